//
// Generated by NVIDIA NVVM Compiler
//
// Compiler Build ID: CL-36424714
// Cuda compilation tools, release 13.0, V13.0.88
// Based on NVVM 20.0.0
//

.version 9.0
.target sm_100
.address_size 64

	// .globl	_ZN3cub18CUB_300001_SM_10006detail11EmptyKernelIvEEvv
// _ZZN3cub18CUB_300001_SM_10006detail6reduce28DeviceReduceSingleTileKernelINS2_10policy_hubIijN4cuda3__47maximumIiEEE10Policy1000EN6thrust24THRUST_300001_SM_1000_NS10device_ptrIiEEPijS8_ii14absolute_valueIiEEEvT0_T1_T2_T3_T4_T6_E12temp_storage has been demoted
// _ZZN3cub18CUB_300001_SM_10006detail6reduce18DeviceReduceKernelINS2_10policy_hubIijN4cuda3__47maximumIiEEE10Policy1000EN6thrust24THRUST_300001_SM_1000_NS10device_ptrIiEEjS8_i14absolute_valueIiEEEvT0_PT3_T1_NS0_13GridEvenShareISK_EET2_T4_E12temp_storage has been demoted
// _ZZN3cub18CUB_300001_SM_10006detail6reduce28DeviceReduceSingleTileKernelINS2_10policy_hubIijN4cuda3__47maximumIiEEE10Policy1000EPiSB_iS8_iiNS5_3std3__410__identityEEEvT0_T1_T2_T3_T4_T6_E12temp_storage has been demoted
// _ZZN3cub18CUB_300001_SM_10006detail6reduce28DeviceReduceSingleTileKernelINS2_10policy_hubIiyN4cuda3__47maximumIiEEE10Policy1000EN6thrust24THRUST_300001_SM_1000_NS10device_ptrIiEEPiyS8_ii14absolute_valueIiEEEvT0_T1_T2_T3_T4_T6_E12temp_storage has been demoted
// _ZZN3cub18CUB_300001_SM_10006detail6reduce18DeviceReduceKernelINS2_10policy_hubIiyN4cuda3__47maximumIiEEE10Policy1000EN6thrust24THRUST_300001_SM_1000_NS10device_ptrIiEEyS8_i14absolute_valueIiEEEvT0_PT3_T1_NS0_13GridEvenShareISK_EET2_T4_E12temp_storage has been demoted
// _ZZN3cub18CUB_300001_SM_10006detail6reduce28DeviceReduceSingleTileKernelINS2_10policy_hubIiyN4cuda3__47maximumIiEEE10Policy1000EPiSB_iS8_iiNS5_3std3__410__identityEEEvT0_T1_T2_T3_T4_T6_E12temp_storage has been demoted
.global .align 1 .b8 _ZN30_INTERNAL_34eacbe2_4_k_cu_main4cuda3std3__45__cpo5beginE[1];
.global .align 1 .b8 _ZN30_INTERNAL_34eacbe2_4_k_cu_main4cuda3std3__45__cpo3endE[1];
.global .align 1 .b8 _ZN30_INTERNAL_34eacbe2_4_k_cu_main4cuda3std3__45__cpo6cbeginE[1];
.global .align 1 .b8 _ZN30_INTERNAL_34eacbe2_4_k_cu_main4cuda3std3__45__cpo4cendE[1];
.global .align 1 .b8 _ZN30_INTERNAL_34eacbe2_4_k_cu_main4cuda3std3__45__cpo6rbeginE[1];
.global .align 1 .b8 _ZN30_INTERNAL_34eacbe2_4_k_cu_main4cuda3std3__45__cpo4rendE[1];
.global .align 1 .b8 _ZN30_INTERNAL_34eacbe2_4_k_cu_main4cuda3std3__45__cpo7crbeginE[1];
.global .align 1 .b8 _ZN30_INTERNAL_34eacbe2_4_k_cu_main4cuda3std3__45__cpo5crendE[1];
.global .align 1 .b8 _ZN30_INTERNAL_34eacbe2_4_k_cu_main4cuda3std3__432_GLOBAL__N__34eacbe2_4_k_cu_main6ignoreE[1];
.global .align 1 .b8 _ZN30_INTERNAL_34eacbe2_4_k_cu_main4cuda3std3__419piecewise_constructE[1];
.global .align 1 .b8 _ZN30_INTERNAL_34eacbe2_4_k_cu_main4cuda3std3__48in_placeE[1];
.global .align 1 .b8 _ZN30_INTERNAL_34eacbe2_4_k_cu_main4cuda3std3__420unreachable_sentinelE[1];
.global .align 1 .b8 _ZN30_INTERNAL_34eacbe2_4_k_cu_main4cuda3std3__47nulloptE[1];
.global .align 1 .b8 _ZN30_INTERNAL_34eacbe2_4_k_cu_main4cuda3std3__48unexpectE[1];
.global .align 1 .b8 _ZN30_INTERNAL_34eacbe2_4_k_cu_main4cuda3std6ranges3__45__cpo4swapE[1];
.global .align 1 .b8 _ZN30_INTERNAL_34eacbe2_4_k_cu_main4cuda3std6ranges3__45__cpo9iter_moveE[1];
.global .align 1 .b8 _ZN30_INTERNAL_34eacbe2_4_k_cu_main4cuda3std6ranges3__45__cpo5beginE[1];
.global .align 1 .b8 _ZN30_INTERNAL_34eacbe2_4_k_cu_main4cuda3std6ranges3__45__cpo3endE[1];
.global .align 1 .b8 _ZN30_INTERNAL_34eacbe2_4_k_cu_main4cuda3std6ranges3__45__cpo6cbeginE[1];
.global .align 1 .b8 _ZN30_INTERNAL_34eacbe2_4_k_cu_main4cuda3std6ranges3__45__cpo4cendE[1];
.global .align 1 .b8 _ZN30_INTERNAL_34eacbe2_4_k_cu_main4cuda3std6ranges3__45__cpo7advanceE[1];
.global .align 1 .b8 _ZN30_INTERNAL_34eacbe2_4_k_cu_main4cuda3std6ranges3__45__cpo9iter_swapE[1];
.global .align 1 .b8 _ZN30_INTERNAL_34eacbe2_4_k_cu_main4cuda3std6ranges3__45__cpo4nextE[1];
.global .align 1 .b8 _ZN30_INTERNAL_34eacbe2_4_k_cu_main4cuda3std6ranges3__45__cpo4prevE[1];
.global .align 1 .b8 _ZN30_INTERNAL_34eacbe2_4_k_cu_main4cuda3std6ranges3__45__cpo4dataE[1];
.global .align 1 .b8 _ZN30_INTERNAL_34eacbe2_4_k_cu_main4cuda3std6ranges3__45__cpo5cdataE[1];
.global .align 1 .b8 _ZN30_INTERNAL_34eacbe2_4_k_cu_main4cuda3std6ranges3__45__cpo4sizeE[1];
.global .align 1 .b8 _ZN30_INTERNAL_34eacbe2_4_k_cu_main4cuda3std6ranges3__45__cpo5ssizeE[1];
.global .align 1 .b8 _ZN30_INTERNAL_34eacbe2_4_k_cu_main4cuda3std6ranges3__45__cpo8distanceE[1];
.global .align 1 .b8 _ZN30_INTERNAL_34eacbe2_4_k_cu_main6thrust24THRUST_300001_SM_1000_NS8cuda_cub3parE[1];
.global .align 1 .b8 _ZN30_INTERNAL_34eacbe2_4_k_cu_main6thrust24THRUST_300001_SM_1000_NS8cuda_cub10par_nosyncE[1];
.global .align 1 .b8 _ZN30_INTERNAL_34eacbe2_4_k_cu_main6thrust24THRUST_300001_SM_1000_NS6system6detail10sequential3seqE[1];
.global .align 1 .b8 _ZN30_INTERNAL_34eacbe2_4_k_cu_main6thrust24THRUST_300001_SM_1000_NS6system3cpp3parE[1];
.global .align 1 .b8 _ZN30_INTERNAL_34eacbe2_4_k_cu_main6thrust24THRUST_300001_SM_1000_NS12placeholders2_1E[1];
.global .align 1 .b8 _ZN30_INTERNAL_34eacbe2_4_k_cu_main6thrust24THRUST_300001_SM_1000_NS12placeholders2_2E[1];
.global .align 1 .b8 _ZN30_INTERNAL_34eacbe2_4_k_cu_main6thrust24THRUST_300001_SM_1000_NS12placeholders2_3E[1];
.global .align 1 .b8 _ZN30_INTERNAL_34eacbe2_4_k_cu_main6thrust24THRUST_300001_SM_1000_NS12placeholders2_4E[1];
.global .align 1 .b8 _ZN30_INTERNAL_34eacbe2_4_k_cu_main6thrust24THRUST_300001_SM_1000_NS12placeholders2_5E[1];
.global .align 1 .b8 _ZN30_INTERNAL_34eacbe2_4_k_cu_main6thrust24THRUST_300001_SM_1000_NS12placeholders2_6E[1];
.global .align 1 .b8 _ZN30_INTERNAL_34eacbe2_4_k_cu_main6thrust24THRUST_300001_SM_1000_NS12placeholders2_7E[1];
.global .align 1 .b8 _ZN30_INTERNAL_34eacbe2_4_k_cu_main6thrust24THRUST_300001_SM_1000_NS12placeholders2_8E[1];
.global .align 1 .b8 _ZN30_INTERNAL_34eacbe2_4_k_cu_main6thrust24THRUST_300001_SM_1000_NS12placeholders2_9E[1];
.global .align 1 .b8 _ZN30_INTERNAL_34eacbe2_4_k_cu_main6thrust24THRUST_300001_SM_1000_NS12placeholders3_10E[1];
.global .align 1 .b8 _ZN30_INTERNAL_34eacbe2_4_k_cu_main6thrust24THRUST_300001_SM_1000_NS3seqE[1];
.global .align 1 .b8 _ZN30_INTERNAL_34eacbe2_4_k_cu_main6thrust24THRUST_300001_SM_1000_NS6deviceE[1];

.visible .entry _ZN3cub18CUB_300001_SM_10006detail11EmptyKernelIvEEvv()
{


	ret;

}
	// .globl	_ZN3cub18CUB_300001_SM_10006detail6reduce28DeviceReduceSingleTileKernelINS2_10policy_hubIijN4cuda3__47maximumIiEEE10Policy1000EN6thrust24THRUST_300001_SM_1000_NS10device_ptrIiEEPijS8_ii14absolute_valueIiEEEvT0_T1_T2_T3_T4_T6_
.visible .entry _ZN3cub18CUB_300001_SM_10006detail6reduce28DeviceReduceSingleTileKernelINS2_10policy_hubIijN4cuda3__47maximumIiEEE10Policy1000EN6thrust24THRUST_300001_SM_1000_NS10device_ptrIiEEPijS8_ii14absolute_valueIiEEEvT0_T1_T2_T3_T4_T6_(
	.param .align 8 .b8 _ZN3cub18CUB_300001_SM_10006detail6reduce28DeviceReduceSingleTileKernelINS2_10policy_hubIijN4cuda3__47maximumIiEEE10Policy1000EN6thrust24THRUST_300001_SM_1000_NS10device_ptrIiEEPijS8_ii14absolute_valueIiEEEvT0_T1_T2_T3_T4_T6__param_0[8],
	.param .u64 .ptr .align 1 _ZN3cub18CUB_300001_SM_10006detail6reduce28DeviceReduceSingleTileKernelINS2_10policy_hubIijN4cuda3__47maximumIiEEE10Policy1000EN6thrust24THRUST_300001_SM_1000_NS10device_ptrIiEEPijS8_ii14absolute_valueIiEEEvT0_T1_T2_T3_T4_T6__param_1,
	.param .u32 _ZN3cub18CUB_300001_SM_10006detail6reduce28DeviceReduceSingleTileKernelINS2_10policy_hubIijN4cuda3__47maximumIiEEE10Policy1000EN6thrust24THRUST_300001_SM_1000_NS10device_ptrIiEEPijS8_ii14absolute_valueIiEEEvT0_T1_T2_T3_T4_T6__param_2,
	.param .align 1 .b8 _ZN3cub18CUB_300001_SM_10006detail6reduce28DeviceReduceSingleTileKernelINS2_10policy_hubIijN4cuda3__47maximumIiEEE10Policy1000EN6thrust24THRUST_300001_SM_1000_NS10device_ptrIiEEPijS8_ii14absolute_valueIiEEEvT0_T1_T2_T3_T4_T6__param_3[1],
	.param .u32 _ZN3cub18CUB_300001_SM_10006detail6reduce28DeviceReduceSingleTileKernelINS2_10policy_hubIijN4cuda3__47maximumIiEEE10Policy1000EN6thrust24THRUST_300001_SM_1000_NS10device_ptrIiEEPijS8_ii14absolute_valueIiEEEvT0_T1_T2_T3_T4_T6__param_4,
	.param .align 1 .b8 _ZN3cub18CUB_300001_SM_10006detail6reduce28DeviceReduceSingleTileKernelINS2_10policy_hubIijN4cuda3__47maximumIiEEE10Policy1000EN6thrust24THRUST_300001_SM_1000_NS10device_ptrIiEEPijS8_ii14absolute_valueIiEEEvT0_T1_T2_T3_T4_T6__param_5[1]
)
.maxntid 256
.minnctapersm 1
{
	.reg .pred 	%p<59>;
	.reg .b32 	%r<602>;
	.reg .b64 	%rd<84>;
	// demoted variable
	.shared .align 4 .b8 _ZZN3cub18CUB_300001_SM_10006detail6reduce28DeviceReduceSingleTileKernelINS2_10policy_hubIijN4cuda3__47maximumIiEEE10Policy1000EN6thrust24THRUST_300001_SM_1000_NS10device_ptrIiEEPijS8_ii14absolute_valueIiEEEvT0_T1_T2_T3_T4_T6_E12temp_storage[44];
	ld.param.u64 	%rd9, [_ZN3cub18CUB_300001_SM_10006detail6reduce28DeviceReduceSingleTileKernelINS2_10policy_hubIijN4cuda3__47maximumIiEEE10Policy1000EN6thrust24THRUST_300001_SM_1000_NS10device_ptrIiEEPijS8_ii14absolute_valueIiEEEvT0_T1_T2_T3_T4_T6__param_0];
	ld.param.u64 	%rd10, [_ZN3cub18CUB_300001_SM_10006detail6reduce28DeviceReduceSingleTileKernelINS2_10policy_hubIijN4cuda3__47maximumIiEEE10Policy1000EN6thrust24THRUST_300001_SM_1000_NS10device_ptrIiEEPijS8_ii14absolute_valueIiEEEvT0_T1_T2_T3_T4_T6__param_1];
	ld.param.u32 	%r92, [_ZN3cub18CUB_300001_SM_10006detail6reduce28DeviceReduceSingleTileKernelINS2_10policy_hubIijN4cuda3__47maximumIiEEE10Policy1000EN6thrust24THRUST_300001_SM_1000_NS10device_ptrIiEEPijS8_ii14absolute_valueIiEEEvT0_T1_T2_T3_T4_T6__param_2];
	ld.param.u32 	%r93, [_ZN3cub18CUB_300001_SM_10006detail6reduce28DeviceReduceSingleTileKernelINS2_10policy_hubIijN4cuda3__47maximumIiEEE10Policy1000EN6thrust24THRUST_300001_SM_1000_NS10device_ptrIiEEPijS8_ii14absolute_valueIiEEEvT0_T1_T2_T3_T4_T6__param_4];
	cvta.to.global.u64 	%rd1, %rd10;
	setp.ne.s32 	%p1, %r92, 0;
	@%p1 bra 	$L__BB1_3;
	mov.u32 	%r562, %tid.x;
	setp.ne.s32 	%p58, %r562, 0;
	@%p58 bra 	$L__BB1_52;
	st.global.u32 	[%rd1], %r93;
	bra.uni 	$L__BB1_52;
$L__BB1_3:
	cvta.to.global.u64 	%rd2, %rd9;
	setp.gt.u32 	%p2, %r92, 4095;
	@%p2 bra 	$L__BB1_28;
	mov.u32 	%r1, %tid.x;
	setp.ge.u32 	%p24, %r1, %r92;
	mov.b32 	%r579, 0;
	mov.u32 	%r569, %r1;
	@%p24 bra 	$L__BB1_6;
	mul.wide.u32 	%rd73, %r1, 4;
	add.s64 	%rd74, %rd2, %rd73;
	ld.global.u32 	%r359, [%rd74];
	abs.s32 	%r579, %r359;
	add.s32 	%r569, %r1, 256;
$L__BB1_6:
	setp.ge.u32 	%p25, %r569, %r92;
	@%p25 bra 	$L__BB1_19;
	not.b32 	%r361, %r569;
	add.s32 	%r362, %r92, %r361;
	shr.u32 	%r363, %r362, 8;
	add.s32 	%r6, %r363, 1;
	and.b32  	%r7, %r6, 15;
	setp.lt.u32 	%p26, %r362, 3840;
	@%p26 bra 	$L__BB1_10;
	and.b32  	%r364, %r6, 33554416;
	neg.s32 	%r565, %r364;
	mul.wide.u32 	%rd75, %r569, 4;
	add.s64 	%rd76, %rd75, %rd2;
	add.s64 	%rd82, %rd76, 8192;
$L__BB1_9:
	.pragma "nounroll";
	ld.global.u32 	%r365, [%rd82+-8192];
	abs.s32 	%r366, %r365;
	max.s32 	%r367, %r579, %r366;
	ld.global.u32 	%r368, [%rd82+-7168];
	abs.s32 	%r369, %r368;
	max.u32 	%r370, %r367, %r369;
	ld.global.u32 	%r371, [%rd82+-6144];
	abs.s32 	%r372, %r371;
	max.u32 	%r373, %r370, %r372;
	ld.global.u32 	%r374, [%rd82+-5120];
	abs.s32 	%r375, %r374;
	max.u32 	%r376, %r373, %r375;
	ld.global.u32 	%r377, [%rd82+-4096];
	abs.s32 	%r378, %r377;
	max.u32 	%r379, %r376, %r378;
	ld.global.u32 	%r380, [%rd82+-3072];
	abs.s32 	%r381, %r380;
	max.u32 	%r382, %r379, %r381;
	ld.global.u32 	%r383, [%rd82+-2048];
	abs.s32 	%r384, %r383;
	max.u32 	%r385, %r382, %r384;
	ld.global.u32 	%r386, [%rd82+-1024];
	abs.s32 	%r387, %r386;
	max.u32 	%r388, %r385, %r387;
	ld.global.u32 	%r389, [%rd82];
	abs.s32 	%r390, %r389;
	max.u32 	%r391, %r388, %r390;
	ld.global.u32 	%r392, [%rd82+1024];
	abs.s32 	%r393, %r392;
	max.u32 	%r394, %r391, %r393;
	ld.global.u32 	%r395, [%rd82+2048];
	abs.s32 	%r396, %r395;
	max.u32 	%r397, %r394, %r396;
	ld.global.u32 	%r398, [%rd82+3072];
	abs.s32 	%r399, %r398;
	max.u32 	%r400, %r397, %r399;
	ld.global.u32 	%r401, [%rd82+4096];
	abs.s32 	%r402, %r401;
	max.u32 	%r403, %r400, %r402;
	ld.global.u32 	%r404, [%rd82+5120];
	abs.s32 	%r405, %r404;
	max.u32 	%r406, %r403, %r405;
	ld.global.u32 	%r407, [%rd82+6144];
	abs.s32 	%r408, %r407;
	max.u32 	%r409, %r406, %r408;
	ld.global.u32 	%r410, [%rd82+7168];
	abs.s32 	%r411, %r410;
	max.u32 	%r579, %r409, %r411;
	add.s32 	%r569, %r569, 4096;
	add.s32 	%r565, %r565, 16;
	add.s64 	%rd82, %rd82, 16384;
	setp.ne.s32 	%p27, %r565, 0;
	@%p27 bra 	$L__BB1_9;
$L__BB1_10:
	setp.eq.s32 	%p28, %r7, 0;
	@%p28 bra 	$L__BB1_19;
	and.b32  	%r18, %r6, 7;
	setp.lt.u32 	%p29, %r7, 8;
	@%p29 bra 	$L__BB1_13;
	mul.wide.u32 	%rd77, %r569, 4;
	add.s64 	%rd78, %rd2, %rd77;
	ld.global.u32 	%r413, [%rd78];
	abs.s32 	%r414, %r413;
	max.u32 	%r415, %r579, %r414;
	ld.global.u32 	%r416, [%rd78+1024];
	abs.s32 	%r417, %r416;
	max.u32 	%r418, %r415, %r417;
	ld.global.u32 	%r419, [%rd78+2048];
	abs.s32 	%r420, %r419;
	max.u32 	%r421, %r418, %r420;
	ld.global.u32 	%r422, [%rd78+3072];
	abs.s32 	%r423, %r422;
	max.u32 	%r424, %r421, %r423;
	ld.global.u32 	%r425, [%rd78+4096];
	abs.s32 	%r426, %r425;
	max.u32 	%r427, %r424, %r426;
	ld.global.u32 	%r428, [%rd78+5120];
	abs.s32 	%r429, %r428;
	max.u32 	%r430, %r427, %r429;
	ld.global.u32 	%r431, [%rd78+6144];
	abs.s32 	%r432, %r431;
	max.u32 	%r433, %r430, %r432;
	ld.global.u32 	%r434, [%rd78+7168];
	abs.s32 	%r435, %r434;
	max.u32 	%r579, %r433, %r435;
	add.s32 	%r569, %r569, 2048;
$L__BB1_13:
	setp.eq.s32 	%p30, %r18, 0;
	@%p30 bra 	$L__BB1_19;
	and.b32  	%r24, %r6, 3;
	setp.lt.u32 	%p31, %r18, 4;
	@%p31 bra 	$L__BB1_16;
	mul.wide.u32 	%rd79, %r569, 4;
	add.s64 	%rd80, %rd2, %rd79;
	ld.global.u32 	%r437, [%rd80];
	abs.s32 	%r438, %r437;
	max.u32 	%r439, %r579, %r438;
	ld.global.u32 	%r440, [%rd80+1024];
	abs.s32 	%r441, %r440;
	max.u32 	%r442, %r439, %r441;
	ld.global.u32 	%r443, [%rd80+2048];
	abs.s32 	%r444, %r443;
	max.u32 	%r445, %r442, %r444;
	ld.global.u32 	%r446, [%rd80+3072];
	abs.s32 	%r447, %r446;
	max.u32 	%r579, %r445, %r447;
	add.s32 	%r569, %r569, 1024;
$L__BB1_16:
	setp.eq.s32 	%p32, %r24, 0;
	@%p32 bra 	$L__BB1_19;
	mul.wide.u32 	%rd81, %r569, 4;
	add.s64 	%rd83, %rd2, %rd81;
	neg.s32 	%r577, %r24;
$L__BB1_18:
	.pragma "nounroll";
	ld.global.u32 	%r448, [%rd83];
	abs.s32 	%r449, %r448;
	max.s32 	%r579, %r579, %r449;
	add.s64 	%rd83, %rd83, 1024;
	add.s32 	%r577, %r577, 1;
	setp.ne.s32 	%p33, %r577, 0;
	@%p33 bra 	$L__BB1_18;
$L__BB1_19:
	setp.lt.u32 	%p34, %r92, 256;
	@%p34 bra 	$L__BB1_24;
	// begin inline asm
	mov.u32 %r513, %laneid;
	// end inline asm
	mov.b32 	%r516, 1;
	mov.b32 	%r537, 31;
	mov.b32 	%r538, -1;
	// begin inline asm
	shfl.sync.down.b32 %r514, %r579, %r516, %r537, %r538;
	// end inline asm
	setp.gt.s32 	%p50, %r513, 30;
	max.s32 	%r539, %r579, %r514;
	selp.b32 	%r520, %r579, %r539, %p50;
	mov.b32 	%r521, 2;
	// begin inline asm
	shfl.sync.down.b32 %r519, %r520, %r521, %r537, %r538;
	// end inline asm
	setp.gt.s32 	%p51, %r513, 29;
	max.s32 	%r540, %r520, %r519;
	selp.b32 	%r525, %r520, %r540, %p51;
	mov.b32 	%r526, 4;
	// begin inline asm
	shfl.sync.down.b32 %r524, %r525, %r526, %r537, %r538;
	// end inline asm
	setp.gt.s32 	%p52, %r513, 27;
	max.s32 	%r541, %r525, %r524;
	selp.b32 	%r530, %r525, %r541, %p52;
	mov.b32 	%r531, 8;
	// begin inline asm
	shfl.sync.down.b32 %r529, %r530, %r531, %r537, %r538;
	// end inline asm
	setp.gt.s32 	%p53, %r513, 23;
	max.s32 	%r542, %r530, %r529;
	selp.b32 	%r535, %r530, %r542, %p53;
	mov.b32 	%r536, 16;
	// begin inline asm
	shfl.sync.down.b32 %r534, %r535, %r536, %r537, %r538;
	// end inline asm
	setp.gt.s32 	%p54, %r513, 15;
	max.s32 	%r36, %r535, %r534;
	selp.b32 	%r601, %r535, %r36, %p54;
	setp.ne.s32 	%p55, %r513, 0;
	@%p55 bra 	$L__BB1_22;
	shr.u32 	%r543, %r1, 3;
	and.b32  	%r544, %r543, 124;
	mov.u32 	%r545, _ZZN3cub18CUB_300001_SM_10006detail6reduce28DeviceReduceSingleTileKernelINS2_10policy_hubIijN4cuda3__47maximumIiEEE10Policy1000EN6thrust24THRUST_300001_SM_1000_NS10device_ptrIiEEPijS8_ii14absolute_valueIiEEEvT0_T1_T2_T3_T4_T6_E12temp_storage;
	add.s32 	%r546, %r545, %r544;
	st.shared.u32 	[%r546+8], %r36;
$L__BB1_22:
	bar.sync 	0;
	setp.ne.s32 	%p56, %r1, 0;
	@%p56 bra 	$L__BB1_50;
	ld.shared.u32 	%r547, [_ZZN3cub18CUB_300001_SM_10006detail6reduce28DeviceReduceSingleTileKernelINS2_10policy_hubIijN4cuda3__47maximumIiEEE10Policy1000EN6thrust24THRUST_300001_SM_1000_NS10device_ptrIiEEPijS8_ii14absolute_valueIiEEEvT0_T1_T2_T3_T4_T6_E12temp_storage+12];
	max.s32 	%r548, %r601, %r547;
	ld.shared.u32 	%r549, [_ZZN3cub18CUB_300001_SM_10006detail6reduce28DeviceReduceSingleTileKernelINS2_10policy_hubIijN4cuda3__47maximumIiEEE10Policy1000EN6thrust24THRUST_300001_SM_1000_NS10device_ptrIiEEPijS8_ii14absolute_valueIiEEEvT0_T1_T2_T3_T4_T6_E12temp_storage+16];
	max.s32 	%r550, %r548, %r549;
	ld.shared.u32 	%r551, [_ZZN3cub18CUB_300001_SM_10006detail6reduce28DeviceReduceSingleTileKernelINS2_10policy_hubIijN4cuda3__47maximumIiEEE10Policy1000EN6thrust24THRUST_300001_SM_1000_NS10device_ptrIiEEPijS8_ii14absolute_valueIiEEEvT0_T1_T2_T3_T4_T6_E12temp_storage+20];
	max.s32 	%r552, %r550, %r551;
	ld.shared.u32 	%r553, [_ZZN3cub18CUB_300001_SM_10006detail6reduce28DeviceReduceSingleTileKernelINS2_10policy_hubIijN4cuda3__47maximumIiEEE10Policy1000EN6thrust24THRUST_300001_SM_1000_NS10device_ptrIiEEPijS8_ii14absolute_valueIiEEEvT0_T1_T2_T3_T4_T6_E12temp_storage+24];
	max.s32 	%r554, %r552, %r553;
	ld.shared.u32 	%r555, [_ZZN3cub18CUB_300001_SM_10006detail6reduce28DeviceReduceSingleTileKernelINS2_10policy_hubIijN4cuda3__47maximumIiEEE10Policy1000EN6thrust24THRUST_300001_SM_1000_NS10device_ptrIiEEPijS8_ii14absolute_valueIiEEEvT0_T1_T2_T3_T4_T6_E12temp_storage+28];
	max.s32 	%r556, %r554, %r555;
	ld.shared.u32 	%r557, [_ZZN3cub18CUB_300001_SM_10006detail6reduce28DeviceReduceSingleTileKernelINS2_10policy_hubIijN4cuda3__47maximumIiEEE10Policy1000EN6thrust24THRUST_300001_SM_1000_NS10device_ptrIiEEPijS8_ii14absolute_valueIiEEEvT0_T1_T2_T3_T4_T6_E12temp_storage+32];
	max.s32 	%r558, %r556, %r557;
	ld.shared.u32 	%r559, [_ZZN3cub18CUB_300001_SM_10006detail6reduce28DeviceReduceSingleTileKernelINS2_10policy_hubIijN4cuda3__47maximumIiEEE10Policy1000EN6thrust24THRUST_300001_SM_1000_NS10device_ptrIiEEPijS8_ii14absolute_valueIiEEEvT0_T1_T2_T3_T4_T6_E12temp_storage+36];
	max.s32 	%r601, %r558, %r559;
	bra.uni 	$L__BB1_50;
$L__BB1_24:
	// begin inline asm
	mov.u32 %r450, %laneid;
	// end inline asm
	and.b32  	%r476, %r1, 992;
	add.s32 	%r477, %r476, 32;
	setp.gt.u32 	%p35, %r477, %r92;
	not.b32 	%r478, %r476;
	add.s32 	%r479, %r92, %r478;
	selp.b32 	%r474, %r479, 31, %p35;
	mov.b32 	%r453, 1;
	mov.b32 	%r475, -1;
	// begin inline asm
	shfl.sync.down.b32 %r451, %r579, %r453, %r474, %r475;
	// end inline asm
	setp.lt.s32 	%p36, %r450, %r474;
	max.s32 	%r480, %r579, %r451;
	selp.b32 	%r457, %r480, %r579, %p36;
	mov.b32 	%r458, 2;
	// begin inline asm
	shfl.sync.down.b32 %r456, %r457, %r458, %r474, %r475;
	// end inline asm
	add.s32 	%r481, %r450, 2;
	setp.gt.s32 	%p37, %r481, %r474;
	max.s32 	%r482, %r457, %r456;
	selp.b32 	%r462, %r457, %r482, %p37;
	mov.b32 	%r463, 4;
	// begin inline asm
	shfl.sync.down.b32 %r461, %r462, %r463, %r474, %r475;
	// end inline asm
	add.s32 	%r483, %r450, 4;
	setp.gt.s32 	%p38, %r483, %r474;
	max.s32 	%r484, %r462, %r461;
	selp.b32 	%r467, %r462, %r484, %p38;
	mov.b32 	%r468, 8;
	// begin inline asm
	shfl.sync.down.b32 %r466, %r467, %r468, %r474, %r475;
	// end inline asm
	add.s32 	%r485, %r450, 8;
	setp.gt.s32 	%p39, %r485, %r474;
	max.s32 	%r486, %r467, %r466;
	selp.b32 	%r472, %r467, %r486, %p39;
	mov.b32 	%r473, 16;
	// begin inline asm
	shfl.sync.down.b32 %r471, %r472, %r473, %r474, %r475;
	// end inline asm
	add.s32 	%r487, %r450, 16;
	setp.gt.s32 	%p40, %r487, %r474;
	max.s32 	%r488, %r472, %r471;
	selp.b32 	%r601, %r472, %r488, %p40;
	setp.ne.s32 	%p41, %r450, 0;
	@%p41 bra 	$L__BB1_26;
	shr.u32 	%r489, %r1, 3;
	and.b32  	%r490, %r489, 124;
	mov.u32 	%r491, _ZZN3cub18CUB_300001_SM_10006detail6reduce28DeviceReduceSingleTileKernelINS2_10policy_hubIijN4cuda3__47maximumIiEEE10Policy1000EN6thrust24THRUST_300001_SM_1000_NS10device_ptrIiEEPijS8_ii14absolute_valueIiEEEvT0_T1_T2_T3_T4_T6_E12temp_storage;
	add.s32 	%r492, %r491, %r490;
	st.shared.u32 	[%r492+8], %r601;
$L__BB1_26:
	bar.sync 	0;
	setp.ne.s32 	%p42, %r1, 0;
	@%p42 bra 	$L__BB1_50;
	setp.gt.u32 	%p43, %r92, 32;
	ld.shared.u32 	%r493, [_ZZN3cub18CUB_300001_SM_10006detail6reduce28DeviceReduceSingleTileKernelINS2_10policy_hubIijN4cuda3__47maximumIiEEE10Policy1000EN6thrust24THRUST_300001_SM_1000_NS10device_ptrIiEEPijS8_ii14absolute_valueIiEEEvT0_T1_T2_T3_T4_T6_E12temp_storage+12];
	max.s32 	%r494, %r601, %r493;
	selp.b32 	%r495, %r494, %r601, %p43;
	setp.gt.u32 	%p44, %r92, 64;
	ld.shared.u32 	%r496, [_ZZN3cub18CUB_300001_SM_10006detail6reduce28DeviceReduceSingleTileKernelINS2_10policy_hubIijN4cuda3__47maximumIiEEE10Policy1000EN6thrust24THRUST_300001_SM_1000_NS10device_ptrIiEEPijS8_ii14absolute_valueIiEEEvT0_T1_T2_T3_T4_T6_E12temp_storage+16];
	max.s32 	%r497, %r495, %r496;
	selp.b32 	%r498, %r497, %r495, %p44;
	setp.gt.u32 	%p45, %r92, 96;
	ld.shared.u32 	%r499, [_ZZN3cub18CUB_300001_SM_10006detail6reduce28DeviceReduceSingleTileKernelINS2_10policy_hubIijN4cuda3__47maximumIiEEE10Policy1000EN6thrust24THRUST_300001_SM_1000_NS10device_ptrIiEEPijS8_ii14absolute_valueIiEEEvT0_T1_T2_T3_T4_T6_E12temp_storage+20];
	max.s32 	%r500, %r498, %r499;
	selp.b32 	%r501, %r500, %r498, %p45;
	setp.gt.u32 	%p46, %r92, 128;
	ld.shared.u32 	%r502, [_ZZN3cub18CUB_300001_SM_10006detail6reduce28DeviceReduceSingleTileKernelINS2_10policy_hubIijN4cuda3__47maximumIiEEE10Policy1000EN6thrust24THRUST_300001_SM_1000_NS10device_ptrIiEEPijS8_ii14absolute_valueIiEEEvT0_T1_T2_T3_T4_T6_E12temp_storage+24];
	max.s32 	%r503, %r501, %r502;
	selp.b32 	%r504, %r503, %r501, %p46;
	setp.gt.u32 	%p47, %r92, 160;
	ld.shared.u32 	%r505, [_ZZN3cub18CUB_300001_SM_10006detail6reduce28DeviceReduceSingleTileKernelINS2_10policy_hubIijN4cuda3__47maximumIiEEE10Policy1000EN6thrust24THRUST_300001_SM_1000_NS10device_ptrIiEEPijS8_ii14absolute_valueIiEEEvT0_T1_T2_T3_T4_T6_E12temp_storage+28];
	max.s32 	%r506, %r504, %r505;
	selp.b32 	%r507, %r506, %r504, %p47;
	setp.gt.u32 	%p48, %r92, 192;
	ld.shared.u32 	%r508, [_ZZN3cub18CUB_300001_SM_10006detail6reduce28DeviceReduceSingleTileKernelINS2_10policy_hubIijN4cuda3__47maximumIiEEE10Policy1000EN6thrust24THRUST_300001_SM_1000_NS10device_ptrIiEEPijS8_ii14absolute_valueIiEEEvT0_T1_T2_T3_T4_T6_E12temp_storage+32];
	max.s32 	%r509, %r507, %r508;
	selp.b32 	%r510, %r509, %r507, %p48;
	setp.gt.u32 	%p49, %r92, 224;
	ld.shared.u32 	%r511, [_ZZN3cub18CUB_300001_SM_10006detail6reduce28DeviceReduceSingleTileKernelINS2_10policy_hubIijN4cuda3__47maximumIiEEE10Policy1000EN6thrust24THRUST_300001_SM_1000_NS10device_ptrIiEEPijS8_ii14absolute_valueIiEEEvT0_T1_T2_T3_T4_T6_E12temp_storage+36];
	max.s32 	%r512, %r510, %r511;
	selp.b32 	%r601, %r512, %r510, %p49;
	bra.uni 	$L__BB1_50;
$L__BB1_28:
	mov.u32 	%r41, %tid.x;
	mul.wide.u32 	%rd11, %r41, 4;
	add.s64 	%rd12, %rd2, %rd11;
	ld.global.u32 	%r95, [%rd12];
	abs.s32 	%r96, %r95;
	ld.global.u32 	%r97, [%rd12+1024];
	abs.s32 	%r98, %r97;
	ld.global.u32 	%r99, [%rd12+2048];
	abs.s32 	%r100, %r99;
	ld.global.u32 	%r101, [%rd12+3072];
	abs.s32 	%r102, %r101;
	ld.global.u32 	%r103, [%rd12+4096];
	abs.s32 	%r104, %r103;
	ld.global.u32 	%r105, [%rd12+5120];
	abs.s32 	%r106, %r105;
	ld.global.u32 	%r107, [%rd12+6144];
	abs.s32 	%r108, %r107;
	ld.global.u32 	%r109, [%rd12+7168];
	abs.s32 	%r110, %r109;
	ld.global.u32 	%r111, [%rd12+8192];
	abs.s32 	%r112, %r111;
	ld.global.u32 	%r113, [%rd12+9216];
	abs.s32 	%r114, %r113;
	ld.global.u32 	%r115, [%rd12+10240];
	abs.s32 	%r116, %r115;
	ld.global.u32 	%r117, [%rd12+11264];
	abs.s32 	%r118, %r117;
	ld.global.u32 	%r119, [%rd12+12288];
	abs.s32 	%r120, %r119;
	ld.global.u32 	%r121, [%rd12+13312];
	abs.s32 	%r122, %r121;
	ld.global.u32 	%r123, [%rd12+14336];
	abs.s32 	%r124, %r123;
	ld.global.u32 	%r125, [%rd12+15360];
	abs.s32 	%r126, %r125;
	max.u32 	%r127, %r96, %r98;
	max.u32 	%r128, %r127, %r100;
	max.u32 	%r129, %r102, %r104;
	max.u32 	%r130, %r129, %r106;
	max.u32 	%r131, %r108, %r110;
	max.u32 	%r132, %r131, %r112;
	max.u32 	%r133, %r114, %r116;
	max.u32 	%r134, %r133, %r118;
	max.u32 	%r135, %r120, %r122;
	max.u32 	%r136, %r135, %r124;
	max.u32 	%r137, %r128, %r130;
	max.u32 	%r138, %r137, %r132;
	max.u32 	%r139, %r134, %r136;
	max.u32 	%r140, %r139, %r126;
	max.u32 	%r600, %r138, %r140;
	add.s32 	%r43, %r92, -4096;
	setp.lt.u32 	%p3, %r43, 4096;
	mov.b32 	%r583, 4096;
	@%p3 bra 	$L__BB1_32;
	mov.b32 	%r583, 4096;
$L__BB1_30:
	add.s32 	%r142, %r41, %r583;
	mul.wide.u32 	%rd13, %r142, 4;
	add.s64 	%rd14, %rd2, %rd13;
	ld.global.u32 	%r143, [%rd14];
	abs.s32 	%r144, %r143;
	ld.global.u32 	%r145, [%rd14+1024];
	abs.s32 	%r146, %r145;
	ld.global.u32 	%r147, [%rd14+2048];
	abs.s32 	%r148, %r147;
	ld.global.u32 	%r149, [%rd14+3072];
	abs.s32 	%r150, %r149;
	ld.global.u32 	%r151, [%rd14+4096];
	abs.s32 	%r152, %r151;
	ld.global.u32 	%r153, [%rd14+5120];
	abs.s32 	%r154, %r153;
	ld.global.u32 	%r155, [%rd14+6144];
	abs.s32 	%r156, %r155;
	ld.global.u32 	%r157, [%rd14+7168];
	abs.s32 	%r158, %r157;
	ld.global.u32 	%r159, [%rd14+8192];
	abs.s32 	%r160, %r159;
	ld.global.u32 	%r161, [%rd14+9216];
	abs.s32 	%r162, %r161;
	ld.global.u32 	%r163, [%rd14+10240];
	abs.s32 	%r164, %r163;
	ld.global.u32 	%r165, [%rd14+11264];
	abs.s32 	%r166, %r165;
	ld.global.u32 	%r167, [%rd14+12288];
	abs.s32 	%r168, %r167;
	ld.global.u32 	%r169, [%rd14+13312];
	abs.s32 	%r170, %r169;
	ld.global.u32 	%r171, [%rd14+14336];
	abs.s32 	%r172, %r171;
	ld.global.u32 	%r173, [%rd14+15360];
	abs.s32 	%r174, %r173;
	max.s32 	%r175, %r600, %r144;
	max.u32 	%r176, %r175, %r146;
	max.u32 	%r177, %r148, %r150;
	max.u32 	%r178, %r177, %r152;
	max.u32 	%r179, %r154, %r156;
	max.u32 	%r180, %r179, %r158;
	max.u32 	%r181, %r160, %r162;
	max.u32 	%r182, %r181, %r164;
	max.u32 	%r183, %r166, %r168;
	max.u32 	%r184, %r183, %r170;
	max.u32 	%r185, %r172, %r174;
	max.u32 	%r186, %r176, %r178;
	max.u32 	%r187, %r186, %r180;
	max.u32 	%r188, %r182, %r184;
	max.u32 	%r189, %r188, %r185;
	max.u32 	%r600, %r187, %r189;
	sub.s32 	%r190, %r92, %r583;
	setp.lt.u32 	%p4, %r190, 4096;
	@%p4 bra 	$L__BB1_46;
	add.s32 	%r583, %r583, 4096;
	setp.le.u32 	%p5, %r583, %r43;
	@%p5 bra 	$L__BB1_30;
$L__BB1_32:
	setp.le.u32 	%p6, %r92, %r583;
	sub.s32 	%r191, %r92, %r583;
	setp.ge.s32 	%p7, %r41, %r191;
	or.pred  	%p8, %p6, %p7;
	@%p8 bra 	$L__BB1_46;
	not.b32 	%r194, %r41;
	add.s32 	%r195, %r92, %r194;
	sub.s32 	%r196, %r195, %r583;
	shr.u32 	%r197, %r196, 8;
	add.s32 	%r50, %r197, 1;
	and.b32  	%r51, %r50, 15;
	setp.lt.u32 	%p9, %r196, 3840;
	mov.u32 	%r592, %r41;
	@%p9 bra 	$L__BB1_37;
	or.b32  	%r586, %r41, 2048;
	add.s32 	%r585, %r41, %r583;
	and.b32  	%r198, %r50, 33554416;
	neg.s32 	%r584, %r198;
$L__BB1_35:
	.pragma "nounroll";
	mul.wide.u32 	%rd15, %r585, 4;
	add.s64 	%rd16, %rd2, %rd15;
	ld.global.u32 	%r199, [%rd16];
	abs.s32 	%r200, %r199;
	max.s32 	%r201, %r600, %r200;
	add.s32 	%r202, %r585, 256;
	mul.wide.u32 	%rd17, %r202, 4;
	add.s64 	%rd18, %rd2, %rd17;
	ld.global.u32 	%r203, [%rd18];
	abs.s32 	%r204, %r203;
	max.u32 	%r205, %r201, %r204;
	add.s32 	%r206, %r585, 512;
	mul.wide.u32 	%rd19, %r206, 4;
	add.s64 	%rd20, %rd2, %rd19;
	ld.global.u32 	%r207, [%rd20];
	abs.s32 	%r208, %r207;
	max.u32 	%r209, %r205, %r208;
	add.s32 	%r210, %r585, 768;
	mul.wide.u32 	%rd21, %r210, 4;
	add.s64 	%rd22, %rd2, %rd21;
	ld.global.u32 	%r211, [%rd22];
	abs.s32 	%r212, %r211;
	max.u32 	%r213, %r209, %r212;
	add.s32 	%r214, %r585, 1024;
	mul.wide.u32 	%rd23, %r214, 4;
	add.s64 	%rd24, %rd2, %rd23;
	ld.global.u32 	%r215, [%rd24];
	abs.s32 	%r216, %r215;
	max.u32 	%r217, %r213, %r216;
	add.s32 	%r218, %r585, 1280;
	mul.wide.u32 	%rd25, %r218, 4;
	add.s64 	%rd26, %rd2, %rd25;
	ld.global.u32 	%r219, [%rd26];
	abs.s32 	%r220, %r219;
	max.u32 	%r221, %r217, %r220;
	add.s32 	%r222, %r585, 1536;
	mul.wide.u32 	%rd27, %r222, 4;
	add.s64 	%rd28, %rd2, %rd27;
	ld.global.u32 	%r223, [%rd28];
	abs.s32 	%r224, %r223;
	max.u32 	%r225, %r221, %r224;
	add.s32 	%r226, %r585, 1792;
	mul.wide.u32 	%rd29, %r226, 4;
	add.s64 	%rd30, %rd2, %rd29;
	ld.global.u32 	%r227, [%rd30];
	abs.s32 	%r228, %r227;
	max.u32 	%r229, %r225, %r228;
	add.s32 	%r230, %r585, 2048;
	mul.wide.u32 	%rd31, %r230, 4;
	add.s64 	%rd32, %rd2, %rd31;
	ld.global.u32 	%r231, [%rd32];
	abs.s32 	%r232, %r231;
	max.u32 	%r233, %r229, %r232;
	add.s32 	%r234, %r585, 2304;
	mul.wide.u32 	%rd33, %r234, 4;
	add.s64 	%rd34, %rd2, %rd33;
	ld.global.u32 	%r235, [%rd34];
	abs.s32 	%r236, %r235;
	max.u32 	%r237, %r233, %r236;
	add.s32 	%r238, %r585, 2560;
	mul.wide.u32 	%rd35, %r238, 4;
	add.s64 	%rd36, %rd2, %rd35;
	ld.global.u32 	%r239, [%rd36];
	abs.s32 	%r240, %r239;
	max.u32 	%r241, %r237, %r240;
	add.s32 	%r242, %r585, 2816;
	mul.wide.u32 	%rd37, %r242, 4;
	add.s64 	%rd38, %rd2, %rd37;
	ld.global.u32 	%r243, [%rd38];
	abs.s32 	%r244, %r243;
	max.u32 	%r245, %r241, %r244;
	add.s32 	%r246, %r585, 3072;
	mul.wide.u32 	%rd39, %r246, 4;
	add.s64 	%rd40, %rd2, %rd39;
	ld.global.u32 	%r247, [%rd40];
	abs.s32 	%r248, %r247;
	max.u32 	%r249, %r245, %r248;
	add.s32 	%r250, %r585, 3328;
	mul.wide.u32 	%rd41, %r250, 4;
	add.s64 	%rd42, %rd2, %rd41;
	ld.global.u32 	%r251, [%rd42];
	abs.s32 	%r252, %r251;
	max.u32 	%r253, %r249, %r252;
	add.s32 	%r254, %r585, 3584;
	mul.wide.u32 	%rd43, %r254, 4;
	add.s64 	%rd44, %rd2, %rd43;
	ld.global.u32 	%r255, [%rd44];
	abs.s32 	%r256, %r255;
	max.u32 	%r257, %r253, %r256;
	add.s32 	%r258, %r585, 3840;
	mul.wide.u32 	%rd45, %r258, 4;
	add.s64 	%rd46, %rd2, %rd45;
	ld.global.u32 	%r259, [%rd46];
	abs.s32 	%r260, %r259;
	max.u32 	%r600, %r257, %r260;
	add.s32 	%r586, %r586, 4096;
	add.s32 	%r585, %r585, 4096;
	add.s32 	%r584, %r584, 16;
	setp.ne.s32 	%p10, %r584, 0;
	@%p10 bra 	$L__BB1_35;
	add.s32 	%r592, %r586, -2048;
$L__BB1_37:
	setp.eq.s32 	%p11, %r51, 0;
	@%p11 bra 	$L__BB1_46;
	and.b32  	%r67, %r50, 7;
	setp.lt.u32 	%p12, %r51, 8;
	@%p12 bra 	$L__BB1_40;
	add.s32 	%r262, %r592, %r583;
	mul.wide.u32 	%rd47, %r262, 4;
	add.s64 	%rd48, %rd2, %rd47;
	ld.global.u32 	%r263, [%rd48];
	abs.s32 	%r264, %r263;
	max.u32 	%r265, %r600, %r264;
	add.s32 	%r266, %r262, 256;
	mul.wide.u32 	%rd49, %r266, 4;
	add.s64 	%rd50, %rd2, %rd49;
	ld.global.u32 	%r267, [%rd50];
	abs.s32 	%r268, %r267;
	max.u32 	%r269, %r265, %r268;
	add.s32 	%r270, %r262, 512;
	mul.wide.u32 	%rd51, %r270, 4;
	add.s64 	%rd52, %rd2, %rd51;
	ld.global.u32 	%r271, [%rd52];
	abs.s32 	%r272, %r271;
	max.u32 	%r273, %r269, %r272;
	add.s32 	%r274, %r262, 768;
	mul.wide.u32 	%rd53, %r274, 4;
	add.s64 	%rd54, %rd2, %rd53;
	ld.global.u32 	%r275, [%rd54];
	abs.s32 	%r276, %r275;
	max.u32 	%r277, %r273, %r276;
	add.s32 	%r278, %r262, 1024;
	mul.wide.u32 	%rd55, %r278, 4;
	add.s64 	%rd56, %rd2, %rd55;
	ld.global.u32 	%r279, [%rd56];
	abs.s32 	%r280, %r279;
	max.u32 	%r281, %r277, %r280;
	add.s32 	%r282, %r262, 1280;
	mul.wide.u32 	%rd57, %r282, 4;
	add.s64 	%rd58, %rd2, %rd57;
	ld.global.u32 	%r283, [%rd58];
	abs.s32 	%r284, %r283;
	max.u32 	%r285, %r281, %r284;
	add.s32 	%r286, %r262, 1536;
	mul.wide.u32 	%rd59, %r286, 4;
	add.s64 	%rd60, %rd2, %rd59;
	ld.global.u32 	%r287, [%rd60];
	abs.s32 	%r288, %r287;
	max.u32 	%r289, %r285, %r288;
	add.s32 	%r290, %r262, 1792;
	mul.wide.u32 	%rd61, %r290, 4;
	add.s64 	%rd62, %rd2, %rd61;
	ld.global.u32 	%r291, [%rd62];
	abs.s32 	%r292, %r291;
	max.u32 	%r600, %r289, %r292;
	add.s32 	%r592, %r592, 2048;
$L__BB1_40:
	setp.eq.s32 	%p13, %r67, 0;
	@%p13 bra 	$L__BB1_46;
	and.b32  	%r73, %r50, 3;
	setp.lt.u32 	%p14, %r67, 4;
	@%p14 bra 	$L__BB1_43;
	add.s32 	%r294, %r592, %r583;
	mul.wide.u32 	%rd63, %r294, 4;
	add.s64 	%rd64, %rd2, %rd63;
	ld.global.u32 	%r295, [%rd64];
	abs.s32 	%r296, %r295;
	max.u32 	%r297, %r600, %r296;
	add.s32 	%r298, %r294, 256;
	mul.wide.u32 	%rd65, %r298, 4;
	add.s64 	%rd66, %rd2, %rd65;
	ld.global.u32 	%r299, [%rd66];
	abs.s32 	%r300, %r299;
	max.u32 	%r301, %r297, %r300;
	add.s32 	%r302, %r294, 512;
	mul.wide.u32 	%rd67, %r302, 4;
	add.s64 	%rd68, %rd2, %rd67;
	ld.global.u32 	%r303, [%rd68];
	abs.s32 	%r304, %r303;
	max.u32 	%r305, %r301, %r304;
	add.s32 	%r306, %r294, 768;
	mul.wide.u32 	%rd69, %r306, 4;
	add.s64 	%rd70, %rd2, %rd69;
	ld.global.u32 	%r307, [%rd70];
	abs.s32 	%r308, %r307;
	max.u32 	%r600, %r305, %r308;
	add.s32 	%r592, %r592, 1024;
$L__BB1_43:
	setp.eq.s32 	%p15, %r73, 0;
	@%p15 bra 	$L__BB1_46;
	add.s32 	%r598, %r592, %r583;
	neg.s32 	%r597, %r73;
$L__BB1_45:
	.pragma "nounroll";
	mul.wide.u32 	%rd71, %r598, 4;
	add.s64 	%rd72, %rd2, %rd71;
	ld.global.u32 	%r309, [%rd72];
	abs.s32 	%r310, %r309;
	max.s32 	%r600, %r600, %r310;
	add.s32 	%r598, %r598, 256;
	add.s32 	%r597, %r597, 1;
	setp.ne.s32 	%p16, %r597, 0;
	@%p16 bra 	$L__BB1_45;
$L__BB1_46:
	// begin inline asm
	mov.u32 %r311, %laneid;
	// end inline asm
	mov.b32 	%r314, 1;
	mov.b32 	%r335, 31;
	mov.b32 	%r336, -1;
	// begin inline asm
	shfl.sync.down.b32 %r312, %r600, %r314, %r335, %r336;
	// end inline asm
	setp.gt.s32 	%p17, %r311, 30;
	max.s32 	%r337, %r600, %r312;
	selp.b32 	%r318, %r600, %r337, %p17;
	mov.b32 	%r319, 2;
	// begin inline asm
	shfl.sync.down.b32 %r317, %r318, %r319, %r335, %r336;
	// end inline asm
	setp.gt.s32 	%p18, %r311, 29;
	max.s32 	%r338, %r318, %r317;
	selp.b32 	%r323, %r318, %r338, %p18;
	mov.b32 	%r324, 4;
	// begin inline asm
	shfl.sync.down.b32 %r322, %r323, %r324, %r335, %r336;
	// end inline asm
	setp.gt.s32 	%p19, %r311, 27;
	max.s32 	%r339, %r323, %r322;
	selp.b32 	%r328, %r323, %r339, %p19;
	mov.b32 	%r329, 8;
	// begin inline asm
	shfl.sync.down.b32 %r327, %r328, %r329, %r335, %r336;
	// end inline asm
	setp.gt.s32 	%p20, %r311, 23;
	max.s32 	%r340, %r328, %r327;
	selp.b32 	%r333, %r328, %r340, %p20;
	mov.b32 	%r334, 16;
	// begin inline asm
	shfl.sync.down.b32 %r332, %r333, %r334, %r335, %r336;
	// end inline asm
	setp.gt.s32 	%p21, %r311, 15;
	max.s32 	%r88, %r333, %r332;
	selp.b32 	%r601, %r333, %r88, %p21;
	setp.ne.s32 	%p22, %r311, 0;
	@%p22 bra 	$L__BB1_48;
	shr.u32 	%r341, %r41, 3;
	and.b32  	%r342, %r341, 124;
	mov.u32 	%r343, _ZZN3cub18CUB_300001_SM_10006detail6reduce28DeviceReduceSingleTileKernelINS2_10policy_hubIijN4cuda3__47maximumIiEEE10Policy1000EN6thrust24THRUST_300001_SM_1000_NS10device_ptrIiEEPijS8_ii14absolute_valueIiEEEvT0_T1_T2_T3_T4_T6_E12temp_storage;
	add.s32 	%r344, %r343, %r342;
	st.shared.u32 	[%r344+8], %r88;
$L__BB1_48:
	bar.sync 	0;
	setp.ne.s32 	%p23, %r41, 0;
	@%p23 bra 	$L__BB1_50;
	ld.shared.u32 	%r345, [_ZZN3cub18CUB_300001_SM_10006detail6reduce28DeviceReduceSingleTileKernelINS2_10policy_hubIijN4cuda3__47maximumIiEEE10Policy1000EN6thrust24THRUST_300001_SM_1000_NS10device_ptrIiEEPijS8_ii14absolute_valueIiEEEvT0_T1_T2_T3_T4_T6_E12temp_storage+12];
	max.s32 	%r346, %r601, %r345;
	ld.shared.u32 	%r347, [_ZZN3cub18CUB_300001_SM_10006detail6reduce28DeviceReduceSingleTileKernelINS2_10policy_hubIijN4cuda3__47maximumIiEEE10Policy1000EN6thrust24THRUST_300001_SM_1000_NS10device_ptrIiEEPijS8_ii14absolute_valueIiEEEvT0_T1_T2_T3_T4_T6_E12temp_storage+16];
	max.s32 	%r348, %r346, %r347;
	ld.shared.u32 	%r349, [_ZZN3cub18CUB_300001_SM_10006detail6reduce28DeviceReduceSingleTileKernelINS2_10policy_hubIijN4cuda3__47maximumIiEEE10Policy1000EN6thrust24THRUST_300001_SM_1000_NS10device_ptrIiEEPijS8_ii14absolute_valueIiEEEvT0_T1_T2_T3_T4_T6_E12temp_storage+20];
	max.s32 	%r350, %r348, %r349;
	ld.shared.u32 	%r351, [_ZZN3cub18CUB_300001_SM_10006detail6reduce28DeviceReduceSingleTileKernelINS2_10policy_hubIijN4cuda3__47maximumIiEEE10Policy1000EN6thrust24THRUST_300001_SM_1000_NS10device_ptrIiEEPijS8_ii14absolute_valueIiEEEvT0_T1_T2_T3_T4_T6_E12temp_storage+24];
	max.s32 	%r352, %r350, %r351;
	ld.shared.u32 	%r353, [_ZZN3cub18CUB_300001_SM_10006detail6reduce28DeviceReduceSingleTileKernelINS2_10policy_hubIijN4cuda3__47maximumIiEEE10Policy1000EN6thrust24THRUST_300001_SM_1000_NS10device_ptrIiEEPijS8_ii14absolute_valueIiEEEvT0_T1_T2_T3_T4_T6_E12temp_storage+28];
	max.s32 	%r354, %r352, %r353;
	ld.shared.u32 	%r355, [_ZZN3cub18CUB_300001_SM_10006detail6reduce28DeviceReduceSingleTileKernelINS2_10policy_hubIijN4cuda3__47maximumIiEEE10Policy1000EN6thrust24THRUST_300001_SM_1000_NS10device_ptrIiEEPijS8_ii14absolute_valueIiEEEvT0_T1_T2_T3_T4_T6_E12temp_storage+32];
	max.s32 	%r356, %r354, %r355;
	ld.shared.u32 	%r357, [_ZZN3cub18CUB_300001_SM_10006detail6reduce28DeviceReduceSingleTileKernelINS2_10policy_hubIijN4cuda3__47maximumIiEEE10Policy1000EN6thrust24THRUST_300001_SM_1000_NS10device_ptrIiEEPijS8_ii14absolute_valueIiEEEvT0_T1_T2_T3_T4_T6_E12temp_storage+36];
	max.s32 	%r601, %r356, %r357;
$L__BB1_50:
	mov.u32 	%r560, %tid.x;
	setp.ne.s32 	%p57, %r560, 0;
	@%p57 bra 	$L__BB1_52;
	max.s32 	%r561, %r93, %r601;
	st.global.u32 	[%rd1], %r561;
$L__BB1_52:
	ret;

}
	// .globl	_ZN3cub18CUB_300001_SM_10006detail6reduce18DeviceReduceKernelINS2_10policy_hubIijN4cuda3__47maximumIiEEE10Policy1000EN6thrust24THRUST_300001_SM_1000_NS10device_ptrIiEEjS8_i14absolute_valueIiEEEvT0_PT3_T1_NS0_13GridEvenShareISK_EET2_T4_
.visible .entry _ZN3cub18CUB_300001_SM_10006detail6reduce18DeviceReduceKernelINS2_10policy_hubIijN4cuda3__47maximumIiEEE10Policy1000EN6thrust24THRUST_300001_SM_1000_NS10device_ptrIiEEjS8_i14absolute_valueIiEEEvT0_PT3_T1_NS0_13GridEvenShareISK_EET2_T4_(
	.param .align 8 .b8 _ZN3cub18CUB_300001_SM_10006detail6reduce18DeviceReduceKernelINS2_10policy_hubIijN4cuda3__47maximumIiEEE10Policy1000EN6thrust24THRUST_300001_SM_1000_NS10device_ptrIiEEjS8_i14absolute_valueIiEEEvT0_PT3_T1_NS0_13GridEvenShareISK_EET2_T4__param_0[8],
	.param .u64 .ptr .align 1 _ZN3cub18CUB_300001_SM_10006detail6reduce18DeviceReduceKernelINS2_10policy_hubIijN4cuda3__47maximumIiEEE10Policy1000EN6thrust24THRUST_300001_SM_1000_NS10device_ptrIiEEjS8_i14absolute_valueIiEEEvT0_PT3_T1_NS0_13GridEvenShareISK_EET2_T4__param_1,
	.param .u32 _ZN3cub18CUB_300001_SM_10006detail6reduce18DeviceReduceKernelINS2_10policy_hubIijN4cuda3__47maximumIiEEE10Policy1000EN6thrust24THRUST_300001_SM_1000_NS10device_ptrIiEEjS8_i14absolute_valueIiEEEvT0_PT3_T1_NS0_13GridEvenShareISK_EET2_T4__param_2,
	.param .align 4 .b8 _ZN3cub18CUB_300001_SM_10006detail6reduce18DeviceReduceKernelINS2_10policy_hubIijN4cuda3__47maximumIiEEE10Policy1000EN6thrust24THRUST_300001_SM_1000_NS10device_ptrIiEEjS8_i14absolute_valueIiEEEvT0_PT3_T1_NS0_13GridEvenShareISK_EET2_T4__param_3[40],
	.param .align 1 .b8 _ZN3cub18CUB_300001_SM_10006detail6reduce18DeviceReduceKernelINS2_10policy_hubIijN4cuda3__47maximumIiEEE10Policy1000EN6thrust24THRUST_300001_SM_1000_NS10device_ptrIiEEjS8_i14absolute_valueIiEEEvT0_PT3_T1_NS0_13GridEvenShareISK_EET2_T4__param_4[1],
	.param .align 1 .b8 _ZN3cub18CUB_300001_SM_10006detail6reduce18DeviceReduceKernelINS2_10policy_hubIijN4cuda3__47maximumIiEEE10Policy1000EN6thrust24THRUST_300001_SM_1000_NS10device_ptrIiEEjS8_i14absolute_valueIiEEEvT0_PT3_T1_NS0_13GridEvenShareISK_EET2_T4__param_5[1]
)
.maxntid 256
{
	.reg .pred 	%p<57>;
	.reg .b16 	%rs<4>;
	.reg .b32 	%r<666>;
	.reg .b64 	%rd<130>;
	// demoted variable
	.shared .align 4 .b8 _ZZN3cub18CUB_300001_SM_10006detail6reduce18DeviceReduceKernelINS2_10policy_hubIijN4cuda3__47maximumIiEEE10Policy1000EN6thrust24THRUST_300001_SM_1000_NS10device_ptrIiEEjS8_i14absolute_valueIiEEEvT0_PT3_T1_NS0_13GridEvenShareISK_EET2_T4_E12temp_storage[44];
	ld.param.u32 	%r1, [_ZN3cub18CUB_300001_SM_10006detail6reduce18DeviceReduceKernelINS2_10policy_hubIijN4cuda3__47maximumIiEEE10Policy1000EN6thrust24THRUST_300001_SM_1000_NS10device_ptrIiEEjS8_i14absolute_valueIiEEEvT0_PT3_T1_NS0_13GridEvenShareISK_EET2_T4__param_3+20];
	ld.param.u32 	%r2, [_ZN3cub18CUB_300001_SM_10006detail6reduce18DeviceReduceKernelINS2_10policy_hubIijN4cuda3__47maximumIiEEE10Policy1000EN6thrust24THRUST_300001_SM_1000_NS10device_ptrIiEEjS8_i14absolute_valueIiEEEvT0_PT3_T1_NS0_13GridEvenShareISK_EET2_T4__param_3+24];
	ld.param.u64 	%rd3, [_ZN3cub18CUB_300001_SM_10006detail6reduce18DeviceReduceKernelINS2_10policy_hubIijN4cuda3__47maximumIiEEE10Policy1000EN6thrust24THRUST_300001_SM_1000_NS10device_ptrIiEEjS8_i14absolute_valueIiEEEvT0_PT3_T1_NS0_13GridEvenShareISK_EET2_T4__param_0];
	cvta.to.global.u64 	%rd1, %rd3;
	mov.u32 	%r3, %ctaid.x;
	shl.b32 	%r4, %r2, 12;
	shl.b32 	%r647, %r3, 12;
	sub.s32 	%r6, %r1, %r647;
	setp.gt.u32 	%p1, %r6, 4095;
	@%p1 bra 	$L__BB2_26;
	mov.u32 	%r7, %tid.x;
	setp.ge.u32 	%p23, %r7, %r6;
	mov.b32 	%r641, 0;
	mov.u32 	%r630, %r7;
	@%p23 bra 	$L__BB2_3;
	add.s32 	%r392, %r647, %r7;
	mul.wide.u32 	%rd66, %r392, 4;
	add.s64 	%rd67, %rd1, %rd66;
	ld.global.u32 	%r393, [%rd67];
	abs.s32 	%r641, %r393;
	add.s32 	%r630, %r7, 256;
$L__BB2_3:
	setp.ge.u32 	%p24, %r630, %r6;
	@%p24 bra 	$L__BB2_17;
	not.b32 	%r395, %r630;
	add.s32 	%r396, %r1, %r395;
	sub.s32 	%r397, %r396, %r647;
	shr.u32 	%r398, %r397, 8;
	add.s32 	%r12, %r398, 1;
	and.b32  	%r13, %r12, 15;
	setp.lt.u32 	%p25, %r397, 3840;
	@%p25 bra 	$L__BB2_8;
	or.b32  	%r627, %r630, 2048;
	add.s32 	%r626, %r630, %r647;
	and.b32  	%r399, %r12, 33554416;
	neg.s32 	%r625, %r399;
$L__BB2_6:
	.pragma "nounroll";
	mul.wide.u32 	%rd68, %r626, 4;
	add.s64 	%rd69, %rd1, %rd68;
	ld.global.u32 	%r400, [%rd69];
	abs.s32 	%r401, %r400;
	max.s32 	%r402, %r641, %r401;
	add.s32 	%r403, %r626, 256;
	mul.wide.u32 	%rd70, %r403, 4;
	add.s64 	%rd71, %rd1, %rd70;
	ld.global.u32 	%r404, [%rd71];
	abs.s32 	%r405, %r404;
	max.u32 	%r406, %r402, %r405;
	add.s32 	%r407, %r626, 512;
	mul.wide.u32 	%rd72, %r407, 4;
	add.s64 	%rd73, %rd1, %rd72;
	ld.global.u32 	%r408, [%rd73];
	abs.s32 	%r409, %r408;
	max.u32 	%r410, %r406, %r409;
	add.s32 	%r411, %r626, 768;
	mul.wide.u32 	%rd74, %r411, 4;
	add.s64 	%rd75, %rd1, %rd74;
	ld.global.u32 	%r412, [%rd75];
	abs.s32 	%r413, %r412;
	max.u32 	%r414, %r410, %r413;
	add.s32 	%r415, %r626, 1024;
	mul.wide.u32 	%rd76, %r415, 4;
	add.s64 	%rd77, %rd1, %rd76;
	ld.global.u32 	%r416, [%rd77];
	abs.s32 	%r417, %r416;
	max.u32 	%r418, %r414, %r417;
	add.s32 	%r419, %r626, 1280;
	mul.wide.u32 	%rd78, %r419, 4;
	add.s64 	%rd79, %rd1, %rd78;
	ld.global.u32 	%r420, [%rd79];
	abs.s32 	%r421, %r420;
	max.u32 	%r422, %r418, %r421;
	add.s32 	%r423, %r626, 1536;
	mul.wide.u32 	%rd80, %r423, 4;
	add.s64 	%rd81, %rd1, %rd80;
	ld.global.u32 	%r424, [%rd81];
	abs.s32 	%r425, %r424;
	max.u32 	%r426, %r422, %r425;
	add.s32 	%r427, %r626, 1792;
	mul.wide.u32 	%rd82, %r427, 4;
	add.s64 	%rd83, %rd1, %rd82;
	ld.global.u32 	%r428, [%rd83];
	abs.s32 	%r429, %r428;
	max.u32 	%r430, %r426, %r429;
	add.s32 	%r431, %r626, 2048;
	mul.wide.u32 	%rd84, %r431, 4;
	add.s64 	%rd85, %rd1, %rd84;
	ld.global.u32 	%r432, [%rd85];
	abs.s32 	%r433, %r432;
	max.u32 	%r434, %r430, %r433;
	add.s32 	%r435, %r626, 2304;
	mul.wide.u32 	%rd86, %r435, 4;
	add.s64 	%rd87, %rd1, %rd86;
	ld.global.u32 	%r436, [%rd87];
	abs.s32 	%r437, %r436;
	max.u32 	%r438, %r434, %r437;
	add.s32 	%r439, %r626, 2560;
	mul.wide.u32 	%rd88, %r439, 4;
	add.s64 	%rd89, %rd1, %rd88;
	ld.global.u32 	%r440, [%rd89];
	abs.s32 	%r441, %r440;
	max.u32 	%r442, %r438, %r441;
	add.s32 	%r443, %r626, 2816;
	mul.wide.u32 	%rd90, %r443, 4;
	add.s64 	%rd91, %rd1, %rd90;
	ld.global.u32 	%r444, [%rd91];
	abs.s32 	%r445, %r444;
	max.u32 	%r446, %r442, %r445;
	add.s32 	%r447, %r626, 3072;
	mul.wide.u32 	%rd92, %r447, 4;
	add.s64 	%rd93, %rd1, %rd92;
	ld.global.u32 	%r448, [%rd93];
	abs.s32 	%r449, %r448;
	max.u32 	%r450, %r446, %r449;
	add.s32 	%r451, %r626, 3328;
	mul.wide.u32 	%rd94, %r451, 4;
	add.s64 	%rd95, %rd1, %rd94;
	ld.global.u32 	%r452, [%rd95];
	abs.s32 	%r453, %r452;
	max.u32 	%r454, %r450, %r453;
	add.s32 	%r455, %r626, 3584;
	mul.wide.u32 	%rd96, %r455, 4;
	add.s64 	%rd97, %rd1, %rd96;
	ld.global.u32 	%r456, [%rd97];
	abs.s32 	%r457, %r456;
	max.u32 	%r458, %r454, %r457;
	add.s32 	%r459, %r626, 3840;
	mul.wide.u32 	%rd98, %r459, 4;
	add.s64 	%rd99, %rd1, %rd98;
	ld.global.u32 	%r460, [%rd99];
	abs.s32 	%r461, %r460;
	max.u32 	%r641, %r458, %r461;
	add.s32 	%r627, %r627, 4096;
	add.s32 	%r626, %r626, 4096;
	add.s32 	%r625, %r625, 16;
	setp.ne.s32 	%p26, %r625, 0;
	@%p26 bra 	$L__BB2_6;
	add.s32 	%r630, %r627, -2048;
$L__BB2_8:
	setp.eq.s32 	%p27, %r13, 0;
	@%p27 bra 	$L__BB2_17;
	and.b32  	%r29, %r12, 7;
	setp.lt.u32 	%p28, %r13, 8;
	@%p28 bra 	$L__BB2_11;
	add.s32 	%r463, %r647, %r630;
	mul.wide.u32 	%rd100, %r463, 4;
	add.s64 	%rd101, %rd1, %rd100;
	ld.global.u32 	%r464, [%rd101];
	abs.s32 	%r465, %r464;
	max.u32 	%r466, %r641, %r465;
	add.s32 	%r467, %r463, 256;
	mul.wide.u32 	%rd102, %r467, 4;
	add.s64 	%rd103, %rd1, %rd102;
	ld.global.u32 	%r468, [%rd103];
	abs.s32 	%r469, %r468;
	max.u32 	%r470, %r466, %r469;
	add.s32 	%r471, %r463, 512;
	mul.wide.u32 	%rd104, %r471, 4;
	add.s64 	%rd105, %rd1, %rd104;
	ld.global.u32 	%r472, [%rd105];
	abs.s32 	%r473, %r472;
	max.u32 	%r474, %r470, %r473;
	add.s32 	%r475, %r463, 768;
	mul.wide.u32 	%rd106, %r475, 4;
	add.s64 	%rd107, %rd1, %rd106;
	ld.global.u32 	%r476, [%rd107];
	abs.s32 	%r477, %r476;
	max.u32 	%r478, %r474, %r477;
	add.s32 	%r479, %r463, 1024;
	mul.wide.u32 	%rd108, %r479, 4;
	add.s64 	%rd109, %rd1, %rd108;
	ld.global.u32 	%r480, [%rd109];
	abs.s32 	%r481, %r480;
	max.u32 	%r482, %r478, %r481;
	add.s32 	%r483, %r463, 1280;
	mul.wide.u32 	%rd110, %r483, 4;
	add.s64 	%rd111, %rd1, %rd110;
	ld.global.u32 	%r484, [%rd111];
	abs.s32 	%r485, %r484;
	max.u32 	%r486, %r482, %r485;
	add.s32 	%r487, %r463, 1536;
	mul.wide.u32 	%rd112, %r487, 4;
	add.s64 	%rd113, %rd1, %rd112;
	ld.global.u32 	%r488, [%rd113];
	abs.s32 	%r489, %r488;
	max.u32 	%r490, %r486, %r489;
	add.s32 	%r491, %r463, 1792;
	mul.wide.u32 	%rd114, %r491, 4;
	add.s64 	%rd115, %rd1, %rd114;
	ld.global.u32 	%r492, [%rd115];
	abs.s32 	%r493, %r492;
	max.u32 	%r641, %r490, %r493;
	add.s32 	%r630, %r630, 2048;
$L__BB2_11:
	setp.eq.s32 	%p29, %r29, 0;
	@%p29 bra 	$L__BB2_17;
	and.b32  	%r35, %r12, 3;
	setp.lt.u32 	%p30, %r29, 4;
	@%p30 bra 	$L__BB2_14;
	add.s32 	%r495, %r647, %r630;
	mul.wide.u32 	%rd116, %r495, 4;
	add.s64 	%rd117, %rd1, %rd116;
	ld.global.u32 	%r496, [%rd117];
	abs.s32 	%r497, %r496;
	max.u32 	%r498, %r641, %r497;
	add.s32 	%r499, %r495, 256;
	mul.wide.u32 	%rd118, %r499, 4;
	add.s64 	%rd119, %rd1, %rd118;
	ld.global.u32 	%r500, [%rd119];
	abs.s32 	%r501, %r500;
	max.u32 	%r502, %r498, %r501;
	add.s32 	%r503, %r495, 512;
	mul.wide.u32 	%rd120, %r503, 4;
	add.s64 	%rd121, %rd1, %rd120;
	ld.global.u32 	%r504, [%rd121];
	abs.s32 	%r505, %r504;
	max.u32 	%r506, %r502, %r505;
	add.s32 	%r507, %r495, 768;
	mul.wide.u32 	%rd122, %r507, 4;
	add.s64 	%rd123, %rd1, %rd122;
	ld.global.u32 	%r508, [%rd123];
	abs.s32 	%r509, %r508;
	max.u32 	%r641, %r506, %r509;
	add.s32 	%r630, %r630, 1024;
$L__BB2_14:
	setp.eq.s32 	%p31, %r35, 0;
	@%p31 bra 	$L__BB2_17;
	add.s32 	%r639, %r630, %r647;
	neg.s32 	%r638, %r35;
$L__BB2_16:
	.pragma "nounroll";
	mul.wide.u32 	%rd124, %r639, 4;
	add.s64 	%rd125, %rd1, %rd124;
	ld.global.u32 	%r510, [%rd125];
	abs.s32 	%r511, %r510;
	max.s32 	%r641, %r641, %r511;
	add.s32 	%r639, %r639, 256;
	add.s32 	%r638, %r638, 1;
	setp.ne.s32 	%p32, %r638, 0;
	@%p32 bra 	$L__BB2_16;
$L__BB2_17:
	setp.lt.u32 	%p33, %r6, 256;
	@%p33 bra 	$L__BB2_22;
	// begin inline asm
	mov.u32 %r575, %laneid;
	// end inline asm
	mov.b32 	%r578, 1;
	mov.b32 	%r599, 31;
	mov.b32 	%r600, -1;
	// begin inline asm
	shfl.sync.down.b32 %r576, %r641, %r578, %r599, %r600;
	// end inline asm
	setp.gt.s32 	%p49, %r575, 30;
	max.s32 	%r601, %r641, %r576;
	selp.b32 	%r582, %r641, %r601, %p49;
	mov.b32 	%r583, 2;
	// begin inline asm
	shfl.sync.down.b32 %r581, %r582, %r583, %r599, %r600;
	// end inline asm
	setp.gt.s32 	%p50, %r575, 29;
	max.s32 	%r602, %r582, %r581;
	selp.b32 	%r587, %r582, %r602, %p50;
	mov.b32 	%r588, 4;
	// begin inline asm
	shfl.sync.down.b32 %r586, %r587, %r588, %r599, %r600;
	// end inline asm
	setp.gt.s32 	%p51, %r575, 27;
	max.s32 	%r603, %r587, %r586;
	selp.b32 	%r592, %r587, %r603, %p51;
	mov.b32 	%r593, 8;
	// begin inline asm
	shfl.sync.down.b32 %r591, %r592, %r593, %r599, %r600;
	// end inline asm
	setp.gt.s32 	%p52, %r575, 23;
	max.s32 	%r604, %r592, %r591;
	selp.b32 	%r597, %r592, %r604, %p52;
	mov.b32 	%r598, 16;
	// begin inline asm
	shfl.sync.down.b32 %r596, %r597, %r598, %r599, %r600;
	// end inline asm
	setp.gt.s32 	%p53, %r575, 15;
	max.s32 	%r50, %r597, %r596;
	selp.b32 	%r665, %r597, %r50, %p53;
	setp.ne.s32 	%p54, %r575, 0;
	@%p54 bra 	$L__BB2_20;
	shr.u32 	%r605, %r7, 3;
	and.b32  	%r606, %r605, 124;
	mov.u32 	%r607, _ZZN3cub18CUB_300001_SM_10006detail6reduce18DeviceReduceKernelINS2_10policy_hubIijN4cuda3__47maximumIiEEE10Policy1000EN6thrust24THRUST_300001_SM_1000_NS10device_ptrIiEEjS8_i14absolute_valueIiEEEvT0_PT3_T1_NS0_13GridEvenShareISK_EET2_T4_E12temp_storage;
	add.s32 	%r608, %r607, %r606;
	st.shared.u32 	[%r608+8], %r50;
$L__BB2_20:
	bar.sync 	0;
	setp.ne.s32 	%p55, %r7, 0;
	@%p55 bra 	$L__BB2_48;
	ld.shared.u32 	%r609, [_ZZN3cub18CUB_300001_SM_10006detail6reduce18DeviceReduceKernelINS2_10policy_hubIijN4cuda3__47maximumIiEEE10Policy1000EN6thrust24THRUST_300001_SM_1000_NS10device_ptrIiEEjS8_i14absolute_valueIiEEEvT0_PT3_T1_NS0_13GridEvenShareISK_EET2_T4_E12temp_storage+12];
	max.s32 	%r610, %r665, %r609;
	ld.shared.u32 	%r611, [_ZZN3cub18CUB_300001_SM_10006detail6reduce18DeviceReduceKernelINS2_10policy_hubIijN4cuda3__47maximumIiEEE10Policy1000EN6thrust24THRUST_300001_SM_1000_NS10device_ptrIiEEjS8_i14absolute_valueIiEEEvT0_PT3_T1_NS0_13GridEvenShareISK_EET2_T4_E12temp_storage+16];
	max.s32 	%r612, %r610, %r611;
	ld.shared.u32 	%r613, [_ZZN3cub18CUB_300001_SM_10006detail6reduce18DeviceReduceKernelINS2_10policy_hubIijN4cuda3__47maximumIiEEE10Policy1000EN6thrust24THRUST_300001_SM_1000_NS10device_ptrIiEEjS8_i14absolute_valueIiEEEvT0_PT3_T1_NS0_13GridEvenShareISK_EET2_T4_E12temp_storage+20];
	max.s32 	%r614, %r612, %r613;
	ld.shared.u32 	%r615, [_ZZN3cub18CUB_300001_SM_10006detail6reduce18DeviceReduceKernelINS2_10policy_hubIijN4cuda3__47maximumIiEEE10Policy1000EN6thrust24THRUST_300001_SM_1000_NS10device_ptrIiEEjS8_i14absolute_valueIiEEEvT0_PT3_T1_NS0_13GridEvenShareISK_EET2_T4_E12temp_storage+24];
	max.s32 	%r616, %r614, %r615;
	ld.shared.u32 	%r617, [_ZZN3cub18CUB_300001_SM_10006detail6reduce18DeviceReduceKernelINS2_10policy_hubIijN4cuda3__47maximumIiEEE10Policy1000EN6thrust24THRUST_300001_SM_1000_NS10device_ptrIiEEjS8_i14absolute_valueIiEEEvT0_PT3_T1_NS0_13GridEvenShareISK_EET2_T4_E12temp_storage+28];
	max.s32 	%r618, %r616, %r617;
	ld.shared.u32 	%r619, [_ZZN3cub18CUB_300001_SM_10006detail6reduce18DeviceReduceKernelINS2_10policy_hubIijN4cuda3__47maximumIiEEE10Policy1000EN6thrust24THRUST_300001_SM_1000_NS10device_ptrIiEEjS8_i14absolute_valueIiEEEvT0_PT3_T1_NS0_13GridEvenShareISK_EET2_T4_E12temp_storage+32];
	max.s32 	%r620, %r618, %r619;
	ld.shared.u32 	%r621, [_ZZN3cub18CUB_300001_SM_10006detail6reduce18DeviceReduceKernelINS2_10policy_hubIijN4cuda3__47maximumIiEEE10Policy1000EN6thrust24THRUST_300001_SM_1000_NS10device_ptrIiEEjS8_i14absolute_valueIiEEEvT0_PT3_T1_NS0_13GridEvenShareISK_EET2_T4_E12temp_storage+36];
	max.s32 	%r665, %r620, %r621;
	bra.uni 	$L__BB2_48;
$L__BB2_22:
	// begin inline asm
	mov.u32 %r512, %laneid;
	// end inline asm
	and.b32  	%r538, %r7, 992;
	add.s32 	%r539, %r538, 32;
	setp.gt.u32 	%p34, %r539, %r6;
	not.b32 	%r540, %r538;
	add.s32 	%r541, %r6, %r540;
	selp.b32 	%r536, %r541, 31, %p34;
	mov.b32 	%r515, 1;
	mov.b32 	%r537, -1;
	// begin inline asm
	shfl.sync.down.b32 %r513, %r641, %r515, %r536, %r537;
	// end inline asm
	setp.lt.s32 	%p35, %r512, %r536;
	max.s32 	%r542, %r641, %r513;
	selp.b32 	%r519, %r542, %r641, %p35;
	mov.b32 	%r520, 2;
	// begin inline asm
	shfl.sync.down.b32 %r518, %r519, %r520, %r536, %r537;
	// end inline asm
	add.s32 	%r543, %r512, 2;
	setp.gt.s32 	%p36, %r543, %r536;
	max.s32 	%r544, %r519, %r518;
	selp.b32 	%r524, %r519, %r544, %p36;
	mov.b32 	%r525, 4;
	// begin inline asm
	shfl.sync.down.b32 %r523, %r524, %r525, %r536, %r537;
	// end inline asm
	add.s32 	%r545, %r512, 4;
	setp.gt.s32 	%p37, %r545, %r536;
	max.s32 	%r546, %r524, %r523;
	selp.b32 	%r529, %r524, %r546, %p37;
	mov.b32 	%r530, 8;
	// begin inline asm
	shfl.sync.down.b32 %r528, %r529, %r530, %r536, %r537;
	// end inline asm
	add.s32 	%r547, %r512, 8;
	setp.gt.s32 	%p38, %r547, %r536;
	max.s32 	%r548, %r529, %r528;
	selp.b32 	%r534, %r529, %r548, %p38;
	mov.b32 	%r535, 16;
	// begin inline asm
	shfl.sync.down.b32 %r533, %r534, %r535, %r536, %r537;
	// end inline asm
	add.s32 	%r549, %r512, 16;
	setp.gt.s32 	%p39, %r549, %r536;
	max.s32 	%r550, %r534, %r533;
	selp.b32 	%r665, %r534, %r550, %p39;
	setp.ne.s32 	%p40, %r512, 0;
	@%p40 bra 	$L__BB2_24;
	shr.u32 	%r551, %r7, 3;
	and.b32  	%r552, %r551, 124;
	mov.u32 	%r553, _ZZN3cub18CUB_300001_SM_10006detail6reduce18DeviceReduceKernelINS2_10policy_hubIijN4cuda3__47maximumIiEEE10Policy1000EN6thrust24THRUST_300001_SM_1000_NS10device_ptrIiEEjS8_i14absolute_valueIiEEEvT0_PT3_T1_NS0_13GridEvenShareISK_EET2_T4_E12temp_storage;
	add.s32 	%r554, %r553, %r552;
	st.shared.u32 	[%r554+8], %r665;
$L__BB2_24:
	bar.sync 	0;
	setp.ne.s32 	%p41, %r7, 0;
	@%p41 bra 	$L__BB2_48;
	setp.gt.u32 	%p42, %r6, 32;
	ld.shared.u32 	%r555, [_ZZN3cub18CUB_300001_SM_10006detail6reduce18DeviceReduceKernelINS2_10policy_hubIijN4cuda3__47maximumIiEEE10Policy1000EN6thrust24THRUST_300001_SM_1000_NS10device_ptrIiEEjS8_i14absolute_valueIiEEEvT0_PT3_T1_NS0_13GridEvenShareISK_EET2_T4_E12temp_storage+12];
	max.s32 	%r556, %r665, %r555;
	selp.b32 	%r557, %r556, %r665, %p42;
	setp.gt.u32 	%p43, %r6, 64;
	ld.shared.u32 	%r558, [_ZZN3cub18CUB_300001_SM_10006detail6reduce18DeviceReduceKernelINS2_10policy_hubIijN4cuda3__47maximumIiEEE10Policy1000EN6thrust24THRUST_300001_SM_1000_NS10device_ptrIiEEjS8_i14absolute_valueIiEEEvT0_PT3_T1_NS0_13GridEvenShareISK_EET2_T4_E12temp_storage+16];
	max.s32 	%r559, %r557, %r558;
	selp.b32 	%r560, %r559, %r557, %p43;
	setp.gt.u32 	%p44, %r6, 96;
	ld.shared.u32 	%r561, [_ZZN3cub18CUB_300001_SM_10006detail6reduce18DeviceReduceKernelINS2_10policy_hubIijN4cuda3__47maximumIiEEE10Policy1000EN6thrust24THRUST_300001_SM_1000_NS10device_ptrIiEEjS8_i14absolute_valueIiEEEvT0_PT3_T1_NS0_13GridEvenShareISK_EET2_T4_E12temp_storage+20];
	max.s32 	%r562, %r560, %r561;
	selp.b32 	%r563, %r562, %r560, %p44;
	setp.gt.u32 	%p45, %r6, 128;
	ld.shared.u32 	%r564, [_ZZN3cub18CUB_300001_SM_10006detail6reduce18DeviceReduceKernelINS2_10policy_hubIijN4cuda3__47maximumIiEEE10Policy1000EN6thrust24THRUST_300001_SM_1000_NS10device_ptrIiEEjS8_i14absolute_valueIiEEEvT0_PT3_T1_NS0_13GridEvenShareISK_EET2_T4_E12temp_storage+24];
	max.s32 	%r565, %r563, %r564;
	selp.b32 	%r566, %r565, %r563, %p45;
	setp.gt.u32 	%p46, %r6, 160;
	ld.shared.u32 	%r567, [_ZZN3cub18CUB_300001_SM_10006detail6reduce18DeviceReduceKernelINS2_10policy_hubIijN4cuda3__47maximumIiEEE10Policy1000EN6thrust24THRUST_300001_SM_1000_NS10device_ptrIiEEjS8_i14absolute_valueIiEEEvT0_PT3_T1_NS0_13GridEvenShareISK_EET2_T4_E12temp_storage+28];
	max.s32 	%r568, %r566, %r567;
	selp.b32 	%r569, %r568, %r566, %p46;
	setp.gt.u32 	%p47, %r6, 192;
	ld.shared.u32 	%r570, [_ZZN3cub18CUB_300001_SM_10006detail6reduce18DeviceReduceKernelINS2_10policy_hubIijN4cuda3__47maximumIiEEE10Policy1000EN6thrust24THRUST_300001_SM_1000_NS10device_ptrIiEEjS8_i14absolute_valueIiEEEvT0_PT3_T1_NS0_13GridEvenShareISK_EET2_T4_E12temp_storage+32];
	max.s32 	%r571, %r569, %r570;
	selp.b32 	%r572, %r571, %r569, %p47;
	setp.gt.u32 	%p48, %r6, 224;
	ld.shared.u32 	%r573, [_ZZN3cub18CUB_300001_SM_10006detail6reduce18DeviceReduceKernelINS2_10policy_hubIijN4cuda3__47maximumIiEEE10Policy1000EN6thrust24THRUST_300001_SM_1000_NS10device_ptrIiEEjS8_i14absolute_valueIiEEEvT0_PT3_T1_NS0_13GridEvenShareISK_EET2_T4_E12temp_storage+36];
	max.s32 	%r574, %r572, %r573;
	selp.b32 	%r665, %r574, %r572, %p48;
	bra.uni 	$L__BB2_48;
$L__BB2_26:
	mov.u32 	%r55, %tid.x;
	add.s32 	%r112, %r55, %r647;
	mul.wide.u32 	%rd4, %r112, 4;
	add.s64 	%rd5, %rd1, %rd4;
	ld.global.u32 	%r113, [%rd5];
	abs.s32 	%r114, %r113;
	ld.global.u32 	%r115, [%rd5+1024];
	abs.s32 	%r116, %r115;
	ld.global.u32 	%r117, [%rd5+2048];
	abs.s32 	%r118, %r117;
	ld.global.u32 	%r119, [%rd5+3072];
	abs.s32 	%r120, %r119;
	ld.global.u32 	%r121, [%rd5+4096];
	abs.s32 	%r122, %r121;
	ld.global.u32 	%r123, [%rd5+5120];
	abs.s32 	%r124, %r123;
	ld.global.u32 	%r125, [%rd5+6144];
	abs.s32 	%r126, %r125;
	ld.global.u32 	%r127, [%rd5+7168];
	abs.s32 	%r128, %r127;
	ld.global.u32 	%r129, [%rd5+8192];
	abs.s32 	%r130, %r129;
	ld.global.u32 	%r131, [%rd5+9216];
	abs.s32 	%r132, %r131;
	ld.global.u32 	%r133, [%rd5+10240];
	abs.s32 	%r134, %r133;
	ld.global.u32 	%r135, [%rd5+11264];
	abs.s32 	%r136, %r135;
	ld.global.u32 	%r137, [%rd5+12288];
	abs.s32 	%r138, %r137;
	ld.global.u32 	%r139, [%rd5+13312];
	abs.s32 	%r140, %r139;
	ld.global.u32 	%r141, [%rd5+14336];
	abs.s32 	%r142, %r141;
	ld.global.u32 	%r143, [%rd5+15360];
	abs.s32 	%r144, %r143;
	max.u32 	%r145, %r114, %r116;
	max.u32 	%r146, %r145, %r118;
	max.u32 	%r147, %r120, %r122;
	max.u32 	%r148, %r147, %r124;
	max.u32 	%r149, %r126, %r128;
	max.u32 	%r150, %r149, %r130;
	max.u32 	%r151, %r132, %r134;
	max.u32 	%r152, %r151, %r136;
	max.u32 	%r153, %r138, %r140;
	max.u32 	%r154, %r153, %r142;
	max.u32 	%r155, %r146, %r148;
	max.u32 	%r156, %r155, %r150;
	max.u32 	%r157, %r152, %r154;
	max.u32 	%r158, %r157, %r144;
	max.u32 	%r664, %r156, %r158;
	setp.lt.u32 	%p2, %r6, %r4;
	@%p2 bra 	$L__BB2_44;
	add.s32 	%r57, %r4, %r647;
	not.b32 	%r160, %r55;
	add.s32 	%r161, %r160, %r1;
	sub.s32 	%r162, %r161, %r4;
	sub.s32 	%r643, %r162, %r647;
	add.s32 	%r163, %r57, %r55;
	add.s32 	%r642, %r163, 2048;
	mov.b32 	%r645, 0;
	mov.u32 	%r644, %r57;
$L__BB2_28:
	add.s32 	%r647, %r647, %r4;
	add.s32 	%r165, %r1, -4096;
	setp.gt.u32 	%p3, %r647, %r165;
	@%p3 bra 	$L__BB2_30;
	add.s32 	%r166, %r55, %r647;
	mul.wide.u32 	%rd6, %r166, 4;
	add.s64 	%rd7, %rd1, %rd6;
	ld.global.u32 	%r167, [%rd7];
	abs.s32 	%r168, %r167;
	ld.global.u32 	%r169, [%rd7+1024];
	abs.s32 	%r170, %r169;
	ld.global.u32 	%r171, [%rd7+2048];
	abs.s32 	%r172, %r171;
	ld.global.u32 	%r173, [%rd7+3072];
	abs.s32 	%r174, %r173;
	ld.global.u32 	%r175, [%rd7+4096];
	abs.s32 	%r176, %r175;
	ld.global.u32 	%r177, [%rd7+5120];
	abs.s32 	%r178, %r177;
	ld.global.u32 	%r179, [%rd7+6144];
	abs.s32 	%r180, %r179;
	ld.global.u32 	%r181, [%rd7+7168];
	abs.s32 	%r182, %r181;
	ld.global.u32 	%r183, [%rd7+8192];
	abs.s32 	%r184, %r183;
	ld.global.u32 	%r185, [%rd7+9216];
	abs.s32 	%r186, %r185;
	ld.global.u32 	%r187, [%rd7+10240];
	abs.s32 	%r188, %r187;
	ld.global.u32 	%r189, [%rd7+11264];
	abs.s32 	%r190, %r189;
	ld.global.u32 	%r191, [%rd7+12288];
	abs.s32 	%r192, %r191;
	ld.global.u32 	%r193, [%rd7+13312];
	abs.s32 	%r194, %r193;
	ld.global.u32 	%r195, [%rd7+14336];
	abs.s32 	%r196, %r195;
	ld.global.u32 	%r197, [%rd7+15360];
	abs.s32 	%r198, %r197;
	max.s32 	%r199, %r664, %r168;
	max.u32 	%r200, %r199, %r170;
	max.u32 	%r201, %r172, %r174;
	max.u32 	%r202, %r201, %r176;
	max.u32 	%r203, %r178, %r180;
	max.u32 	%r204, %r203, %r182;
	max.u32 	%r205, %r184, %r186;
	max.u32 	%r206, %r205, %r188;
	max.u32 	%r207, %r190, %r192;
	max.u32 	%r208, %r207, %r194;
	max.u32 	%r209, %r196, %r198;
	max.u32 	%r210, %r200, %r202;
	max.u32 	%r211, %r210, %r204;
	max.u32 	%r212, %r206, %r208;
	max.u32 	%r213, %r212, %r209;
	max.u32 	%r664, %r211, %r213;
	sub.s32 	%r214, %r1, %r647;
	setp.lt.u32 	%p4, %r214, %r4;
	add.s32 	%r645, %r645, 1;
	add.s32 	%r644, %r644, %r4;
	sub.s32 	%r643, %r643, %r4;
	add.s32 	%r642, %r642, %r4;
	@%p4 bra 	$L__BB2_44;
	bra.uni 	$L__BB2_28;
$L__BB2_30:
	setp.le.u32 	%p5, %r1, %r647;
	sub.s32 	%r216, %r1, %r647;
	setp.ge.s32 	%p6, %r55, %r216;
	or.pred  	%p7, %p5, %p6;
	@%p7 bra 	$L__BB2_44;
	not.b32 	%r219, %r55;
	add.s32 	%r220, %r1, %r219;
	sub.s32 	%r221, %r220, %r57;
	mul.lo.s32 	%r222, %r2, %r645;
	shl.b32 	%r223, %r222, 12;
	sub.s32 	%r224, %r221, %r223;
	shr.u32 	%r225, %r224, 8;
	add.s32 	%r72, %r225, 1;
	and.b32  	%r73, %r72, 15;
	setp.lt.u32 	%p8, %r224, 3840;
	mov.u32 	%r656, %r55;
	@%p8 bra 	$L__BB2_35;
	or.b32  	%r650, %r55, 2048;
	shr.u32 	%r226, %r643, 8;
	add.s32 	%r227, %r226, 1;
	and.b32  	%r228, %r227, 33554416;
	neg.s32 	%r648, %r228;
$L__BB2_33:
	.pragma "nounroll";
	add.s32 	%r229, %r642, -2048;
	mul.wide.u32 	%rd8, %r229, 4;
	add.s64 	%rd9, %rd1, %rd8;
	ld.global.u32 	%r230, [%rd9];
	abs.s32 	%r231, %r230;
	max.s32 	%r232, %r664, %r231;
	add.s32 	%r233, %r642, -1792;
	mul.wide.u32 	%rd10, %r233, 4;
	add.s64 	%rd11, %rd1, %rd10;
	ld.global.u32 	%r234, [%rd11];
	abs.s32 	%r235, %r234;
	max.u32 	%r236, %r232, %r235;
	add.s32 	%r237, %r642, -1536;
	mul.wide.u32 	%rd12, %r237, 4;
	add.s64 	%rd13, %rd1, %rd12;
	ld.global.u32 	%r238, [%rd13];
	abs.s32 	%r239, %r238;
	max.u32 	%r240, %r236, %r239;
	add.s32 	%r241, %r642, -1280;
	mul.wide.u32 	%rd14, %r241, 4;
	add.s64 	%rd15, %rd1, %rd14;
	ld.global.u32 	%r242, [%rd15];
	abs.s32 	%r243, %r242;
	max.u32 	%r244, %r240, %r243;
	add.s32 	%r245, %r642, -1024;
	mul.wide.u32 	%rd16, %r245, 4;
	add.s64 	%rd17, %rd1, %rd16;
	ld.global.u32 	%r246, [%rd17];
	abs.s32 	%r247, %r246;
	max.u32 	%r248, %r244, %r247;
	add.s32 	%r249, %r642, -768;
	mul.wide.u32 	%rd18, %r249, 4;
	add.s64 	%rd19, %rd1, %rd18;
	ld.global.u32 	%r250, [%rd19];
	abs.s32 	%r251, %r250;
	max.u32 	%r252, %r248, %r251;
	add.s32 	%r253, %r642, -512;
	mul.wide.u32 	%rd20, %r253, 4;
	add.s64 	%rd21, %rd1, %rd20;
	ld.global.u32 	%r254, [%rd21];
	abs.s32 	%r255, %r254;
	max.u32 	%r256, %r252, %r255;
	add.s32 	%r257, %r642, 1792;
	add.s32 	%r258, %r642, -256;
	mul.wide.u32 	%rd22, %r258, 4;
	add.s64 	%rd23, %rd1, %rd22;
	ld.global.u32 	%r259, [%rd23];
	abs.s32 	%r260, %r259;
	max.u32 	%r261, %r256, %r260;
	mul.wide.u32 	%rd24, %r642, 4;
	add.s64 	%rd25, %rd1, %rd24;
	ld.global.u32 	%r262, [%rd25];
	abs.s32 	%r263, %r262;
	max.u32 	%r264, %r261, %r263;
	add.s32 	%r265, %r642, 256;
	mul.wide.u32 	%rd26, %r265, 4;
	add.s64 	%rd27, %rd1, %rd26;
	ld.global.u32 	%r266, [%rd27];
	abs.s32 	%r267, %r266;
	max.u32 	%r268, %r264, %r267;
	add.s32 	%r269, %r642, 512;
	mul.wide.u32 	%rd28, %r269, 4;
	add.s64 	%rd29, %rd1, %rd28;
	ld.global.u32 	%r270, [%rd29];
	abs.s32 	%r271, %r270;
	max.u32 	%r272, %r268, %r271;
	add.s32 	%r273, %r642, 768;
	mul.wide.u32 	%rd30, %r273, 4;
	add.s64 	%rd31, %rd1, %rd30;
	ld.global.u32 	%r274, [%rd31];
	abs.s32 	%r275, %r274;
	max.u32 	%r276, %r272, %r275;
	add.s32 	%r277, %r642, 1024;
	mul.wide.u32 	%rd32, %r277, 4;
	add.s64 	%rd33, %rd1, %rd32;
	ld.global.u32 	%r278, [%rd33];
	abs.s32 	%r279, %r278;
	max.u32 	%r280, %r276, %r279;
	add.s32 	%r281, %r642, 1280;
	mul.wide.u32 	%rd34, %r281, 4;
	add.s64 	%rd35, %rd1, %rd34;
	ld.global.u32 	%r282, [%rd35];
	abs.s32 	%r283, %r282;
	max.u32 	%r284, %r280, %r283;
	add.s32 	%r285, %r642, 1536;
	mul.wide.u32 	%rd36, %r285, 4;
	add.s64 	%rd37, %rd1, %rd36;
	ld.global.u32 	%r286, [%rd37];
	abs.s32 	%r287, %r286;
	max.u32 	%r288, %r284, %r287;
	mul.wide.u32 	%rd38, %r257, 4;
	add.s64 	%rd39, %rd1, %rd38;
	ld.global.u32 	%r289, [%rd39];
	abs.s32 	%r290, %r289;
	max.u32 	%r664, %r288, %r290;
	add.s32 	%r650, %r650, 4096;
	add.s32 	%r642, %r642, 4096;
	add.s32 	%r648, %r648, 16;
	setp.ne.s32 	%p9, %r648, 0;
	@%p9 bra 	$L__BB2_33;
	add.s32 	%r656, %r650, -2048;
$L__BB2_35:
	setp.eq.s32 	%p10, %r73, 0;
	@%p10 bra 	$L__BB2_44;
	and.b32  	%r88, %r72, 7;
	setp.lt.u32 	%p11, %r73, 8;
	@%p11 bra 	$L__BB2_38;
	add.s32 	%r292, %r656, %r647;
	mul.wide.u32 	%rd40, %r292, 4;
	add.s64 	%rd41, %rd1, %rd40;
	ld.global.u32 	%r293, [%rd41];
	abs.s32 	%r294, %r293;
	max.u32 	%r295, %r664, %r294;
	add.s32 	%r296, %r292, 256;
	mul.wide.u32 	%rd42, %r296, 4;
	add.s64 	%rd43, %rd1, %rd42;
	ld.global.u32 	%r297, [%rd43];
	abs.s32 	%r298, %r297;
	max.u32 	%r299, %r295, %r298;
	add.s32 	%r300, %r292, 512;
	mul.wide.u32 	%rd44, %r300, 4;
	add.s64 	%rd45, %rd1, %rd44;
	ld.global.u32 	%r301, [%rd45];
	abs.s32 	%r302, %r301;
	max.u32 	%r303, %r299, %r302;
	add.s32 	%r304, %r292, 768;
	mul.wide.u32 	%rd46, %r304, 4;
	add.s64 	%rd47, %rd1, %rd46;
	ld.global.u32 	%r305, [%rd47];
	abs.s32 	%r306, %r305;
	max.u32 	%r307, %r303, %r306;
	add.s32 	%r308, %r292, 1024;
	mul.wide.u32 	%rd48, %r308, 4;
	add.s64 	%rd49, %rd1, %rd48;
	ld.global.u32 	%r309, [%rd49];
	abs.s32 	%r310, %r309;
	max.u32 	%r311, %r307, %r310;
	add.s32 	%r312, %r292, 1280;
	mul.wide.u32 	%rd50, %r312, 4;
	add.s64 	%rd51, %rd1, %rd50;
	ld.global.u32 	%r313, [%rd51];
	abs.s32 	%r314, %r313;
	max.u32 	%r315, %r311, %r314;
	add.s32 	%r316, %r292, 1536;
	mul.wide.u32 	%rd52, %r316, 4;
	add.s64 	%rd53, %rd1, %rd52;
	ld.global.u32 	%r317, [%rd53];
	abs.s32 	%r318, %r317;
	max.u32 	%r319, %r315, %r318;
	add.s32 	%r320, %r292, 1792;
	mul.wide.u32 	%rd54, %r320, 4;
	add.s64 	%rd55, %rd1, %rd54;
	ld.global.u32 	%r321, [%rd55];
	abs.s32 	%r322, %r321;
	max.u32 	%r664, %r319, %r322;
	add.s32 	%r656, %r656, 2048;
$L__BB2_38:
	setp.eq.s32 	%p12, %r88, 0;
	@%p12 bra 	$L__BB2_44;
	setp.lt.u32 	%p13, %r88, 4;
	@%p13 bra 	$L__BB2_41;
	add.s32 	%r324, %r656, %r647;
	mul.wide.u32 	%rd56, %r324, 4;
	add.s64 	%rd57, %rd1, %rd56;
	ld.global.u32 	%r325, [%rd57];
	abs.s32 	%r326, %r325;
	max.u32 	%r327, %r664, %r326;
	add.s32 	%r328, %r324, 256;
	mul.wide.u32 	%rd58, %r328, 4;
	add.s64 	%rd59, %rd1, %rd58;
	ld.global.u32 	%r329, [%rd59];
	abs.s32 	%r330, %r329;
	max.u32 	%r331, %r327, %r330;
	add.s32 	%r332, %r324, 512;
	mul.wide.u32 	%rd60, %r332, 4;
	add.s64 	%rd61, %rd1, %rd60;
	ld.global.u32 	%r333, [%rd61];
	abs.s32 	%r334, %r333;
	max.u32 	%r335, %r331, %r334;
	add.s32 	%r336, %r324, 768;
	mul.wide.u32 	%rd62, %r336, 4;
	add.s64 	%rd63, %rd1, %rd62;
	ld.global.u32 	%r337, [%rd63];
	abs.s32 	%r338, %r337;
	max.u32 	%r664, %r335, %r338;
	add.s32 	%r656, %r656, 1024;
$L__BB2_41:
	and.b32  	%r339, %r72, 3;
	setp.eq.s32 	%p14, %r339, 0;
	@%p14 bra 	$L__BB2_44;
	add.s32 	%r662, %r656, %r644;
	cvt.u16.u32 	%rs1, %r643;
	shr.u16 	%rs2, %rs1, 8;
	add.s16 	%rs3, %rs2, 1;
	cvt.u32.u16 	%r340, %rs3;
	and.b32  	%r341, %r340, 3;
	neg.s32 	%r661, %r341;
$L__BB2_43:
	.pragma "nounroll";
	mul.wide.u32 	%rd64, %r662, 4;
	add.s64 	%rd65, %rd1, %rd64;
	ld.global.u32 	%r342, [%rd65];
	abs.s32 	%r343, %r342;
	max.s32 	%r664, %r664, %r343;
	add.s32 	%r662, %r662, 256;
	add.s32 	%r661, %r661, 1;
	setp.ne.s32 	%p15, %r661, 0;
	@%p15 bra 	$L__BB2_43;
$L__BB2_44:
	// begin inline asm
	mov.u32 %r344, %laneid;
	// end inline asm
	mov.b32 	%r347, 1;
	mov.b32 	%r368, 31;
	mov.b32 	%r369, -1;
	// begin inline asm
	shfl.sync.down.b32 %r345, %r664, %r347, %r368, %r369;
	// end inline asm
	setp.gt.s32 	%p16, %r344, 30;
	max.s32 	%r370, %r664, %r345;
	selp.b32 	%r351, %r664, %r370, %p16;
	mov.b32 	%r352, 2;
	// begin inline asm
	shfl.sync.down.b32 %r350, %r351, %r352, %r368, %r369;
	// end inline asm
	setp.gt.s32 	%p17, %r344, 29;
	max.s32 	%r371, %r351, %r350;
	selp.b32 	%r356, %r351, %r371, %p17;
	mov.b32 	%r357, 4;
	// begin inline asm
	shfl.sync.down.b32 %r355, %r356, %r357, %r368, %r369;
	// end inline asm
	setp.gt.s32 	%p18, %r344, 27;
	max.s32 	%r372, %r356, %r355;
	selp.b32 	%r361, %r356, %r372, %p18;
	mov.b32 	%r362, 8;
	// begin inline asm
	shfl.sync.down.b32 %r360, %r361, %r362, %r368, %r369;
	// end inline asm
	setp.gt.s32 	%p19, %r344, 23;
	max.s32 	%r373, %r361, %r360;
	selp.b32 	%r366, %r361, %r373, %p19;
	mov.b32 	%r367, 16;
	// begin inline asm
	shfl.sync.down.b32 %r365, %r366, %r367, %r368, %r369;
	// end inline asm
	setp.gt.s32 	%p20, %r344, 15;
	max.s32 	%r108, %r366, %r365;
	selp.b32 	%r665, %r366, %r108, %p20;
	setp.ne.s32 	%p21, %r344, 0;
	@%p21 bra 	$L__BB2_46;
	shr.u32 	%r374, %r55, 3;
	and.b32  	%r375, %r374, 124;
	mov.u32 	%r376, _ZZN3cub18CUB_300001_SM_10006detail6reduce18DeviceReduceKernelINS2_10policy_hubIijN4cuda3__47maximumIiEEE10Policy1000EN6thrust24THRUST_300001_SM_1000_NS10device_ptrIiEEjS8_i14absolute_valueIiEEEvT0_PT3_T1_NS0_13GridEvenShareISK_EET2_T4_E12temp_storage;
	add.s32 	%r377, %r376, %r375;
	st.shared.u32 	[%r377+8], %r108;
$L__BB2_46:
	bar.sync 	0;
	setp.ne.s32 	%p22, %r55, 0;
	@%p22 bra 	$L__BB2_48;
	ld.shared.u32 	%r378, [_ZZN3cub18CUB_300001_SM_10006detail6reduce18DeviceReduceKernelINS2_10policy_hubIijN4cuda3__47maximumIiEEE10Policy1000EN6thrust24THRUST_300001_SM_1000_NS10device_ptrIiEEjS8_i14absolute_valueIiEEEvT0_PT3_T1_NS0_13GridEvenShareISK_EET2_T4_E12temp_storage+12];
	max.s32 	%r379, %r665, %r378;
	ld.shared.u32 	%r380, [_ZZN3cub18CUB_300001_SM_10006detail6reduce18DeviceReduceKernelINS2_10policy_hubIijN4cuda3__47maximumIiEEE10Policy1000EN6thrust24THRUST_300001_SM_1000_NS10device_ptrIiEEjS8_i14absolute_valueIiEEEvT0_PT3_T1_NS0_13GridEvenShareISK_EET2_T4_E12temp_storage+16];
	max.s32 	%r381, %r379, %r380;
	ld.shared.u32 	%r382, [_ZZN3cub18CUB_300001_SM_10006detail6reduce18DeviceReduceKernelINS2_10policy_hubIijN4cuda3__47maximumIiEEE10Policy1000EN6thrust24THRUST_300001_SM_1000_NS10device_ptrIiEEjS8_i14absolute_valueIiEEEvT0_PT3_T1_NS0_13GridEvenShareISK_EET2_T4_E12temp_storage+20];
	max.s32 	%r383, %r381, %r382;
	ld.shared.u32 	%r384, [_ZZN3cub18CUB_300001_SM_10006detail6reduce18DeviceReduceKernelINS2_10policy_hubIijN4cuda3__47maximumIiEEE10Policy1000EN6thrust24THRUST_300001_SM_1000_NS10device_ptrIiEEjS8_i14absolute_valueIiEEEvT0_PT3_T1_NS0_13GridEvenShareISK_EET2_T4_E12temp_storage+24];
	max.s32 	%r385, %r383, %r384;
	ld.shared.u32 	%r386, [_ZZN3cub18CUB_300001_SM_10006detail6reduce18DeviceReduceKernelINS2_10policy_hubIijN4cuda3__47maximumIiEEE10Policy1000EN6thrust24THRUST_300001_SM_1000_NS10device_ptrIiEEjS8_i14absolute_valueIiEEEvT0_PT3_T1_NS0_13GridEvenShareISK_EET2_T4_E12temp_storage+28];
	max.s32 	%r387, %r385, %r386;
	ld.shared.u32 	%r388, [_ZZN3cub18CUB_300001_SM_10006detail6reduce18DeviceReduceKernelINS2_10policy_hubIijN4cuda3__47maximumIiEEE10Policy1000EN6thrust24THRUST_300001_SM_1000_NS10device_ptrIiEEjS8_i14absolute_valueIiEEEvT0_PT3_T1_NS0_13GridEvenShareISK_EET2_T4_E12temp_storage+32];
	max.s32 	%r389, %r387, %r388;
	ld.shared.u32 	%r390, [_ZZN3cub18CUB_300001_SM_10006detail6reduce18DeviceReduceKernelINS2_10policy_hubIijN4cuda3__47maximumIiEEE10Policy1000EN6thrust24THRUST_300001_SM_1000_NS10device_ptrIiEEjS8_i14absolute_valueIiEEEvT0_PT3_T1_NS0_13GridEvenShareISK_EET2_T4_E12temp_storage+36];
	max.s32 	%r665, %r389, %r390;
$L__BB2_48:
	mov.u32 	%r622, %tid.x;
	setp.ne.s32 	%p56, %r622, 0;
	@%p56 bra 	$L__BB2_50;
	ld.param.u64 	%rd129, [_ZN3cub18CUB_300001_SM_10006detail6reduce18DeviceReduceKernelINS2_10policy_hubIijN4cuda3__47maximumIiEEE10Policy1000EN6thrust24THRUST_300001_SM_1000_NS10device_ptrIiEEjS8_i14absolute_valueIiEEEvT0_PT3_T1_NS0_13GridEvenShareISK_EET2_T4__param_1];
	cvta.to.global.u64 	%rd126, %rd129;
	mul.wide.u32 	%rd127, %r3, 4;
	add.s64 	%rd128, %rd126, %rd127;
	st.global.u32 	[%rd128], %r665;
$L__BB2_50:
	ret;

}
	// .globl	_ZN3cub18CUB_300001_SM_10006detail6reduce28DeviceReduceSingleTileKernelINS2_10policy_hubIijN4cuda3__47maximumIiEEE10Policy1000EPiSB_iS8_iiNS5_3std3__410__identityEEEvT0_T1_T2_T3_T4_T6_
.visible .entry _ZN3cub18CUB_300001_SM_10006detail6reduce28DeviceReduceSingleTileKernelINS2_10policy_hubIijN4cuda3__47maximumIiEEE10Policy1000EPiSB_iS8_iiNS5_3std3__410__identityEEEvT0_T1_T2_T3_T4_T6_(
	.param .u64 .ptr .align 1 _ZN3cub18CUB_300001_SM_10006detail6reduce28DeviceReduceSingleTileKernelINS2_10policy_hubIijN4cuda3__47maximumIiEEE10Policy1000EPiSB_iS8_iiNS5_3std3__410__identityEEEvT0_T1_T2_T3_T4_T6__param_0,
	.param .u64 .ptr .align 1 _ZN3cub18CUB_300001_SM_10006detail6reduce28DeviceReduceSingleTileKernelINS2_10policy_hubIijN4cuda3__47maximumIiEEE10Policy1000EPiSB_iS8_iiNS5_3std3__410__identityEEEvT0_T1_T2_T3_T4_T6__param_1,
	.param .u32 _ZN3cub18CUB_300001_SM_10006detail6reduce28DeviceReduceSingleTileKernelINS2_10policy_hubIijN4cuda3__47maximumIiEEE10Policy1000EPiSB_iS8_iiNS5_3std3__410__identityEEEvT0_T1_T2_T3_T4_T6__param_2,
	.param .align 1 .b8 _ZN3cub18CUB_300001_SM_10006detail6reduce28DeviceReduceSingleTileKernelINS2_10policy_hubIijN4cuda3__47maximumIiEEE10Policy1000EPiSB_iS8_iiNS5_3std3__410__identityEEEvT0_T1_T2_T3_T4_T6__param_3[1],
	.param .u32 _ZN3cub18CUB_300001_SM_10006detail6reduce28DeviceReduceSingleTileKernelINS2_10policy_hubIijN4cuda3__47maximumIiEEE10Policy1000EPiSB_iS8_iiNS5_3std3__410__identityEEEvT0_T1_T2_T3_T4_T6__param_4,
	.param .align 1 .b8 _ZN3cub18CUB_300001_SM_10006detail6reduce28DeviceReduceSingleTileKernelINS2_10policy_hubIijN4cuda3__47maximumIiEEE10Policy1000EPiSB_iS8_iiNS5_3std3__410__identityEEEvT0_T1_T2_T3_T4_T6__param_5[1]
)
.maxntid 256
.minnctapersm 1
{
	.reg .pred 	%p<97>;
	.reg .b32 	%r<687>;
	.reg .b64 	%rd<125>;
	// demoted variable
	.shared .align 4 .b8 _ZZN3cub18CUB_300001_SM_10006detail6reduce28DeviceReduceSingleTileKernelINS2_10policy_hubIijN4cuda3__47maximumIiEEE10Policy1000EPiSB_iS8_iiNS5_3std3__410__identityEEEvT0_T1_T2_T3_T4_T6_E12temp_storage[44];
	ld.param.u64 	%rd16, [_ZN3cub18CUB_300001_SM_10006detail6reduce28DeviceReduceSingleTileKernelINS2_10policy_hubIijN4cuda3__47maximumIiEEE10Policy1000EPiSB_iS8_iiNS5_3std3__410__identityEEEvT0_T1_T2_T3_T4_T6__param_0];
	ld.param.u64 	%rd17, [_ZN3cub18CUB_300001_SM_10006detail6reduce28DeviceReduceSingleTileKernelINS2_10policy_hubIijN4cuda3__47maximumIiEEE10Policy1000EPiSB_iS8_iiNS5_3std3__410__identityEEEvT0_T1_T2_T3_T4_T6__param_1];
	ld.param.u32 	%r124, [_ZN3cub18CUB_300001_SM_10006detail6reduce28DeviceReduceSingleTileKernelINS2_10policy_hubIijN4cuda3__47maximumIiEEE10Policy1000EPiSB_iS8_iiNS5_3std3__410__identityEEEvT0_T1_T2_T3_T4_T6__param_2];
	ld.param.u32 	%r125, [_ZN3cub18CUB_300001_SM_10006detail6reduce28DeviceReduceSingleTileKernelINS2_10policy_hubIijN4cuda3__47maximumIiEEE10Policy1000EPiSB_iS8_iiNS5_3std3__410__identityEEEvT0_T1_T2_T3_T4_T6__param_4];
	cvta.to.global.u64 	%rd1, %rd17;
	setp.ne.s32 	%p1, %r124, 0;
	@%p1 bra 	$L__BB3_3;
	mov.u32 	%r633, %tid.x;
	setp.ne.s32 	%p96, %r633, 0;
	@%p96 bra 	$L__BB3_74;
	st.global.u32 	[%rd1], %r125;
	bra.uni 	$L__BB3_74;
$L__BB3_3:
	and.b64  	%rd18, %rd16, 15;
	setp.ne.s64 	%p2, %rd18, 0;
	@%p2 bra 	$L__BB3_38;
	setp.gt.s32 	%p49, %r124, 4095;
	@%p49 bra 	$L__BB3_22;
	mov.u32 	%r1, %tid.x;
	setp.ge.s32 	%p66, %r1, %r124;
	mov.b32 	%r644, 0;
	mov.u32 	%r639, %r1;
	@%p66 bra 	$L__BB3_7;
	mul.wide.u32 	%rd113, %r1, 4;
	add.s64 	%rd112, %rd16, %rd113;
	// begin inline asm
	ld.global.nc.u32 %r644, [%rd112];
	// end inline asm
	add.s32 	%r639, %r1, 256;
$L__BB3_7:
	setp.ge.s32 	%p67, %r639, %r124;
	@%p67 bra 	$L__BB3_13;
	not.b32 	%r508, %r639;
	add.s32 	%r6, %r124, %r508;
	and.b32  	%r509, %r6, 768;
	setp.eq.s32 	%p68, %r509, 768;
	@%p68 bra 	$L__BB3_11;
	mul.wide.u32 	%rd114, %r639, 4;
	add.s64 	%rd121, %rd16, %rd114;
	shr.u32 	%r510, %r6, 8;
	add.s32 	%r511, %r510, 1;
	and.b32  	%r512, %r511, 3;
	neg.s32 	%r636, %r512;
$L__BB3_10:
	.pragma "nounroll";
	// begin inline asm
	ld.global.nc.u32 %r513, [%rd121];
	// end inline asm
	max.s32 	%r644, %r644, %r513;
	add.s32 	%r639, %r639, 256;
	add.s64 	%rd121, %rd121, 1024;
	add.s32 	%r636, %r636, 1;
	setp.ne.s32 	%p69, %r636, 0;
	@%p69 bra 	$L__BB3_10;
$L__BB3_11:
	setp.lt.u32 	%p70, %r6, 768;
	@%p70 bra 	$L__BB3_13;
$L__BB3_12:
	mul.wide.s32 	%rd120, %r639, 4;
	add.s64 	%rd116, %rd16, %rd120;
	// begin inline asm
	ld.global.nc.u32 %r514, [%rd116];
	// end inline asm
	max.s32 	%r518, %r644, %r514;
	add.s64 	%rd117, %rd116, 1024;
	// begin inline asm
	ld.global.nc.u32 %r515, [%rd117];
	// end inline asm
	max.s32 	%r519, %r518, %r515;
	add.s64 	%rd118, %rd116, 2048;
	// begin inline asm
	ld.global.nc.u32 %r516, [%rd118];
	// end inline asm
	max.s32 	%r520, %r519, %r516;
	add.s64 	%rd119, %rd116, 3072;
	// begin inline asm
	ld.global.nc.u32 %r517, [%rd119];
	// end inline asm
	max.s32 	%r644, %r520, %r517;
	add.s32 	%r639, %r639, 1024;
	setp.lt.s32 	%p71, %r639, %r124;
	@%p71 bra 	$L__BB3_12;
$L__BB3_13:
	setp.lt.s32 	%p72, %r124, 256;
	@%p72 bra 	$L__BB3_18;
	// begin inline asm
	mov.u32 %r584, %laneid;
	// end inline asm
	mov.b32 	%r587, 1;
	mov.b32 	%r608, 31;
	mov.b32 	%r609, -1;
	// begin inline asm
	shfl.sync.down.b32 %r585, %r644, %r587, %r608, %r609;
	// end inline asm
	setp.gt.s32 	%p88, %r584, 30;
	max.s32 	%r610, %r644, %r585;
	selp.b32 	%r591, %r644, %r610, %p88;
	mov.b32 	%r592, 2;
	// begin inline asm
	shfl.sync.down.b32 %r590, %r591, %r592, %r608, %r609;
	// end inline asm
	setp.gt.s32 	%p89, %r584, 29;
	max.s32 	%r611, %r591, %r590;
	selp.b32 	%r596, %r591, %r611, %p89;
	mov.b32 	%r597, 4;
	// begin inline asm
	shfl.sync.down.b32 %r595, %r596, %r597, %r608, %r609;
	// end inline asm
	setp.gt.s32 	%p90, %r584, 27;
	max.s32 	%r612, %r596, %r595;
	selp.b32 	%r601, %r596, %r612, %p90;
	mov.b32 	%r602, 8;
	// begin inline asm
	shfl.sync.down.b32 %r600, %r601, %r602, %r608, %r609;
	// end inline asm
	setp.gt.s32 	%p91, %r584, 23;
	max.s32 	%r613, %r601, %r600;
	selp.b32 	%r606, %r601, %r613, %p91;
	mov.b32 	%r607, 16;
	// begin inline asm
	shfl.sync.down.b32 %r605, %r606, %r607, %r608, %r609;
	// end inline asm
	setp.gt.s32 	%p92, %r584, 15;
	max.s32 	%r22, %r606, %r605;
	selp.b32 	%r686, %r606, %r22, %p92;
	setp.ne.s32 	%p93, %r584, 0;
	@%p93 bra 	$L__BB3_16;
	shr.u32 	%r614, %r1, 3;
	and.b32  	%r615, %r614, 124;
	mov.u32 	%r616, _ZZN3cub18CUB_300001_SM_10006detail6reduce28DeviceReduceSingleTileKernelINS2_10policy_hubIijN4cuda3__47maximumIiEEE10Policy1000EPiSB_iS8_iiNS5_3std3__410__identityEEEvT0_T1_T2_T3_T4_T6_E12temp_storage;
	add.s32 	%r617, %r616, %r615;
	st.shared.u32 	[%r617+8], %r22;
$L__BB3_16:
	bar.sync 	0;
	setp.ne.s32 	%p94, %r1, 0;
	@%p94 bra 	$L__BB3_72;
	ld.shared.u32 	%r618, [_ZZN3cub18CUB_300001_SM_10006detail6reduce28DeviceReduceSingleTileKernelINS2_10policy_hubIijN4cuda3__47maximumIiEEE10Policy1000EPiSB_iS8_iiNS5_3std3__410__identityEEEvT0_T1_T2_T3_T4_T6_E12temp_storage+12];
	max.s32 	%r619, %r686, %r618;
	ld.shared.u32 	%r620, [_ZZN3cub18CUB_300001_SM_10006detail6reduce28DeviceReduceSingleTileKernelINS2_10policy_hubIijN4cuda3__47maximumIiEEE10Policy1000EPiSB_iS8_iiNS5_3std3__410__identityEEEvT0_T1_T2_T3_T4_T6_E12temp_storage+16];
	max.s32 	%r621, %r619, %r620;
	ld.shared.u32 	%r622, [_ZZN3cub18CUB_300001_SM_10006detail6reduce28DeviceReduceSingleTileKernelINS2_10policy_hubIijN4cuda3__47maximumIiEEE10Policy1000EPiSB_iS8_iiNS5_3std3__410__identityEEEvT0_T1_T2_T3_T4_T6_E12temp_storage+20];
	max.s32 	%r623, %r621, %r622;
	ld.shared.u32 	%r624, [_ZZN3cub18CUB_300001_SM_10006detail6reduce28DeviceReduceSingleTileKernelINS2_10policy_hubIijN4cuda3__47maximumIiEEE10Policy1000EPiSB_iS8_iiNS5_3std3__410__identityEEEvT0_T1_T2_T3_T4_T6_E12temp_storage+24];
	max.s32 	%r625, %r623, %r624;
	ld.shared.u32 	%r626, [_ZZN3cub18CUB_300001_SM_10006detail6reduce28DeviceReduceSingleTileKernelINS2_10policy_hubIijN4cuda3__47maximumIiEEE10Policy1000EPiSB_iS8_iiNS5_3std3__410__identityEEEvT0_T1_T2_T3_T4_T6_E12temp_storage+28];
	max.s32 	%r627, %r625, %r626;
	ld.shared.u32 	%r628, [_ZZN3cub18CUB_300001_SM_10006detail6reduce28DeviceReduceSingleTileKernelINS2_10policy_hubIijN4cuda3__47maximumIiEEE10Policy1000EPiSB_iS8_iiNS5_3std3__410__identityEEEvT0_T1_T2_T3_T4_T6_E12temp_storage+32];
	max.s32 	%r629, %r627, %r628;
	ld.shared.u32 	%r630, [_ZZN3cub18CUB_300001_SM_10006detail6reduce28DeviceReduceSingleTileKernelINS2_10policy_hubIijN4cuda3__47maximumIiEEE10Policy1000EPiSB_iS8_iiNS5_3std3__410__identityEEEvT0_T1_T2_T3_T4_T6_E12temp_storage+36];
	max.s32 	%r686, %r629, %r630;
	bra.uni 	$L__BB3_72;
$L__BB3_18:
	// begin inline asm
	mov.u32 %r521, %laneid;
	// end inline asm
	and.b32  	%r547, %r1, 992;
	add.s32 	%r548, %r547, 32;
	setp.gt.s32 	%p73, %r548, %r124;
	not.b32 	%r549, %r547;
	add.s32 	%r550, %r124, %r549;
	selp.b32 	%r545, %r550, 31, %p73;
	mov.b32 	%r524, 1;
	mov.b32 	%r546, -1;
	// begin inline asm
	shfl.sync.down.b32 %r522, %r644, %r524, %r545, %r546;
	// end inline asm
	setp.lt.s32 	%p74, %r521, %r545;
	max.s32 	%r551, %r644, %r522;
	selp.b32 	%r528, %r551, %r644, %p74;
	mov.b32 	%r529, 2;
	// begin inline asm
	shfl.sync.down.b32 %r527, %r528, %r529, %r545, %r546;
	// end inline asm
	add.s32 	%r552, %r521, 2;
	setp.gt.s32 	%p75, %r552, %r545;
	max.s32 	%r553, %r528, %r527;
	selp.b32 	%r533, %r528, %r553, %p75;
	mov.b32 	%r534, 4;
	// begin inline asm
	shfl.sync.down.b32 %r532, %r533, %r534, %r545, %r546;
	// end inline asm
	add.s32 	%r554, %r521, 4;
	setp.gt.s32 	%p76, %r554, %r545;
	max.s32 	%r555, %r533, %r532;
	selp.b32 	%r538, %r533, %r555, %p76;
	mov.b32 	%r539, 8;
	// begin inline asm
	shfl.sync.down.b32 %r537, %r538, %r539, %r545, %r546;
	// end inline asm
	add.s32 	%r556, %r521, 8;
	setp.gt.s32 	%p77, %r556, %r545;
	max.s32 	%r557, %r538, %r537;
	selp.b32 	%r543, %r538, %r557, %p77;
	mov.b32 	%r544, 16;
	// begin inline asm
	shfl.sync.down.b32 %r542, %r543, %r544, %r545, %r546;
	// end inline asm
	add.s32 	%r558, %r521, 16;
	setp.gt.s32 	%p78, %r558, %r545;
	max.s32 	%r559, %r543, %r542;
	selp.b32 	%r686, %r543, %r559, %p78;
	setp.ne.s32 	%p79, %r521, 0;
	@%p79 bra 	$L__BB3_20;
	shr.u32 	%r560, %r1, 3;
	and.b32  	%r561, %r560, 124;
	mov.u32 	%r562, _ZZN3cub18CUB_300001_SM_10006detail6reduce28DeviceReduceSingleTileKernelINS2_10policy_hubIijN4cuda3__47maximumIiEEE10Policy1000EPiSB_iS8_iiNS5_3std3__410__identityEEEvT0_T1_T2_T3_T4_T6_E12temp_storage;
	add.s32 	%r563, %r562, %r561;
	st.shared.u32 	[%r563+8], %r686;
$L__BB3_20:
	bar.sync 	0;
	setp.ne.s32 	%p80, %r1, 0;
	@%p80 bra 	$L__BB3_72;
	setp.gt.s32 	%p81, %r124, 32;
	ld.shared.u32 	%r564, [_ZZN3cub18CUB_300001_SM_10006detail6reduce28DeviceReduceSingleTileKernelINS2_10policy_hubIijN4cuda3__47maximumIiEEE10Policy1000EPiSB_iS8_iiNS5_3std3__410__identityEEEvT0_T1_T2_T3_T4_T6_E12temp_storage+12];
	max.s32 	%r565, %r686, %r564;
	selp.b32 	%r566, %r565, %r686, %p81;
	setp.gt.s32 	%p82, %r124, 64;
	ld.shared.u32 	%r567, [_ZZN3cub18CUB_300001_SM_10006detail6reduce28DeviceReduceSingleTileKernelINS2_10policy_hubIijN4cuda3__47maximumIiEEE10Policy1000EPiSB_iS8_iiNS5_3std3__410__identityEEEvT0_T1_T2_T3_T4_T6_E12temp_storage+16];
	max.s32 	%r568, %r566, %r567;
	selp.b32 	%r569, %r568, %r566, %p82;
	setp.gt.s32 	%p83, %r124, 96;
	ld.shared.u32 	%r570, [_ZZN3cub18CUB_300001_SM_10006detail6reduce28DeviceReduceSingleTileKernelINS2_10policy_hubIijN4cuda3__47maximumIiEEE10Policy1000EPiSB_iS8_iiNS5_3std3__410__identityEEEvT0_T1_T2_T3_T4_T6_E12temp_storage+20];
	max.s32 	%r571, %r569, %r570;
	selp.b32 	%r572, %r571, %r569, %p83;
	setp.gt.s32 	%p84, %r124, 128;
	ld.shared.u32 	%r573, [_ZZN3cub18CUB_300001_SM_10006detail6reduce28DeviceReduceSingleTileKernelINS2_10policy_hubIijN4cuda3__47maximumIiEEE10Policy1000EPiSB_iS8_iiNS5_3std3__410__identityEEEvT0_T1_T2_T3_T4_T6_E12temp_storage+24];
	max.s32 	%r574, %r572, %r573;
	selp.b32 	%r575, %r574, %r572, %p84;
	setp.gt.s32 	%p85, %r124, 160;
	ld.shared.u32 	%r576, [_ZZN3cub18CUB_300001_SM_10006detail6reduce28DeviceReduceSingleTileKernelINS2_10policy_hubIijN4cuda3__47maximumIiEEE10Policy1000EPiSB_iS8_iiNS5_3std3__410__identityEEEvT0_T1_T2_T3_T4_T6_E12temp_storage+28];
	max.s32 	%r577, %r575, %r576;
	selp.b32 	%r578, %r577, %r575, %p85;
	setp.gt.s32 	%p86, %r124, 192;
	ld.shared.u32 	%r579, [_ZZN3cub18CUB_300001_SM_10006detail6reduce28DeviceReduceSingleTileKernelINS2_10policy_hubIijN4cuda3__47maximumIiEEE10Policy1000EPiSB_iS8_iiNS5_3std3__410__identityEEEvT0_T1_T2_T3_T4_T6_E12temp_storage+32];
	max.s32 	%r580, %r578, %r579;
	selp.b32 	%r581, %r580, %r578, %p86;
	setp.gt.s32 	%p87, %r124, 224;
	ld.shared.u32 	%r582, [_ZZN3cub18CUB_300001_SM_10006detail6reduce28DeviceReduceSingleTileKernelINS2_10policy_hubIijN4cuda3__47maximumIiEEE10Policy1000EPiSB_iS8_iiNS5_3std3__410__identityEEEvT0_T1_T2_T3_T4_T6_E12temp_storage+36];
	max.s32 	%r583, %r581, %r582;
	selp.b32 	%r686, %r583, %r581, %p87;
	bra.uni 	$L__BB3_72;
$L__BB3_22:
	mov.u32 	%r27, %tid.x;
	shl.b32 	%r379, %r27, 2;
	mul.wide.u32 	%rd86, %r379, 4;
	add.s64 	%rd76, %rd16, %rd86;
	// begin inline asm
	ld.global.nc.v2.u64 {%rd74, %rd75}, [%rd76];
	// end inline asm
	mov.b64 	{%r380, %r381}, %rd75;
	mov.b64 	{%r382, %r383}, %rd74;
	add.s64 	%rd79, %rd76, 4096;
	// begin inline asm
	ld.global.nc.v2.u64 {%rd77, %rd78}, [%rd79];
	// end inline asm
	mov.b64 	{%r384, %r385}, %rd78;
	mov.b64 	{%r386, %r387}, %rd77;
	add.s64 	%rd82, %rd76, 8192;
	// begin inline asm
	ld.global.nc.v2.u64 {%rd80, %rd81}, [%rd82];
	// end inline asm
	mov.b64 	{%r388, %r389}, %rd81;
	mov.b64 	{%r390, %r391}, %rd80;
	add.s64 	%rd85, %rd76, 12288;
	// begin inline asm
	ld.global.nc.v2.u64 {%rd83, %rd84}, [%rd85];
	// end inline asm
	mov.b64 	{%r392, %r393}, %rd84;
	mov.b64 	{%r394, %r395}, %rd83;
	max.s32 	%r396, %r382, %r383;
	max.s32 	%r397, %r396, %r380;
	max.s32 	%r398, %r381, %r386;
	max.s32 	%r399, %r398, %r387;
	max.s32 	%r400, %r384, %r385;
	max.s32 	%r401, %r400, %r390;
	max.s32 	%r402, %r391, %r388;
	max.s32 	%r403, %r402, %r389;
	max.s32 	%r404, %r394, %r395;
	max.s32 	%r405, %r404, %r392;
	max.s32 	%r406, %r397, %r399;
	max.s32 	%r407, %r406, %r401;
	max.s32 	%r408, %r403, %r405;
	max.s32 	%r409, %r408, %r393;
	max.s32 	%r659, %r407, %r409;
	setp.lt.u32 	%p50, %r124, 8192;
	mov.b32 	%r648, 4096;
	@%p50 bra 	$L__BB3_26;
	add.s32 	%r29, %r124, -4096;
	mov.b32 	%r648, 4096;
$L__BB3_24:
	mul.wide.s32 	%rd99, %r648, 4;
	add.s64 	%rd89, %rd76, %rd99;
	// begin inline asm
	ld.global.nc.v2.u64 {%rd87, %rd88}, [%rd89];
	// end inline asm
	mov.b64 	{%r411, %r412}, %rd88;
	mov.b64 	{%r413, %r414}, %rd87;
	add.s64 	%rd92, %rd89, 4096;
	// begin inline asm
	ld.global.nc.v2.u64 {%rd90, %rd91}, [%rd92];
	// end inline asm
	mov.b64 	{%r415, %r416}, %rd91;
	mov.b64 	{%r417, %r418}, %rd90;
	add.s64 	%rd95, %rd89, 8192;
	// begin inline asm
	ld.global.nc.v2.u64 {%rd93, %rd94}, [%rd95];
	// end inline asm
	mov.b64 	{%r419, %r420}, %rd94;
	mov.b64 	{%r421, %r422}, %rd93;
	add.s64 	%rd98, %rd89, 12288;
	// begin inline asm
	ld.global.nc.v2.u64 {%rd96, %rd97}, [%rd98];
	// end inline asm
	mov.b64 	{%r423, %r424}, %rd97;
	mov.b64 	{%r425, %r426}, %rd96;
	max.s32 	%r427, %r659, %r413;
	max.s32 	%r428, %r427, %r414;
	max.s32 	%r429, %r411, %r412;
	max.s32 	%r430, %r429, %r417;
	max.s32 	%r431, %r418, %r415;
	max.s32 	%r432, %r431, %r416;
	max.s32 	%r433, %r421, %r422;
	max.s32 	%r434, %r433, %r419;
	max.s32 	%r435, %r420, %r425;
	max.s32 	%r436, %r435, %r426;
	max.s32 	%r437, %r423, %r424;
	max.s32 	%r438, %r428, %r430;
	max.s32 	%r439, %r438, %r432;
	max.s32 	%r440, %r434, %r436;
	max.s32 	%r441, %r440, %r437;
	max.s32 	%r659, %r439, %r441;
	sub.s32 	%r442, %r124, %r648;
	setp.lt.s32 	%p51, %r442, 4096;
	@%p51 bra 	$L__BB3_34;
	add.s32 	%r648, %r648, 4096;
	setp.le.s32 	%p52, %r648, %r29;
	@%p52 bra 	$L__BB3_24;
$L__BB3_26:
	setp.le.s32 	%p53, %r124, %r648;
	@%p53 bra 	$L__BB3_34;
	sub.s32 	%r36, %r124, %r648;
	setp.ge.s32 	%p54, %r27, %r36;
	@%p54 bra 	$L__BB3_34;
	not.b32 	%r444, %r27;
	add.s32 	%r445, %r124, %r444;
	sub.s32 	%r37, %r445, %r648;
	and.b32  	%r446, %r37, 768;
	setp.eq.s32 	%p55, %r446, 768;
	mov.u32 	%r653, %r27;
	@%p55 bra 	$L__BB3_31;
	add.s32 	%r650, %r27, %r648;
	shr.u32 	%r447, %r37, 8;
	add.s32 	%r448, %r447, 1;
	and.b32  	%r449, %r448, 3;
	neg.s32 	%r649, %r449;
	mov.u32 	%r653, %r27;
$L__BB3_30:
	.pragma "nounroll";
	mul.wide.u32 	%rd101, %r650, 4;
	add.s64 	%rd100, %rd16, %rd101;
	// begin inline asm
	ld.global.nc.u32 %r450, [%rd100];
	// end inline asm
	max.s32 	%r659, %r659, %r450;
	add.s32 	%r653, %r653, 256;
	add.s32 	%r650, %r650, 256;
	add.s32 	%r649, %r649, 1;
	setp.ne.s32 	%p56, %r649, 0;
	@%p56 bra 	$L__BB3_30;
$L__BB3_31:
	setp.lt.u32 	%p57, %r37, 768;
	@%p57 bra 	$L__BB3_34;
	cvt.u64.u32 	%rd102, %r653;
	cvt.u64.u32 	%rd103, %r648;
	add.s64 	%rd104, %rd102, %rd103;
	shl.b64 	%rd105, %rd104, 2;
	add.s64 	%rd106, %rd105, %rd16;
	add.s64 	%rd122, %rd106, 2048;
	add.s32 	%r656, %r653, %r648;
$L__BB3_33:
	mul.wide.u32 	%rd111, %r656, 4;
	add.s64 	%rd107, %rd16, %rd111;
	// begin inline asm
	ld.global.nc.u32 %r451, [%rd107];
	// end inline asm
	max.s32 	%r455, %r659, %r451;
	add.s64 	%rd108, %rd122, -1024;
	// begin inline asm
	ld.global.nc.u32 %r452, [%rd108];
	// end inline asm
	max.s32 	%r456, %r455, %r452;
	// begin inline asm
	ld.global.nc.u32 %r453, [%rd122];
	// end inline asm
	max.s32 	%r457, %r456, %r453;
	add.s64 	%rd110, %rd122, 1024;
	// begin inline asm
	ld.global.nc.u32 %r454, [%rd110];
	// end inline asm
	max.s32 	%r659, %r457, %r454;
	add.s32 	%r653, %r653, 1024;
	add.s64 	%rd122, %rd122, 4096;
	add.s32 	%r656, %r656, 1024;
	setp.lt.s32 	%p58, %r653, %r36;
	@%p58 bra 	$L__BB3_33;
$L__BB3_34:
	// begin inline asm
	mov.u32 %r458, %laneid;
	// end inline asm
	mov.b32 	%r461, 1;
	mov.b32 	%r482, 31;
	mov.b32 	%r483, -1;
	// begin inline asm
	shfl.sync.down.b32 %r459, %r659, %r461, %r482, %r483;
	// end inline asm
	setp.gt.s32 	%p59, %r458, 30;
	max.s32 	%r484, %r659, %r459;
	selp.b32 	%r465, %r659, %r484, %p59;
	mov.b32 	%r466, 2;
	// begin inline asm
	shfl.sync.down.b32 %r464, %r465, %r466, %r482, %r483;
	// end inline asm
	setp.gt.s32 	%p60, %r458, 29;
	max.s32 	%r485, %r465, %r464;
	selp.b32 	%r470, %r465, %r485, %p60;
	mov.b32 	%r471, 4;
	// begin inline asm
	shfl.sync.down.b32 %r469, %r470, %r471, %r482, %r483;
	// end inline asm
	setp.gt.s32 	%p61, %r458, 27;
	max.s32 	%r486, %r470, %r469;
	selp.b32 	%r475, %r470, %r486, %p61;
	mov.b32 	%r476, 8;
	// begin inline asm
	shfl.sync.down.b32 %r474, %r475, %r476, %r482, %r483;
	// end inline asm
	setp.gt.s32 	%p62, %r458, 23;
	max.s32 	%r487, %r475, %r474;
	selp.b32 	%r480, %r475, %r487, %p62;
	mov.b32 	%r481, 16;
	// begin inline asm
	shfl.sync.down.b32 %r479, %r480, %r481, %r482, %r483;
	// end inline asm
	setp.gt.s32 	%p63, %r458, 15;
	max.s32 	%r59, %r480, %r479;
	selp.b32 	%r686, %r480, %r59, %p63;
	setp.ne.s32 	%p64, %r458, 0;
	@%p64 bra 	$L__BB3_36;
	shr.u32 	%r488, %r27, 3;
	and.b32  	%r489, %r488, 124;
	mov.u32 	%r490, _ZZN3cub18CUB_300001_SM_10006detail6reduce28DeviceReduceSingleTileKernelINS2_10policy_hubIijN4cuda3__47maximumIiEEE10Policy1000EPiSB_iS8_iiNS5_3std3__410__identityEEEvT0_T1_T2_T3_T4_T6_E12temp_storage;
	add.s32 	%r491, %r490, %r489;
	st.shared.u32 	[%r491+8], %r59;
$L__BB3_36:
	bar.sync 	0;
	setp.ne.s32 	%p65, %r27, 0;
	@%p65 bra 	$L__BB3_72;
	ld.shared.u32 	%r492, [_ZZN3cub18CUB_300001_SM_10006detail6reduce28DeviceReduceSingleTileKernelINS2_10policy_hubIijN4cuda3__47maximumIiEEE10Policy1000EPiSB_iS8_iiNS5_3std3__410__identityEEEvT0_T1_T2_T3_T4_T6_E12temp_storage+12];
	max.s32 	%r493, %r686, %r492;
	ld.shared.u32 	%r494, [_ZZN3cub18CUB_300001_SM_10006detail6reduce28DeviceReduceSingleTileKernelINS2_10policy_hubIijN4cuda3__47maximumIiEEE10Policy1000EPiSB_iS8_iiNS5_3std3__410__identityEEEvT0_T1_T2_T3_T4_T6_E12temp_storage+16];
	max.s32 	%r495, %r493, %r494;
	ld.shared.u32 	%r496, [_ZZN3cub18CUB_300001_SM_10006detail6reduce28DeviceReduceSingleTileKernelINS2_10policy_hubIijN4cuda3__47maximumIiEEE10Policy1000EPiSB_iS8_iiNS5_3std3__410__identityEEEvT0_T1_T2_T3_T4_T6_E12temp_storage+20];
	max.s32 	%r497, %r495, %r496;
	ld.shared.u32 	%r498, [_ZZN3cub18CUB_300001_SM_10006detail6reduce28DeviceReduceSingleTileKernelINS2_10policy_hubIijN4cuda3__47maximumIiEEE10Policy1000EPiSB_iS8_iiNS5_3std3__410__identityEEEvT0_T1_T2_T3_T4_T6_E12temp_storage+24];
	max.s32 	%r499, %r497, %r498;
	ld.shared.u32 	%r500, [_ZZN3cub18CUB_300001_SM_10006detail6reduce28DeviceReduceSingleTileKernelINS2_10policy_hubIijN4cuda3__47maximumIiEEE10Policy1000EPiSB_iS8_iiNS5_3std3__410__identityEEEvT0_T1_T2_T3_T4_T6_E12temp_storage+28];
	max.s32 	%r501, %r499, %r500;
	ld.shared.u32 	%r502, [_ZZN3cub18CUB_300001_SM_10006detail6reduce28DeviceReduceSingleTileKernelINS2_10policy_hubIijN4cuda3__47maximumIiEEE10Policy1000EPiSB_iS8_iiNS5_3std3__410__identityEEEvT0_T1_T2_T3_T4_T6_E12temp_storage+32];
	max.s32 	%r503, %r501, %r502;
	ld.shared.u32 	%r504, [_ZZN3cub18CUB_300001_SM_10006detail6reduce28DeviceReduceSingleTileKernelINS2_10policy_hubIijN4cuda3__47maximumIiEEE10Policy1000EPiSB_iS8_iiNS5_3std3__410__identityEEEvT0_T1_T2_T3_T4_T6_E12temp_storage+36];
	max.s32 	%r686, %r503, %r504;
	bra.uni 	$L__BB3_72;
$L__BB3_38:
	setp.gt.s32 	%p3, %r124, 4095;
	@%p3 bra 	$L__BB3_56;
	mov.u32 	%r62, %tid.x;
	setp.ge.s32 	%p20, %r62, %r124;
	mov.b32 	%r670, 0;
	mov.u32 	%r665, %r62;
	@%p20 bra 	$L__BB3_41;
	mul.wide.u32 	%rd66, %r62, 4;
	add.s64 	%rd65, %rd16, %rd66;
	// begin inline asm
	ld.global.nc.u32 %r670, [%rd65];
	// end inline asm
	add.s32 	%r665, %r62, 256;
$L__BB3_41:
	setp.ge.s32 	%p21, %r665, %r124;
	@%p21 bra 	$L__BB3_47;
	not.b32 	%r255, %r665;
	add.s32 	%r67, %r124, %r255;
	and.b32  	%r256, %r67, 768;
	setp.eq.s32 	%p22, %r256, 768;
	@%p22 bra 	$L__BB3_45;
	mul.wide.u32 	%rd67, %r665, 4;
	add.s64 	%rd123, %rd16, %rd67;
	shr.u32 	%r257, %r67, 8;
	add.s32 	%r258, %r257, 1;
	and.b32  	%r259, %r258, 3;
	neg.s32 	%r662, %r259;
$L__BB3_44:
	.pragma "nounroll";
	// begin inline asm
	ld.global.nc.u32 %r260, [%rd123];
	// end inline asm
	max.s32 	%r670, %r670, %r260;
	add.s32 	%r665, %r665, 256;
	add.s64 	%rd123, %rd123, 1024;
	add.s32 	%r662, %r662, 1;
	setp.ne.s32 	%p23, %r662, 0;
	@%p23 bra 	$L__BB3_44;
$L__BB3_45:
	setp.lt.u32 	%p24, %r67, 768;
	@%p24 bra 	$L__BB3_47;
$L__BB3_46:
	mul.wide.s32 	%rd73, %r665, 4;
	add.s64 	%rd69, %rd16, %rd73;
	// begin inline asm
	ld.global.nc.u32 %r261, [%rd69];
	// end inline asm
	max.s32 	%r265, %r670, %r261;
	add.s64 	%rd70, %rd69, 1024;
	// begin inline asm
	ld.global.nc.u32 %r262, [%rd70];
	// end inline asm
	max.s32 	%r266, %r265, %r262;
	add.s64 	%rd71, %rd69, 2048;
	// begin inline asm
	ld.global.nc.u32 %r263, [%rd71];
	// end inline asm
	max.s32 	%r267, %r266, %r263;
	add.s64 	%rd72, %rd69, 3072;
	// begin inline asm
	ld.global.nc.u32 %r264, [%rd72];
	// end inline asm
	max.s32 	%r670, %r267, %r264;
	add.s32 	%r665, %r665, 1024;
	setp.lt.s32 	%p25, %r665, %r124;
	@%p25 bra 	$L__BB3_46;
$L__BB3_47:
	setp.lt.s32 	%p26, %r124, 256;
	@%p26 bra 	$L__BB3_52;
	// begin inline asm
	mov.u32 %r331, %laneid;
	// end inline asm
	mov.b32 	%r334, 1;
	mov.b32 	%r355, 31;
	mov.b32 	%r356, -1;
	// begin inline asm
	shfl.sync.down.b32 %r332, %r670, %r334, %r355, %r356;
	// end inline asm
	setp.gt.s32 	%p42, %r331, 30;
	max.s32 	%r357, %r670, %r332;
	selp.b32 	%r338, %r670, %r357, %p42;
	mov.b32 	%r339, 2;
	// begin inline asm
	shfl.sync.down.b32 %r337, %r338, %r339, %r355, %r356;
	// end inline asm
	setp.gt.s32 	%p43, %r331, 29;
	max.s32 	%r358, %r338, %r337;
	selp.b32 	%r343, %r338, %r358, %p43;
	mov.b32 	%r344, 4;
	// begin inline asm
	shfl.sync.down.b32 %r342, %r343, %r344, %r355, %r356;
	// end inline asm
	setp.gt.s32 	%p44, %r331, 27;
	max.s32 	%r359, %r343, %r342;
	selp.b32 	%r348, %r343, %r359, %p44;
	mov.b32 	%r349, 8;
	// begin inline asm
	shfl.sync.down.b32 %r347, %r348, %r349, %r355, %r356;
	// end inline asm
	setp.gt.s32 	%p45, %r331, 23;
	max.s32 	%r360, %r348, %r347;
	selp.b32 	%r353, %r348, %r360, %p45;
	mov.b32 	%r354, 16;
	// begin inline asm
	shfl.sync.down.b32 %r352, %r353, %r354, %r355, %r356;
	// end inline asm
	setp.gt.s32 	%p46, %r331, 15;
	max.s32 	%r83, %r353, %r352;
	selp.b32 	%r686, %r353, %r83, %p46;
	setp.ne.s32 	%p47, %r331, 0;
	@%p47 bra 	$L__BB3_50;
	shr.u32 	%r361, %r62, 3;
	and.b32  	%r362, %r361, 124;
	mov.u32 	%r363, _ZZN3cub18CUB_300001_SM_10006detail6reduce28DeviceReduceSingleTileKernelINS2_10policy_hubIijN4cuda3__47maximumIiEEE10Policy1000EPiSB_iS8_iiNS5_3std3__410__identityEEEvT0_T1_T2_T3_T4_T6_E12temp_storage;
	add.s32 	%r364, %r363, %r362;
	st.shared.u32 	[%r364+8], %r83;
$L__BB3_50:
	bar.sync 	0;
	setp.ne.s32 	%p48, %r62, 0;
	@%p48 bra 	$L__BB3_72;
	ld.shared.u32 	%r365, [_ZZN3cub18CUB_300001_SM_10006detail6reduce28DeviceReduceSingleTileKernelINS2_10policy_hubIijN4cuda3__47maximumIiEEE10Policy1000EPiSB_iS8_iiNS5_3std3__410__identityEEEvT0_T1_T2_T3_T4_T6_E12temp_storage+12];
	max.s32 	%r366, %r686, %r365;
	ld.shared.u32 	%r367, [_ZZN3cub18CUB_300001_SM_10006detail6reduce28DeviceReduceSingleTileKernelINS2_10policy_hubIijN4cuda3__47maximumIiEEE10Policy1000EPiSB_iS8_iiNS5_3std3__410__identityEEEvT0_T1_T2_T3_T4_T6_E12temp_storage+16];
	max.s32 	%r368, %r366, %r367;
	ld.shared.u32 	%r369, [_ZZN3cub18CUB_300001_SM_10006detail6reduce28DeviceReduceSingleTileKernelINS2_10policy_hubIijN4cuda3__47maximumIiEEE10Policy1000EPiSB_iS8_iiNS5_3std3__410__identityEEEvT0_T1_T2_T3_T4_T6_E12temp_storage+20];
	max.s32 	%r370, %r368, %r369;
	ld.shared.u32 	%r371, [_ZZN3cub18CUB_300001_SM_10006detail6reduce28DeviceReduceSingleTileKernelINS2_10policy_hubIijN4cuda3__47maximumIiEEE10Policy1000EPiSB_iS8_iiNS5_3std3__410__identityEEEvT0_T1_T2_T3_T4_T6_E12temp_storage+24];
	max.s32 	%r372, %r370, %r371;
	ld.shared.u32 	%r373, [_ZZN3cub18CUB_300001_SM_10006detail6reduce28DeviceReduceSingleTileKernelINS2_10policy_hubIijN4cuda3__47maximumIiEEE10Policy1000EPiSB_iS8_iiNS5_3std3__410__identityEEEvT0_T1_T2_T3_T4_T6_E12temp_storage+28];
	max.s32 	%r374, %r372, %r373;
	ld.shared.u32 	%r375, [_ZZN3cub18CUB_300001_SM_10006detail6reduce28DeviceReduceSingleTileKernelINS2_10policy_hubIijN4cuda3__47maximumIiEEE10Policy1000EPiSB_iS8_iiNS5_3std3__410__identityEEEvT0_T1_T2_T3_T4_T6_E12temp_storage+32];
	max.s32 	%r376, %r374, %r375;
	ld.shared.u32 	%r377, [_ZZN3cub18CUB_300001_SM_10006detail6reduce28DeviceReduceSingleTileKernelINS2_10policy_hubIijN4cuda3__47maximumIiEEE10Policy1000EPiSB_iS8_iiNS5_3std3__410__identityEEEvT0_T1_T2_T3_T4_T6_E12temp_storage+36];
	max.s32 	%r686, %r376, %r377;
	bra.uni 	$L__BB3_72;
$L__BB3_52:
	// begin inline asm
	mov.u32 %r268, %laneid;
	// end inline asm
	and.b32  	%r294, %r62, 992;
	add.s32 	%r295, %r294, 32;
	setp.gt.s32 	%p27, %r295, %r124;
	not.b32 	%r296, %r294;
	add.s32 	%r297, %r124, %r296;
	selp.b32 	%r292, %r297, 31, %p27;
	mov.b32 	%r271, 1;
	mov.b32 	%r293, -1;
	// begin inline asm
	shfl.sync.down.b32 %r269, %r670, %r271, %r292, %r293;
	// end inline asm
	setp.lt.s32 	%p28, %r268, %r292;
	max.s32 	%r298, %r670, %r269;
	selp.b32 	%r275, %r298, %r670, %p28;
	mov.b32 	%r276, 2;
	// begin inline asm
	shfl.sync.down.b32 %r274, %r275, %r276, %r292, %r293;
	// end inline asm
	add.s32 	%r299, %r268, 2;
	setp.gt.s32 	%p29, %r299, %r292;
	max.s32 	%r300, %r275, %r274;
	selp.b32 	%r280, %r275, %r300, %p29;
	mov.b32 	%r281, 4;
	// begin inline asm
	shfl.sync.down.b32 %r279, %r280, %r281, %r292, %r293;
	// end inline asm
	add.s32 	%r301, %r268, 4;
	setp.gt.s32 	%p30, %r301, %r292;
	max.s32 	%r302, %r280, %r279;
	selp.b32 	%r285, %r280, %r302, %p30;
	mov.b32 	%r286, 8;
	// begin inline asm
	shfl.sync.down.b32 %r284, %r285, %r286, %r292, %r293;
	// end inline asm
	add.s32 	%r303, %r268, 8;
	setp.gt.s32 	%p31, %r303, %r292;
	max.s32 	%r304, %r285, %r284;
	selp.b32 	%r290, %r285, %r304, %p31;
	mov.b32 	%r291, 16;
	// begin inline asm
	shfl.sync.down.b32 %r289, %r290, %r291, %r292, %r293;
	// end inline asm
	add.s32 	%r305, %r268, 16;
	setp.gt.s32 	%p32, %r305, %r292;
	max.s32 	%r306, %r290, %r289;
	selp.b32 	%r686, %r290, %r306, %p32;
	setp.ne.s32 	%p33, %r268, 0;
	@%p33 bra 	$L__BB3_54;
	shr.u32 	%r307, %r62, 3;
	and.b32  	%r308, %r307, 124;
	mov.u32 	%r309, _ZZN3cub18CUB_300001_SM_10006detail6reduce28DeviceReduceSingleTileKernelINS2_10policy_hubIijN4cuda3__47maximumIiEEE10Policy1000EPiSB_iS8_iiNS5_3std3__410__identityEEEvT0_T1_T2_T3_T4_T6_E12temp_storage;
	add.s32 	%r310, %r309, %r308;
	st.shared.u32 	[%r310+8], %r686;
$L__BB3_54:
	bar.sync 	0;
	setp.ne.s32 	%p34, %r62, 0;
	@%p34 bra 	$L__BB3_72;
	setp.gt.s32 	%p35, %r124, 32;
	ld.shared.u32 	%r311, [_ZZN3cub18CUB_300001_SM_10006detail6reduce28DeviceReduceSingleTileKernelINS2_10policy_hubIijN4cuda3__47maximumIiEEE10Policy1000EPiSB_iS8_iiNS5_3std3__410__identityEEEvT0_T1_T2_T3_T4_T6_E12temp_storage+12];
	max.s32 	%r312, %r686, %r311;
	selp.b32 	%r313, %r312, %r686, %p35;
	setp.gt.s32 	%p36, %r124, 64;
	ld.shared.u32 	%r314, [_ZZN3cub18CUB_300001_SM_10006detail6reduce28DeviceReduceSingleTileKernelINS2_10policy_hubIijN4cuda3__47maximumIiEEE10Policy1000EPiSB_iS8_iiNS5_3std3__410__identityEEEvT0_T1_T2_T3_T4_T6_E12temp_storage+16];
	max.s32 	%r315, %r313, %r314;
	selp.b32 	%r316, %r315, %r313, %p36;
	setp.gt.s32 	%p37, %r124, 96;
	ld.shared.u32 	%r317, [_ZZN3cub18CUB_300001_SM_10006detail6reduce28DeviceReduceSingleTileKernelINS2_10policy_hubIijN4cuda3__47maximumIiEEE10Policy1000EPiSB_iS8_iiNS5_3std3__410__identityEEEvT0_T1_T2_T3_T4_T6_E12temp_storage+20];
	max.s32 	%r318, %r316, %r317;
	selp.b32 	%r319, %r318, %r316, %p37;
	setp.gt.s32 	%p38, %r124, 128;
	ld.shared.u32 	%r320, [_ZZN3cub18CUB_300001_SM_10006detail6reduce28DeviceReduceSingleTileKernelINS2_10policy_hubIijN4cuda3__47maximumIiEEE10Policy1000EPiSB_iS8_iiNS5_3std3__410__identityEEEvT0_T1_T2_T3_T4_T6_E12temp_storage+24];
	max.s32 	%r321, %r319, %r320;
	selp.b32 	%r322, %r321, %r319, %p38;
	setp.gt.s32 	%p39, %r124, 160;
	ld.shared.u32 	%r323, [_ZZN3cub18CUB_300001_SM_10006detail6reduce28DeviceReduceSingleTileKernelINS2_10policy_hubIijN4cuda3__47maximumIiEEE10Policy1000EPiSB_iS8_iiNS5_3std3__410__identityEEEvT0_T1_T2_T3_T4_T6_E12temp_storage+28];
	max.s32 	%r324, %r322, %r323;
	selp.b32 	%r325, %r324, %r322, %p39;
	setp.gt.s32 	%p40, %r124, 192;
	ld.shared.u32 	%r326, [_ZZN3cub18CUB_300001_SM_10006detail6reduce28DeviceReduceSingleTileKernelINS2_10policy_hubIijN4cuda3__47maximumIiEEE10Policy1000EPiSB_iS8_iiNS5_3std3__410__identityEEEvT0_T1_T2_T3_T4_T6_E12temp_storage+32];
	max.s32 	%r327, %r325, %r326;
	selp.b32 	%r328, %r327, %r325, %p40;
	setp.gt.s32 	%p41, %r124, 224;
	ld.shared.u32 	%r329, [_ZZN3cub18CUB_300001_SM_10006detail6reduce28DeviceReduceSingleTileKernelINS2_10policy_hubIijN4cuda3__47maximumIiEEE10Policy1000EPiSB_iS8_iiNS5_3std3__410__identityEEEvT0_T1_T2_T3_T4_T6_E12temp_storage+36];
	max.s32 	%r330, %r328, %r329;
	selp.b32 	%r686, %r330, %r328, %p41;
	bra.uni 	$L__BB3_72;
$L__BB3_56:
	mov.u32 	%r88, %tid.x;
	mul.wide.u32 	%rd35, %r88, 4;
	add.s64 	%rd19, %rd16, %rd35;
	// begin inline asm
	ld.global.nc.u32 %r126, [%rd19];
	// end inline asm
	add.s64 	%rd20, %rd19, 1024;
	// begin inline asm
	ld.global.nc.u32 %r127, [%rd20];
	// end inline asm
	add.s64 	%rd21, %rd19, 2048;
	// begin inline asm
	ld.global.nc.u32 %r128, [%rd21];
	// end inline asm
	add.s64 	%rd22, %rd19, 3072;
	// begin inline asm
	ld.global.nc.u32 %r129, [%rd22];
	// end inline asm
	add.s64 	%rd23, %rd19, 4096;
	// begin inline asm
	ld.global.nc.u32 %r130, [%rd23];
	// end inline asm
	add.s64 	%rd24, %rd19, 5120;
	// begin inline asm
	ld.global.nc.u32 %r131, [%rd24];
	// end inline asm
	add.s64 	%rd25, %rd19, 6144;
	// begin inline asm
	ld.global.nc.u32 %r132, [%rd25];
	// end inline asm
	add.s64 	%rd26, %rd19, 7168;
	// begin inline asm
	ld.global.nc.u32 %r133, [%rd26];
	// end inline asm
	add.s64 	%rd27, %rd19, 8192;
	// begin inline asm
	ld.global.nc.u32 %r134, [%rd27];
	// end inline asm
	add.s64 	%rd28, %rd19, 9216;
	// begin inline asm
	ld.global.nc.u32 %r135, [%rd28];
	// end inline asm
	add.s64 	%rd29, %rd19, 10240;
	// begin inline asm
	ld.global.nc.u32 %r136, [%rd29];
	// end inline asm
	add.s64 	%rd30, %rd19, 11264;
	// begin inline asm
	ld.global.nc.u32 %r137, [%rd30];
	// end inline asm
	add.s64 	%rd31, %rd19, 12288;
	// begin inline asm
	ld.global.nc.u32 %r138, [%rd31];
	// end inline asm
	add.s64 	%rd32, %rd19, 13312;
	// begin inline asm
	ld.global.nc.u32 %r139, [%rd32];
	// end inline asm
	add.s64 	%rd33, %rd19, 14336;
	// begin inline asm
	ld.global.nc.u32 %r140, [%rd33];
	// end inline asm
	add.s64 	%rd34, %rd19, 15360;
	// begin inline asm
	ld.global.nc.u32 %r141, [%rd34];
	// end inline asm
	max.s32 	%r143, %r126, %r127;
	max.s32 	%r144, %r143, %r128;
	max.s32 	%r145, %r129, %r130;
	max.s32 	%r146, %r145, %r131;
	max.s32 	%r147, %r132, %r133;
	max.s32 	%r148, %r147, %r134;
	max.s32 	%r149, %r135, %r136;
	max.s32 	%r150, %r149, %r137;
	max.s32 	%r151, %r138, %r139;
	max.s32 	%r152, %r151, %r140;
	max.s32 	%r153, %r144, %r146;
	max.s32 	%r154, %r153, %r148;
	max.s32 	%r155, %r150, %r152;
	max.s32 	%r156, %r155, %r141;
	max.s32 	%r685, %r154, %r156;
	setp.lt.u32 	%p4, %r124, 8192;
	mov.b32 	%r674, 4096;
	@%p4 bra 	$L__BB3_60;
	add.s32 	%r90, %r124, -4096;
	mov.b32 	%r674, 4096;
$L__BB3_58:
	mul.wide.s32 	%rd52, %r674, 4;
	add.s64 	%rd36, %rd19, %rd52;
	// begin inline asm
	ld.global.nc.u32 %r158, [%rd36];
	// end inline asm
	add.s64 	%rd37, %rd36, 1024;
	// begin inline asm
	ld.global.nc.u32 %r159, [%rd37];
	// end inline asm
	add.s64 	%rd38, %rd36, 2048;
	// begin inline asm
	ld.global.nc.u32 %r160, [%rd38];
	// end inline asm
	add.s64 	%rd39, %rd36, 3072;
	// begin inline asm
	ld.global.nc.u32 %r161, [%rd39];
	// end inline asm
	add.s64 	%rd40, %rd36, 4096;
	// begin inline asm
	ld.global.nc.u32 %r162, [%rd40];
	// end inline asm
	add.s64 	%rd41, %rd36, 5120;
	// begin inline asm
	ld.global.nc.u32 %r163, [%rd41];
	// end inline asm
	add.s64 	%rd42, %rd36, 6144;
	// begin inline asm
	ld.global.nc.u32 %r164, [%rd42];
	// end inline asm
	add.s64 	%rd43, %rd36, 7168;
	// begin inline asm
	ld.global.nc.u32 %r165, [%rd43];
	// end inline asm
	add.s64 	%rd44, %rd36, 8192;
	// begin inline asm
	ld.global.nc.u32 %r166, [%rd44];
	// end inline asm
	add.s64 	%rd45, %rd36, 9216;
	// begin inline asm
	ld.global.nc.u32 %r167, [%rd45];
	// end inline asm
	add.s64 	%rd46, %rd36, 10240;
	// begin inline asm
	ld.global.nc.u32 %r168, [%rd46];
	// end inline asm
	add.s64 	%rd47, %rd36, 11264;
	// begin inline asm
	ld.global.nc.u32 %r169, [%rd47];
	// end inline asm
	add.s64 	%rd48, %rd36, 12288;
	// begin inline asm
	ld.global.nc.u32 %r170, [%rd48];
	// end inline asm
	add.s64 	%rd49, %rd36, 13312;
	// begin inline asm
	ld.global.nc.u32 %r171, [%rd49];
	// end inline asm
	add.s64 	%rd50, %rd36, 14336;
	// begin inline asm
	ld.global.nc.u32 %r172, [%rd50];
	// end inline asm
	add.s64 	%rd51, %rd36, 15360;
	// begin inline asm
	ld.global.nc.u32 %r173, [%rd51];
	// end inline asm
	max.s32 	%r174, %r685, %r158;
	max.s32 	%r175, %r174, %r159;
	max.s32 	%r176, %r160, %r161;
	max.s32 	%r177, %r176, %r162;
	max.s32 	%r178, %r163, %r164;
	max.s32 	%r179, %r178, %r165;
	max.s32 	%r180, %r166, %r167;
	max.s32 	%r181, %r180, %r168;
	max.s32 	%r182, %r169, %r170;
	max.s32 	%r183, %r182, %r171;
	max.s32 	%r184, %r172, %r173;
	max.s32 	%r185, %r175, %r177;
	max.s32 	%r186, %r185, %r179;
	max.s32 	%r187, %r181, %r183;
	max.s32 	%r188, %r187, %r184;
	max.s32 	%r685, %r186, %r188;
	sub.s32 	%r189, %r124, %r674;
	setp.lt.s32 	%p5, %r189, 4096;
	@%p5 bra 	$L__BB3_68;
	add.s32 	%r674, %r674, 4096;
	setp.le.s32 	%p6, %r674, %r90;
	@%p6 bra 	$L__BB3_58;
$L__BB3_60:
	setp.le.s32 	%p7, %r124, %r674;
	@%p7 bra 	$L__BB3_68;
	sub.s32 	%r97, %r124, %r674;
	setp.ge.s32 	%p8, %r88, %r97;
	@%p8 bra 	$L__BB3_68;
	not.b32 	%r191, %r88;
	add.s32 	%r192, %r124, %r191;
	sub.s32 	%r98, %r192, %r674;
	and.b32  	%r193, %r98, 768;
	setp.eq.s32 	%p9, %r193, 768;
	mov.u32 	%r679, %r88;
	@%p9 bra 	$L__BB3_65;
	add.s32 	%r676, %r88, %r674;
	shr.u32 	%r194, %r98, 8;
	add.s32 	%r195, %r194, 1;
	and.b32  	%r196, %r195, 3;
	neg.s32 	%r675, %r196;
	mov.u32 	%r679, %r88;
$L__BB3_64:
	.pragma "nounroll";
	mul.wide.u32 	%rd54, %r676, 4;
	add.s64 	%rd53, %rd16, %rd54;
	// begin inline asm
	ld.global.nc.u32 %r197, [%rd53];
	// end inline asm
	max.s32 	%r685, %r685, %r197;
	add.s32 	%r679, %r679, 256;
	add.s32 	%r676, %r676, 256;
	add.s32 	%r675, %r675, 1;
	setp.ne.s32 	%p10, %r675, 0;
	@%p10 bra 	$L__BB3_64;
$L__BB3_65:
	setp.lt.u32 	%p11, %r98, 768;
	@%p11 bra 	$L__BB3_68;
	cvt.u64.u32 	%rd55, %r679;
	cvt.u64.u32 	%rd56, %r674;
	add.s64 	%rd57, %rd55, %rd56;
	shl.b64 	%rd58, %rd57, 2;
	add.s64 	%rd59, %rd58, %rd16;
	add.s64 	%rd124, %rd59, 2048;
	add.s32 	%r682, %r679, %r674;
$L__BB3_67:
	mul.wide.u32 	%rd64, %r682, 4;
	add.s64 	%rd60, %rd16, %rd64;
	// begin inline asm
	ld.global.nc.u32 %r198, [%rd60];
	// end inline asm
	max.s32 	%r202, %r685, %r198;
	add.s64 	%rd61, %rd124, -1024;
	// begin inline asm
	ld.global.nc.u32 %r199, [%rd61];
	// end inline asm
	max.s32 	%r203, %r202, %r199;
	// begin inline asm
	ld.global.nc.u32 %r200, [%rd124];
	// end inline asm
	max.s32 	%r204, %r203, %r200;
	add.s64 	%rd63, %rd124, 1024;
	// begin inline asm
	ld.global.nc.u32 %r201, [%rd63];
	// end inline asm
	max.s32 	%r685, %r204, %r201;
	add.s32 	%r679, %r679, 1024;
	add.s64 	%rd124, %rd124, 4096;
	add.s32 	%r682, %r682, 1024;
	setp.lt.s32 	%p12, %r679, %r97;
	@%p12 bra 	$L__BB3_67;
$L__BB3_68:
	// begin inline asm
	mov.u32 %r205, %laneid;
	// end inline asm
	mov.b32 	%r208, 1;
	mov.b32 	%r229, 31;
	mov.b32 	%r230, -1;
	// begin inline asm
	shfl.sync.down.b32 %r206, %r685, %r208, %r229, %r230;
	// end inline asm
	setp.gt.s32 	%p13, %r205, 30;
	max.s32 	%r231, %r685, %r206;
	selp.b32 	%r212, %r685, %r231, %p13;
	mov.b32 	%r213, 2;
	// begin inline asm
	shfl.sync.down.b32 %r211, %r212, %r213, %r229, %r230;
	// end inline asm
	setp.gt.s32 	%p14, %r205, 29;
	max.s32 	%r232, %r212, %r211;
	selp.b32 	%r217, %r212, %r232, %p14;
	mov.b32 	%r218, 4;
	// begin inline asm
	shfl.sync.down.b32 %r216, %r217, %r218, %r229, %r230;
	// end inline asm
	setp.gt.s32 	%p15, %r205, 27;
	max.s32 	%r233, %r217, %r216;
	selp.b32 	%r222, %r217, %r233, %p15;
	mov.b32 	%r223, 8;
	// begin inline asm
	shfl.sync.down.b32 %r221, %r222, %r223, %r229, %r230;
	// end inline asm
	setp.gt.s32 	%p16, %r205, 23;
	max.s32 	%r234, %r222, %r221;
	selp.b32 	%r227, %r222, %r234, %p16;
	mov.b32 	%r228, 16;
	// begin inline asm
	shfl.sync.down.b32 %r226, %r227, %r228, %r229, %r230;
	// end inline asm
	setp.gt.s32 	%p17, %r205, 15;
	max.s32 	%r120, %r227, %r226;
	selp.b32 	%r686, %r227, %r120, %p17;
	setp.ne.s32 	%p18, %r205, 0;
	@%p18 bra 	$L__BB3_70;
	shr.u32 	%r235, %r88, 3;
	and.b32  	%r236, %r235, 124;
	mov.u32 	%r237, _ZZN3cub18CUB_300001_SM_10006detail6reduce28DeviceReduceSingleTileKernelINS2_10policy_hubIijN4cuda3__47maximumIiEEE10Policy1000EPiSB_iS8_iiNS5_3std3__410__identityEEEvT0_T1_T2_T3_T4_T6_E12temp_storage;
	add.s32 	%r238, %r237, %r236;
	st.shared.u32 	[%r238+8], %r120;
$L__BB3_70:
	bar.sync 	0;
	setp.ne.s32 	%p19, %r88, 0;
	@%p19 bra 	$L__BB3_72;
	ld.shared.u32 	%r239, [_ZZN3cub18CUB_300001_SM_10006detail6reduce28DeviceReduceSingleTileKernelINS2_10policy_hubIijN4cuda3__47maximumIiEEE10Policy1000EPiSB_iS8_iiNS5_3std3__410__identityEEEvT0_T1_T2_T3_T4_T6_E12temp_storage+12];
	max.s32 	%r240, %r686, %r239;
	ld.shared.u32 	%r241, [_ZZN3cub18CUB_300001_SM_10006detail6reduce28DeviceReduceSingleTileKernelINS2_10policy_hubIijN4cuda3__47maximumIiEEE10Policy1000EPiSB_iS8_iiNS5_3std3__410__identityEEEvT0_T1_T2_T3_T4_T6_E12temp_storage+16];
	max.s32 	%r242, %r240, %r241;
	ld.shared.u32 	%r243, [_ZZN3cub18CUB_300001_SM_10006detail6reduce28DeviceReduceSingleTileKernelINS2_10policy_hubIijN4cuda3__47maximumIiEEE10Policy1000EPiSB_iS8_iiNS5_3std3__410__identityEEEvT0_T1_T2_T3_T4_T6_E12temp_storage+20];
	max.s32 	%r244, %r242, %r243;
	ld.shared.u32 	%r245, [_ZZN3cub18CUB_300001_SM_10006detail6reduce28DeviceReduceSingleTileKernelINS2_10policy_hubIijN4cuda3__47maximumIiEEE10Policy1000EPiSB_iS8_iiNS5_3std3__410__identityEEEvT0_T1_T2_T3_T4_T6_E12temp_storage+24];
	max.s32 	%r246, %r244, %r245;
	ld.shared.u32 	%r247, [_ZZN3cub18CUB_300001_SM_10006detail6reduce28DeviceReduceSingleTileKernelINS2_10policy_hubIijN4cuda3__47maximumIiEEE10Policy1000EPiSB_iS8_iiNS5_3std3__410__identityEEEvT0_T1_T2_T3_T4_T6_E12temp_storage+28];
	max.s32 	%r248, %r246, %r247;
	ld.shared.u32 	%r249, [_ZZN3cub18CUB_300001_SM_10006detail6reduce28DeviceReduceSingleTileKernelINS2_10policy_hubIijN4cuda3__47maximumIiEEE10Policy1000EPiSB_iS8_iiNS5_3std3__410__identityEEEvT0_T1_T2_T3_T4_T6_E12temp_storage+32];
	max.s32 	%r250, %r248, %r249;
	ld.shared.u32 	%r251, [_ZZN3cub18CUB_300001_SM_10006detail6reduce28DeviceReduceSingleTileKernelINS2_10policy_hubIijN4cuda3__47maximumIiEEE10Policy1000EPiSB_iS8_iiNS5_3std3__410__identityEEEvT0_T1_T2_T3_T4_T6_E12temp_storage+36];
	max.s32 	%r686, %r250, %r251;
$L__BB3_72:
	mov.u32 	%r631, %tid.x;
	setp.ne.s32 	%p95, %r631, 0;
	@%p95 bra 	$L__BB3_74;
	max.s32 	%r632, %r125, %r686;
	st.global.u32 	[%rd1], %r632;
$L__BB3_74:
	ret;

}
	// .globl	_ZN3cub18CUB_300001_SM_10006detail6reduce28DeviceReduceSingleTileKernelINS2_10policy_hubIiyN4cuda3__47maximumIiEEE10Policy1000EN6thrust24THRUST_300001_SM_1000_NS10device_ptrIiEEPiyS8_ii14absolute_valueIiEEEvT0_T1_T2_T3_T4_T6_
.visible .entry _ZN3cub18CUB_300001_SM_10006detail6reduce28DeviceReduceSingleTileKernelINS2_10policy_hubIiyN4cuda3__47maximumIiEEE10Policy1000EN6thrust24THRUST_300001_SM_1000_NS10device_ptrIiEEPiyS8_ii14absolute_valueIiEEEvT0_T1_T2_T3_T4_T6_(
	.param .align 8 .b8 _ZN3cub18CUB_300001_SM_10006detail6reduce28DeviceReduceSingleTileKernelINS2_10policy_hubIiyN4cuda3__47maximumIiEEE10Policy1000EN6thrust24THRUST_300001_SM_1000_NS10device_ptrIiEEPiyS8_ii14absolute_valueIiEEEvT0_T1_T2_T3_T4_T6__param_0[8],
	.param .u64 .ptr .align 1 _ZN3cub18CUB_300001_SM_10006detail6reduce28DeviceReduceSingleTileKernelINS2_10policy_hubIiyN4cuda3__47maximumIiEEE10Policy1000EN6thrust24THRUST_300001_SM_1000_NS10device_ptrIiEEPiyS8_ii14absolute_valueIiEEEvT0_T1_T2_T3_T4_T6__param_1,
	.param .u64 _ZN3cub18CUB_300001_SM_10006detail6reduce28DeviceReduceSingleTileKernelINS2_10policy_hubIiyN4cuda3__47maximumIiEEE10Policy1000EN6thrust24THRUST_300001_SM_1000_NS10device_ptrIiEEPiyS8_ii14absolute_valueIiEEEvT0_T1_T2_T3_T4_T6__param_2,
	.param .align 1 .b8 _ZN3cub18CUB_300001_SM_10006detail6reduce28DeviceReduceSingleTileKernelINS2_10policy_hubIiyN4cuda3__47maximumIiEEE10Policy1000EN6thrust24THRUST_300001_SM_1000_NS10device_ptrIiEEPiyS8_ii14absolute_valueIiEEEvT0_T1_T2_T3_T4_T6__param_3[1],
	.param .u32 _ZN3cub18CUB_300001_SM_10006detail6reduce28DeviceReduceSingleTileKernelINS2_10policy_hubIiyN4cuda3__47maximumIiEEE10Policy1000EN6thrust24THRUST_300001_SM_1000_NS10device_ptrIiEEPiyS8_ii14absolute_valueIiEEEvT0_T1_T2_T3_T4_T6__param_4,
	.param .align 1 .b8 _ZN3cub18CUB_300001_SM_10006detail6reduce28DeviceReduceSingleTileKernelINS2_10policy_hubIiyN4cuda3__47maximumIiEEE10Policy1000EN6thrust24THRUST_300001_SM_1000_NS10device_ptrIiEEPiyS8_ii14absolute_valueIiEEEvT0_T1_T2_T3_T4_T6__param_5[1]
)
.maxntid 256
.minnctapersm 1
{
	.reg .pred 	%p<59>;
	.reg .b32 	%r<562>;
	.reg .b64 	%rd<56>;
	// demoted variable
	.shared .align 4 .b8 _ZZN3cub18CUB_300001_SM_10006detail6reduce28DeviceReduceSingleTileKernelINS2_10policy_hubIiyN4cuda3__47maximumIiEEE10Policy1000EN6thrust24THRUST_300001_SM_1000_NS10device_ptrIiEEPiyS8_ii14absolute_valueIiEEEvT0_T1_T2_T3_T4_T6_E12temp_storage[44];
	ld.param.u64 	%rd18, [_ZN3cub18CUB_300001_SM_10006detail6reduce28DeviceReduceSingleTileKernelINS2_10policy_hubIiyN4cuda3__47maximumIiEEE10Policy1000EN6thrust24THRUST_300001_SM_1000_NS10device_ptrIiEEPiyS8_ii14absolute_valueIiEEEvT0_T1_T2_T3_T4_T6__param_0];
	ld.param.u64 	%rd20, [_ZN3cub18CUB_300001_SM_10006detail6reduce28DeviceReduceSingleTileKernelINS2_10policy_hubIiyN4cuda3__47maximumIiEEE10Policy1000EN6thrust24THRUST_300001_SM_1000_NS10device_ptrIiEEPiyS8_ii14absolute_valueIiEEEvT0_T1_T2_T3_T4_T6__param_1];
	ld.param.u64 	%rd19, [_ZN3cub18CUB_300001_SM_10006detail6reduce28DeviceReduceSingleTileKernelINS2_10policy_hubIiyN4cuda3__47maximumIiEEE10Policy1000EN6thrust24THRUST_300001_SM_1000_NS10device_ptrIiEEPiyS8_ii14absolute_valueIiEEEvT0_T1_T2_T3_T4_T6__param_2];
	ld.param.u32 	%r83, [_ZN3cub18CUB_300001_SM_10006detail6reduce28DeviceReduceSingleTileKernelINS2_10policy_hubIiyN4cuda3__47maximumIiEEE10Policy1000EN6thrust24THRUST_300001_SM_1000_NS10device_ptrIiEEPiyS8_ii14absolute_valueIiEEEvT0_T1_T2_T3_T4_T6__param_4];
	cvta.to.global.u64 	%rd1, %rd20;
	setp.ne.s64 	%p1, %rd19, 0;
	@%p1 bra 	$L__BB4_3;
	mov.u32 	%r525, %tid.x;
	setp.ne.s32 	%p58, %r525, 0;
	@%p58 bra 	$L__BB4_51;
	st.global.u32 	[%rd1], %r83;
	bra.uni 	$L__BB4_51;
$L__BB4_3:
	cvta.to.global.u64 	%rd2, %rd18;
	setp.gt.u64 	%p2, %rd19, 4095;
	@%p2 bra 	$L__BB4_28;
	cvt.u32.u64 	%r1, %rd19;
	mov.u32 	%r2, %tid.x;
	setp.ge.u32 	%p24, %r2, %r1;
	mov.b32 	%r543, 0;
	mov.u32 	%r532, %r2;
	@%p24 bra 	$L__BB4_6;
	mul.wide.u32 	%rd41, %r2, 4;
	add.s64 	%rd42, %rd2, %rd41;
	ld.global.u32 	%r322, [%rd42];
	abs.s32 	%r543, %r322;
	add.s32 	%r532, %r2, 256;
$L__BB4_6:
	setp.ge.u32 	%p25, %r532, %r1;
	@%p25 bra 	$L__BB4_19;
	not.b32 	%r324, %r532;
	add.s32 	%r325, %r324, %r1;
	shr.u32 	%r326, %r325, 8;
	add.s32 	%r7, %r326, 1;
	and.b32  	%r8, %r7, 15;
	setp.lt.u32 	%p26, %r325, 3840;
	@%p26 bra 	$L__BB4_10;
	and.b32  	%r327, %r7, 33554416;
	neg.s32 	%r528, %r327;
	mul.wide.u32 	%rd43, %r532, 4;
	add.s64 	%rd44, %rd43, %rd2;
	add.s64 	%rd51, %rd44, 8192;
$L__BB4_9:
	.pragma "nounroll";
	ld.global.u32 	%r328, [%rd51+-8192];
	abs.s32 	%r329, %r328;
	max.s32 	%r330, %r543, %r329;
	ld.global.u32 	%r331, [%rd51+-7168];
	abs.s32 	%r332, %r331;
	max.u32 	%r333, %r330, %r332;
	ld.global.u32 	%r334, [%rd51+-6144];
	abs.s32 	%r335, %r334;
	max.u32 	%r336, %r333, %r335;
	ld.global.u32 	%r337, [%rd51+-5120];
	abs.s32 	%r338, %r337;
	max.u32 	%r339, %r336, %r338;
	ld.global.u32 	%r340, [%rd51+-4096];
	abs.s32 	%r341, %r340;
	max.u32 	%r342, %r339, %r341;
	ld.global.u32 	%r343, [%rd51+-3072];
	abs.s32 	%r344, %r343;
	max.u32 	%r345, %r342, %r344;
	ld.global.u32 	%r346, [%rd51+-2048];
	abs.s32 	%r347, %r346;
	max.u32 	%r348, %r345, %r347;
	ld.global.u32 	%r349, [%rd51+-1024];
	abs.s32 	%r350, %r349;
	max.u32 	%r351, %r348, %r350;
	ld.global.u32 	%r352, [%rd51];
	abs.s32 	%r353, %r352;
	max.u32 	%r354, %r351, %r353;
	ld.global.u32 	%r355, [%rd51+1024];
	abs.s32 	%r356, %r355;
	max.u32 	%r357, %r354, %r356;
	ld.global.u32 	%r358, [%rd51+2048];
	abs.s32 	%r359, %r358;
	max.u32 	%r360, %r357, %r359;
	ld.global.u32 	%r361, [%rd51+3072];
	abs.s32 	%r362, %r361;
	max.u32 	%r363, %r360, %r362;
	ld.global.u32 	%r364, [%rd51+4096];
	abs.s32 	%r365, %r364;
	max.u32 	%r366, %r363, %r365;
	ld.global.u32 	%r367, [%rd51+5120];
	abs.s32 	%r368, %r367;
	max.u32 	%r369, %r366, %r368;
	ld.global.u32 	%r370, [%rd51+6144];
	abs.s32 	%r371, %r370;
	max.u32 	%r372, %r369, %r371;
	ld.global.u32 	%r373, [%rd51+7168];
	abs.s32 	%r374, %r373;
	max.u32 	%r543, %r372, %r374;
	add.s32 	%r532, %r532, 4096;
	add.s32 	%r528, %r528, 16;
	add.s64 	%rd51, %rd51, 16384;
	setp.ne.s32 	%p27, %r528, 0;
	@%p27 bra 	$L__BB4_9;
$L__BB4_10:
	setp.eq.s32 	%p28, %r8, 0;
	@%p28 bra 	$L__BB4_19;
	and.b32  	%r19, %r7, 7;
	setp.lt.u32 	%p29, %r8, 8;
	@%p29 bra 	$L__BB4_13;
	mul.wide.s32 	%rd45, %r532, 4;
	add.s64 	%rd46, %rd2, %rd45;
	ld.global.u32 	%r376, [%rd46];
	abs.s32 	%r377, %r376;
	max.u32 	%r378, %r543, %r377;
	ld.global.u32 	%r379, [%rd46+1024];
	abs.s32 	%r380, %r379;
	max.u32 	%r381, %r378, %r380;
	ld.global.u32 	%r382, [%rd46+2048];
	abs.s32 	%r383, %r382;
	max.u32 	%r384, %r381, %r383;
	ld.global.u32 	%r385, [%rd46+3072];
	abs.s32 	%r386, %r385;
	max.u32 	%r387, %r384, %r386;
	ld.global.u32 	%r388, [%rd46+4096];
	abs.s32 	%r389, %r388;
	max.u32 	%r390, %r387, %r389;
	ld.global.u32 	%r391, [%rd46+5120];
	abs.s32 	%r392, %r391;
	max.u32 	%r393, %r390, %r392;
	ld.global.u32 	%r394, [%rd46+6144];
	abs.s32 	%r395, %r394;
	max.u32 	%r396, %r393, %r395;
	ld.global.u32 	%r397, [%rd46+7168];
	abs.s32 	%r398, %r397;
	max.u32 	%r543, %r396, %r398;
	add.s32 	%r532, %r532, 2048;
$L__BB4_13:
	setp.eq.s32 	%p30, %r19, 0;
	@%p30 bra 	$L__BB4_19;
	and.b32  	%r25, %r7, 3;
	setp.lt.u32 	%p31, %r19, 4;
	@%p31 bra 	$L__BB4_16;
	mul.wide.s32 	%rd47, %r532, 4;
	add.s64 	%rd48, %rd2, %rd47;
	ld.global.u32 	%r400, [%rd48];
	abs.s32 	%r401, %r400;
	max.u32 	%r402, %r543, %r401;
	ld.global.u32 	%r403, [%rd48+1024];
	abs.s32 	%r404, %r403;
	max.u32 	%r405, %r402, %r404;
	ld.global.u32 	%r406, [%rd48+2048];
	abs.s32 	%r407, %r406;
	max.u32 	%r408, %r405, %r407;
	ld.global.u32 	%r409, [%rd48+3072];
	abs.s32 	%r410, %r409;
	max.u32 	%r543, %r408, %r410;
	add.s32 	%r532, %r532, 1024;
$L__BB4_16:
	setp.eq.s32 	%p32, %r25, 0;
	@%p32 bra 	$L__BB4_19;
	neg.s32 	%r540, %r25;
$L__BB4_18:
	.pragma "nounroll";
	mul.wide.s32 	%rd49, %r532, 4;
	add.s64 	%rd50, %rd2, %rd49;
	ld.global.u32 	%r411, [%rd50];
	abs.s32 	%r412, %r411;
	max.s32 	%r543, %r543, %r412;
	add.s32 	%r532, %r532, 256;
	add.s32 	%r540, %r540, 1;
	setp.ne.s32 	%p33, %r540, 0;
	@%p33 bra 	$L__BB4_18;
$L__BB4_19:
	setp.lt.u64 	%p34, %rd19, 256;
	@%p34 bra 	$L__BB4_24;
	// begin inline asm
	mov.u32 %r476, %laneid;
	// end inline asm
	mov.b32 	%r479, 1;
	mov.b32 	%r500, 31;
	mov.b32 	%r501, -1;
	// begin inline asm
	shfl.sync.down.b32 %r477, %r543, %r479, %r500, %r501;
	// end inline asm
	setp.gt.s32 	%p50, %r476, 30;
	max.s32 	%r502, %r543, %r477;
	selp.b32 	%r483, %r543, %r502, %p50;
	mov.b32 	%r484, 2;
	// begin inline asm
	shfl.sync.down.b32 %r482, %r483, %r484, %r500, %r501;
	// end inline asm
	setp.gt.s32 	%p51, %r476, 29;
	max.s32 	%r503, %r483, %r482;
	selp.b32 	%r488, %r483, %r503, %p51;
	mov.b32 	%r489, 4;
	// begin inline asm
	shfl.sync.down.b32 %r487, %r488, %r489, %r500, %r501;
	// end inline asm
	setp.gt.s32 	%p52, %r476, 27;
	max.s32 	%r504, %r488, %r487;
	selp.b32 	%r493, %r488, %r504, %p52;
	mov.b32 	%r494, 8;
	// begin inline asm
	shfl.sync.down.b32 %r492, %r493, %r494, %r500, %r501;
	// end inline asm
	setp.gt.s32 	%p53, %r476, 23;
	max.s32 	%r505, %r493, %r492;
	selp.b32 	%r498, %r493, %r505, %p53;
	mov.b32 	%r499, 16;
	// begin inline asm
	shfl.sync.down.b32 %r497, %r498, %r499, %r500, %r501;
	// end inline asm
	setp.gt.s32 	%p54, %r476, 15;
	max.s32 	%r39, %r498, %r497;
	selp.b32 	%r561, %r498, %r39, %p54;
	setp.ne.s32 	%p55, %r476, 0;
	@%p55 bra 	$L__BB4_22;
	shr.u32 	%r506, %r2, 3;
	and.b32  	%r507, %r506, 124;
	mov.u32 	%r508, _ZZN3cub18CUB_300001_SM_10006detail6reduce28DeviceReduceSingleTileKernelINS2_10policy_hubIiyN4cuda3__47maximumIiEEE10Policy1000EN6thrust24THRUST_300001_SM_1000_NS10device_ptrIiEEPiyS8_ii14absolute_valueIiEEEvT0_T1_T2_T3_T4_T6_E12temp_storage;
	add.s32 	%r509, %r508, %r507;
	st.shared.u32 	[%r509+8], %r39;
$L__BB4_22:
	bar.sync 	0;
	setp.ne.s32 	%p56, %r2, 0;
	@%p56 bra 	$L__BB4_49;
	ld.shared.u32 	%r510, [_ZZN3cub18CUB_300001_SM_10006detail6reduce28DeviceReduceSingleTileKernelINS2_10policy_hubIiyN4cuda3__47maximumIiEEE10Policy1000EN6thrust24THRUST_300001_SM_1000_NS10device_ptrIiEEPiyS8_ii14absolute_valueIiEEEvT0_T1_T2_T3_T4_T6_E12temp_storage+12];
	max.s32 	%r511, %r561, %r510;
	ld.shared.u32 	%r512, [_ZZN3cub18CUB_300001_SM_10006detail6reduce28DeviceReduceSingleTileKernelINS2_10policy_hubIiyN4cuda3__47maximumIiEEE10Policy1000EN6thrust24THRUST_300001_SM_1000_NS10device_ptrIiEEPiyS8_ii14absolute_valueIiEEEvT0_T1_T2_T3_T4_T6_E12temp_storage+16];
	max.s32 	%r513, %r511, %r512;
	ld.shared.u32 	%r514, [_ZZN3cub18CUB_300001_SM_10006detail6reduce28DeviceReduceSingleTileKernelINS2_10policy_hubIiyN4cuda3__47maximumIiEEE10Policy1000EN6thrust24THRUST_300001_SM_1000_NS10device_ptrIiEEPiyS8_ii14absolute_valueIiEEEvT0_T1_T2_T3_T4_T6_E12temp_storage+20];
	max.s32 	%r515, %r513, %r514;
	ld.shared.u32 	%r516, [_ZZN3cub18CUB_300001_SM_10006detail6reduce28DeviceReduceSingleTileKernelINS2_10policy_hubIiyN4cuda3__47maximumIiEEE10Policy1000EN6thrust24THRUST_300001_SM_1000_NS10device_ptrIiEEPiyS8_ii14absolute_valueIiEEEvT0_T1_T2_T3_T4_T6_E12temp_storage+24];
	max.s32 	%r517, %r515, %r516;
	ld.shared.u32 	%r518, [_ZZN3cub18CUB_300001_SM_10006detail6reduce28DeviceReduceSingleTileKernelINS2_10policy_hubIiyN4cuda3__47maximumIiEEE10Policy1000EN6thrust24THRUST_300001_SM_1000_NS10device_ptrIiEEPiyS8_ii14absolute_valueIiEEEvT0_T1_T2_T3_T4_T6_E12temp_storage+28];
	max.s32 	%r519, %r517, %r518;
	ld.shared.u32 	%r520, [_ZZN3cub18CUB_300001_SM_10006detail6reduce28DeviceReduceSingleTileKernelINS2_10policy_hubIiyN4cuda3__47maximumIiEEE10Policy1000EN6thrust24THRUST_300001_SM_1000_NS10device_ptrIiEEPiyS8_ii14absolute_valueIiEEEvT0_T1_T2_T3_T4_T6_E12temp_storage+32];
	max.s32 	%r521, %r519, %r520;
	ld.shared.u32 	%r522, [_ZZN3cub18CUB_300001_SM_10006detail6reduce28DeviceReduceSingleTileKernelINS2_10policy_hubIiyN4cuda3__47maximumIiEEE10Policy1000EN6thrust24THRUST_300001_SM_1000_NS10device_ptrIiEEPiyS8_ii14absolute_valueIiEEEvT0_T1_T2_T3_T4_T6_E12temp_storage+36];
	max.s32 	%r561, %r521, %r522;
	bra.uni 	$L__BB4_49;
$L__BB4_24:
	// begin inline asm
	mov.u32 %r413, %laneid;
	// end inline asm
	and.b32  	%r439, %r2, 992;
	add.s32 	%r440, %r439, 32;
	setp.gt.u32 	%p35, %r440, %r1;
	not.b32 	%r441, %r439;
	add.s32 	%r442, %r1, %r441;
	selp.b32 	%r437, %r442, 31, %p35;
	mov.b32 	%r416, 1;
	mov.b32 	%r438, -1;
	// begin inline asm
	shfl.sync.down.b32 %r414, %r543, %r416, %r437, %r438;
	// end inline asm
	setp.lt.s32 	%p36, %r413, %r437;
	max.s32 	%r443, %r543, %r414;
	selp.b32 	%r420, %r443, %r543, %p36;
	mov.b32 	%r421, 2;
	// begin inline asm
	shfl.sync.down.b32 %r419, %r420, %r421, %r437, %r438;
	// end inline asm
	add.s32 	%r444, %r413, 2;
	setp.gt.s32 	%p37, %r444, %r437;
	max.s32 	%r445, %r420, %r419;
	selp.b32 	%r425, %r420, %r445, %p37;
	mov.b32 	%r426, 4;
	// begin inline asm
	shfl.sync.down.b32 %r424, %r425, %r426, %r437, %r438;
	// end inline asm
	add.s32 	%r446, %r413, 4;
	setp.gt.s32 	%p38, %r446, %r437;
	max.s32 	%r447, %r425, %r424;
	selp.b32 	%r430, %r425, %r447, %p38;
	mov.b32 	%r431, 8;
	// begin inline asm
	shfl.sync.down.b32 %r429, %r430, %r431, %r437, %r438;
	// end inline asm
	add.s32 	%r448, %r413, 8;
	setp.gt.s32 	%p39, %r448, %r437;
	max.s32 	%r449, %r430, %r429;
	selp.b32 	%r435, %r430, %r449, %p39;
	mov.b32 	%r436, 16;
	// begin inline asm
	shfl.sync.down.b32 %r434, %r435, %r436, %r437, %r438;
	// end inline asm
	add.s32 	%r450, %r413, 16;
	setp.gt.s32 	%p40, %r450, %r437;
	max.s32 	%r451, %r435, %r434;
	selp.b32 	%r561, %r435, %r451, %p40;
	setp.ne.s32 	%p41, %r413, 0;
	@%p41 bra 	$L__BB4_26;
	shr.u32 	%r452, %r2, 3;
	and.b32  	%r453, %r452, 124;
	mov.u32 	%r454, _ZZN3cub18CUB_300001_SM_10006detail6reduce28DeviceReduceSingleTileKernelINS2_10policy_hubIiyN4cuda3__47maximumIiEEE10Policy1000EN6thrust24THRUST_300001_SM_1000_NS10device_ptrIiEEPiyS8_ii14absolute_valueIiEEEvT0_T1_T2_T3_T4_T6_E12temp_storage;
	add.s32 	%r455, %r454, %r453;
	st.shared.u32 	[%r455+8], %r561;
$L__BB4_26:
	bar.sync 	0;
	setp.ne.s32 	%p42, %r2, 0;
	@%p42 bra 	$L__BB4_49;
	setp.gt.u64 	%p43, %rd19, 32;
	ld.shared.u32 	%r456, [_ZZN3cub18CUB_300001_SM_10006detail6reduce28DeviceReduceSingleTileKernelINS2_10policy_hubIiyN4cuda3__47maximumIiEEE10Policy1000EN6thrust24THRUST_300001_SM_1000_NS10device_ptrIiEEPiyS8_ii14absolute_valueIiEEEvT0_T1_T2_T3_T4_T6_E12temp_storage+12];
	max.s32 	%r457, %r561, %r456;
	selp.b32 	%r458, %r457, %r561, %p43;
	setp.gt.u64 	%p44, %rd19, 64;
	ld.shared.u32 	%r459, [_ZZN3cub18CUB_300001_SM_10006detail6reduce28DeviceReduceSingleTileKernelINS2_10policy_hubIiyN4cuda3__47maximumIiEEE10Policy1000EN6thrust24THRUST_300001_SM_1000_NS10device_ptrIiEEPiyS8_ii14absolute_valueIiEEEvT0_T1_T2_T3_T4_T6_E12temp_storage+16];
	max.s32 	%r460, %r458, %r459;
	selp.b32 	%r461, %r460, %r458, %p44;
	setp.gt.u64 	%p45, %rd19, 96;
	ld.shared.u32 	%r462, [_ZZN3cub18CUB_300001_SM_10006detail6reduce28DeviceReduceSingleTileKernelINS2_10policy_hubIiyN4cuda3__47maximumIiEEE10Policy1000EN6thrust24THRUST_300001_SM_1000_NS10device_ptrIiEEPiyS8_ii14absolute_valueIiEEEvT0_T1_T2_T3_T4_T6_E12temp_storage+20];
	max.s32 	%r463, %r461, %r462;
	selp.b32 	%r464, %r463, %r461, %p45;
	setp.gt.u64 	%p46, %rd19, 128;
	ld.shared.u32 	%r465, [_ZZN3cub18CUB_300001_SM_10006detail6reduce28DeviceReduceSingleTileKernelINS2_10policy_hubIiyN4cuda3__47maximumIiEEE10Policy1000EN6thrust24THRUST_300001_SM_1000_NS10device_ptrIiEEPiyS8_ii14absolute_valueIiEEEvT0_T1_T2_T3_T4_T6_E12temp_storage+24];
	max.s32 	%r466, %r464, %r465;
	selp.b32 	%r467, %r466, %r464, %p46;
	setp.gt.u64 	%p47, %rd19, 160;
	ld.shared.u32 	%r468, [_ZZN3cub18CUB_300001_SM_10006detail6reduce28DeviceReduceSingleTileKernelINS2_10policy_hubIiyN4cuda3__47maximumIiEEE10Policy1000EN6thrust24THRUST_300001_SM_1000_NS10device_ptrIiEEPiyS8_ii14absolute_valueIiEEEvT0_T1_T2_T3_T4_T6_E12temp_storage+28];
	max.s32 	%r469, %r467, %r468;
	selp.b32 	%r470, %r469, %r467, %p47;
	setp.gt.u64 	%p48, %rd19, 192;
	ld.shared.u32 	%r471, [_ZZN3cub18CUB_300001_SM_10006detail6reduce28DeviceReduceSingleTileKernelINS2_10policy_hubIiyN4cuda3__47maximumIiEEE10Policy1000EN6thrust24THRUST_300001_SM_1000_NS10device_ptrIiEEPiyS8_ii14absolute_valueIiEEEvT0_T1_T2_T3_T4_T6_E12temp_storage+32];
	max.s32 	%r472, %r470, %r471;
	selp.b32 	%r473, %r472, %r470, %p48;
	setp.gt.u64 	%p49, %rd19, 224;
	ld.shared.u32 	%r474, [_ZZN3cub18CUB_300001_SM_10006detail6reduce28DeviceReduceSingleTileKernelINS2_10policy_hubIiyN4cuda3__47maximumIiEEE10Policy1000EN6thrust24THRUST_300001_SM_1000_NS10device_ptrIiEEPiyS8_ii14absolute_valueIiEEEvT0_T1_T2_T3_T4_T6_E12temp_storage+36];
	max.s32 	%r475, %r473, %r474;
	selp.b32 	%r561, %r475, %r473, %p49;
	bra.uni 	$L__BB4_49;
$L__BB4_28:
	mov.u32 	%r44, %tid.x;
	cvt.u64.u32 	%rd6, %r44;
	mul.wide.u32 	%rd22, %r44, 4;
	add.s64 	%rd7, %rd2, %rd22;
	ld.global.u32 	%r84, [%rd7];
	abs.s32 	%r85, %r84;
	ld.global.u32 	%r86, [%rd7+1024];
	abs.s32 	%r87, %r86;
	ld.global.u32 	%r88, [%rd7+2048];
	abs.s32 	%r89, %r88;
	ld.global.u32 	%r90, [%rd7+3072];
	abs.s32 	%r91, %r90;
	ld.global.u32 	%r92, [%rd7+4096];
	abs.s32 	%r93, %r92;
	ld.global.u32 	%r94, [%rd7+5120];
	abs.s32 	%r95, %r94;
	ld.global.u32 	%r96, [%rd7+6144];
	abs.s32 	%r97, %r96;
	ld.global.u32 	%r98, [%rd7+7168];
	abs.s32 	%r99, %r98;
	ld.global.u32 	%r100, [%rd7+8192];
	abs.s32 	%r101, %r100;
	ld.global.u32 	%r102, [%rd7+9216];
	abs.s32 	%r103, %r102;
	ld.global.u32 	%r104, [%rd7+10240];
	abs.s32 	%r105, %r104;
	ld.global.u32 	%r106, [%rd7+11264];
	abs.s32 	%r107, %r106;
	ld.global.u32 	%r108, [%rd7+12288];
	abs.s32 	%r109, %r108;
	ld.global.u32 	%r110, [%rd7+13312];
	abs.s32 	%r111, %r110;
	ld.global.u32 	%r112, [%rd7+14336];
	abs.s32 	%r113, %r112;
	ld.global.u32 	%r114, [%rd7+15360];
	abs.s32 	%r115, %r114;
	max.u32 	%r116, %r85, %r87;
	max.u32 	%r117, %r116, %r89;
	max.u32 	%r118, %r91, %r93;
	max.u32 	%r119, %r118, %r95;
	max.u32 	%r120, %r97, %r99;
	max.u32 	%r121, %r120, %r101;
	max.u32 	%r122, %r103, %r105;
	max.u32 	%r123, %r122, %r107;
	max.u32 	%r124, %r109, %r111;
	max.u32 	%r125, %r124, %r113;
	max.u32 	%r126, %r117, %r119;
	max.u32 	%r127, %r126, %r121;
	max.u32 	%r128, %r123, %r125;
	max.u32 	%r129, %r128, %r115;
	max.u32 	%r560, %r127, %r129;
	add.s64 	%rd8, %rd19, -4096;
	setp.lt.u64 	%p3, %rd8, 4096;
	mov.b64 	%rd53, 4096;
	@%p3 bra 	$L__BB4_32;
	mov.b64 	%rd53, 4096;
$L__BB4_30:
	shl.b64 	%rd24, %rd53, 2;
	add.s64 	%rd25, %rd7, %rd24;
	ld.global.u32 	%r130, [%rd25];
	abs.s32 	%r131, %r130;
	ld.global.u32 	%r132, [%rd25+1024];
	abs.s32 	%r133, %r132;
	ld.global.u32 	%r134, [%rd25+2048];
	abs.s32 	%r135, %r134;
	ld.global.u32 	%r136, [%rd25+3072];
	abs.s32 	%r137, %r136;
	ld.global.u32 	%r138, [%rd25+4096];
	abs.s32 	%r139, %r138;
	ld.global.u32 	%r140, [%rd25+5120];
	abs.s32 	%r141, %r140;
	ld.global.u32 	%r142, [%rd25+6144];
	abs.s32 	%r143, %r142;
	ld.global.u32 	%r144, [%rd25+7168];
	abs.s32 	%r145, %r144;
	ld.global.u32 	%r146, [%rd25+8192];
	abs.s32 	%r147, %r146;
	ld.global.u32 	%r148, [%rd25+9216];
	abs.s32 	%r149, %r148;
	ld.global.u32 	%r150, [%rd25+10240];
	abs.s32 	%r151, %r150;
	ld.global.u32 	%r152, [%rd25+11264];
	abs.s32 	%r153, %r152;
	ld.global.u32 	%r154, [%rd25+12288];
	abs.s32 	%r155, %r154;
	ld.global.u32 	%r156, [%rd25+13312];
	abs.s32 	%r157, %r156;
	ld.global.u32 	%r158, [%rd25+14336];
	abs.s32 	%r159, %r158;
	ld.global.u32 	%r160, [%rd25+15360];
	abs.s32 	%r161, %r160;
	max.s32 	%r162, %r560, %r131;
	max.u32 	%r163, %r162, %r133;
	max.u32 	%r164, %r135, %r137;
	max.u32 	%r165, %r164, %r139;
	max.u32 	%r166, %r141, %r143;
	max.u32 	%r167, %r166, %r145;
	max.u32 	%r168, %r147, %r149;
	max.u32 	%r169, %r168, %r151;
	max.u32 	%r170, %r153, %r155;
	max.u32 	%r171, %r170, %r157;
	max.u32 	%r172, %r159, %r161;
	max.u32 	%r173, %r163, %r165;
	max.u32 	%r174, %r173, %r167;
	max.u32 	%r175, %r169, %r171;
	max.u32 	%r176, %r175, %r172;
	max.u32 	%r560, %r174, %r176;
	sub.s64 	%rd26, %rd19, %rd53;
	setp.lt.u64 	%p4, %rd26, 4096;
	@%p4 bra 	$L__BB4_45;
	add.s64 	%rd53, %rd53, 4096;
	setp.le.u64 	%p5, %rd53, %rd8;
	@%p5 bra 	$L__BB4_30;
$L__BB4_32:
	setp.le.u64 	%p6, %rd19, %rd53;
	cvt.u32.u64 	%r177, %rd53;
	cvt.u32.u64 	%r178, %rd19;
	sub.s32 	%r179, %r178, %r177;
	setp.ge.s32 	%p7, %r44, %r179;
	or.pred  	%p8, %p6, %p7;
	@%p8 bra 	$L__BB4_45;
	not.b32 	%r183, %r44;
	add.s32 	%r184, %r183, %r178;
	sub.s32 	%r186, %r184, %r177;
	shr.u32 	%r187, %r186, 8;
	add.s32 	%r49, %r187, 1;
	and.b32  	%r50, %r49, 15;
	setp.lt.u32 	%p9, %r186, 3840;
	mov.u32 	%r550, %r44;
	@%p9 bra 	$L__BB4_36;
	and.b32  	%r188, %r49, 33554416;
	neg.s32 	%r546, %r188;
	add.s64 	%rd27, %rd53, %rd6;
	shl.b64 	%rd28, %rd27, 2;
	add.s64 	%rd29, %rd28, %rd2;
	add.s64 	%rd54, %rd29, 8192;
	mov.u32 	%r550, %r44;
$L__BB4_35:
	.pragma "nounroll";
	ld.global.u32 	%r189, [%rd54+-8192];
	abs.s32 	%r190, %r189;
	max.s32 	%r191, %r560, %r190;
	ld.global.u32 	%r192, [%rd54+-7168];
	abs.s32 	%r193, %r192;
	max.u32 	%r194, %r191, %r193;
	ld.global.u32 	%r195, [%rd54+-6144];
	abs.s32 	%r196, %r195;
	max.u32 	%r197, %r194, %r196;
	ld.global.u32 	%r198, [%rd54+-5120];
	abs.s32 	%r199, %r198;
	max.u32 	%r200, %r197, %r199;
	ld.global.u32 	%r201, [%rd54+-4096];
	abs.s32 	%r202, %r201;
	max.u32 	%r203, %r200, %r202;
	ld.global.u32 	%r204, [%rd54+-3072];
	abs.s32 	%r205, %r204;
	max.u32 	%r206, %r203, %r205;
	ld.global.u32 	%r207, [%rd54+-2048];
	abs.s32 	%r208, %r207;
	max.u32 	%r209, %r206, %r208;
	ld.global.u32 	%r210, [%rd54+-1024];
	abs.s32 	%r211, %r210;
	max.u32 	%r212, %r209, %r211;
	ld.global.u32 	%r213, [%rd54];
	abs.s32 	%r214, %r213;
	max.u32 	%r215, %r212, %r214;
	ld.global.u32 	%r216, [%rd54+1024];
	abs.s32 	%r217, %r216;
	max.u32 	%r218, %r215, %r217;
	ld.global.u32 	%r219, [%rd54+2048];
	abs.s32 	%r220, %r219;
	max.u32 	%r221, %r218, %r220;
	ld.global.u32 	%r222, [%rd54+3072];
	abs.s32 	%r223, %r222;
	max.u32 	%r224, %r221, %r223;
	ld.global.u32 	%r225, [%rd54+4096];
	abs.s32 	%r226, %r225;
	max.u32 	%r227, %r224, %r226;
	ld.global.u32 	%r228, [%rd54+5120];
	abs.s32 	%r229, %r228;
	max.u32 	%r230, %r227, %r229;
	ld.global.u32 	%r231, [%rd54+6144];
	abs.s32 	%r232, %r231;
	max.u32 	%r233, %r230, %r232;
	ld.global.u32 	%r234, [%rd54+7168];
	abs.s32 	%r235, %r234;
	max.u32 	%r560, %r233, %r235;
	add.s32 	%r550, %r550, 4096;
	add.s32 	%r546, %r546, 16;
	add.s64 	%rd54, %rd54, 16384;
	setp.ne.s32 	%p10, %r546, 0;
	@%p10 bra 	$L__BB4_35;
$L__BB4_36:
	setp.eq.s32 	%p11, %r50, 0;
	@%p11 bra 	$L__BB4_45;
	and.b32  	%r61, %r49, 7;
	setp.lt.u32 	%p12, %r50, 8;
	@%p12 bra 	$L__BB4_39;
	cvt.u64.u32 	%rd30, %r550;
	add.s64 	%rd31, %rd53, %rd30;
	shl.b64 	%rd32, %rd31, 2;
	add.s64 	%rd33, %rd2, %rd32;
	ld.global.u32 	%r237, [%rd33];
	abs.s32 	%r238, %r237;
	max.u32 	%r239, %r560, %r238;
	ld.global.u32 	%r240, [%rd33+1024];
	abs.s32 	%r241, %r240;
	max.u32 	%r242, %r239, %r241;
	ld.global.u32 	%r243, [%rd33+2048];
	abs.s32 	%r244, %r243;
	max.u32 	%r245, %r242, %r244;
	ld.global.u32 	%r246, [%rd33+3072];
	abs.s32 	%r247, %r246;
	max.u32 	%r248, %r245, %r247;
	ld.global.u32 	%r249, [%rd33+4096];
	abs.s32 	%r250, %r249;
	max.u32 	%r251, %r248, %r250;
	ld.global.u32 	%r252, [%rd33+5120];
	abs.s32 	%r253, %r252;
	max.u32 	%r254, %r251, %r253;
	ld.global.u32 	%r255, [%rd33+6144];
	abs.s32 	%r256, %r255;
	max.u32 	%r257, %r254, %r256;
	ld.global.u32 	%r258, [%rd33+7168];
	abs.s32 	%r259, %r258;
	max.u32 	%r560, %r257, %r259;
	add.s32 	%r550, %r550, 2048;
$L__BB4_39:
	setp.eq.s32 	%p13, %r61, 0;
	@%p13 bra 	$L__BB4_45;
	and.b32  	%r67, %r49, 3;
	setp.lt.u32 	%p14, %r61, 4;
	@%p14 bra 	$L__BB4_42;
	cvt.u64.u32 	%rd34, %r550;
	add.s64 	%rd35, %rd53, %rd34;
	shl.b64 	%rd36, %rd35, 2;
	add.s64 	%rd37, %rd2, %rd36;
	ld.global.u32 	%r261, [%rd37];
	abs.s32 	%r262, %r261;
	max.u32 	%r263, %r560, %r262;
	ld.global.u32 	%r264, [%rd37+1024];
	abs.s32 	%r265, %r264;
	max.u32 	%r266, %r263, %r265;
	ld.global.u32 	%r267, [%rd37+2048];
	abs.s32 	%r268, %r267;
	max.u32 	%r269, %r266, %r268;
	ld.global.u32 	%r270, [%rd37+3072];
	abs.s32 	%r271, %r270;
	max.u32 	%r560, %r269, %r271;
	add.s32 	%r550, %r550, 1024;
$L__BB4_42:
	setp.eq.s32 	%p15, %r67, 0;
	@%p15 bra 	$L__BB4_45;
	cvt.u64.u32 	%rd38, %r550;
	add.s64 	%rd39, %rd53, %rd38;
	shl.b64 	%rd40, %rd39, 2;
	add.s64 	%rd55, %rd2, %rd40;
	neg.s32 	%r558, %r67;
$L__BB4_44:
	.pragma "nounroll";
	ld.global.u32 	%r272, [%rd55];
	abs.s32 	%r273, %r272;
	max.s32 	%r560, %r560, %r273;
	add.s64 	%rd55, %rd55, 1024;
	add.s32 	%r558, %r558, 1;
	setp.ne.s32 	%p16, %r558, 0;
	@%p16 bra 	$L__BB4_44;
$L__BB4_45:
	// begin inline asm
	mov.u32 %r274, %laneid;
	// end inline asm
	mov.b32 	%r277, 1;
	mov.b32 	%r298, 31;
	mov.b32 	%r299, -1;
	// begin inline asm
	shfl.sync.down.b32 %r275, %r560, %r277, %r298, %r299;
	// end inline asm
	setp.gt.s32 	%p17, %r274, 30;
	max.s32 	%r300, %r560, %r275;
	selp.b32 	%r281, %r560, %r300, %p17;
	mov.b32 	%r282, 2;
	// begin inline asm
	shfl.sync.down.b32 %r280, %r281, %r282, %r298, %r299;
	// end inline asm
	setp.gt.s32 	%p18, %r274, 29;
	max.s32 	%r301, %r281, %r280;
	selp.b32 	%r286, %r281, %r301, %p18;
	mov.b32 	%r287, 4;
	// begin inline asm
	shfl.sync.down.b32 %r285, %r286, %r287, %r298, %r299;
	// end inline asm
	setp.gt.s32 	%p19, %r274, 27;
	max.s32 	%r302, %r286, %r285;
	selp.b32 	%r291, %r286, %r302, %p19;
	mov.b32 	%r292, 8;
	// begin inline asm
	shfl.sync.down.b32 %r290, %r291, %r292, %r298, %r299;
	// end inline asm
	setp.gt.s32 	%p20, %r274, 23;
	max.s32 	%r303, %r291, %r290;
	selp.b32 	%r296, %r291, %r303, %p20;
	mov.b32 	%r297, 16;
	// begin inline asm
	shfl.sync.down.b32 %r295, %r296, %r297, %r298, %r299;
	// end inline asm
	setp.gt.s32 	%p21, %r274, 15;
	max.s32 	%r79, %r296, %r295;
	selp.b32 	%r561, %r296, %r79, %p21;
	setp.ne.s32 	%p22, %r274, 0;
	@%p22 bra 	$L__BB4_47;
	shr.u32 	%r304, %r44, 3;
	and.b32  	%r305, %r304, 124;
	mov.u32 	%r306, _ZZN3cub18CUB_300001_SM_10006detail6reduce28DeviceReduceSingleTileKernelINS2_10policy_hubIiyN4cuda3__47maximumIiEEE10Policy1000EN6thrust24THRUST_300001_SM_1000_NS10device_ptrIiEEPiyS8_ii14absolute_valueIiEEEvT0_T1_T2_T3_T4_T6_E12temp_storage;
	add.s32 	%r307, %r306, %r305;
	st.shared.u32 	[%r307+8], %r79;
$L__BB4_47:
	bar.sync 	0;
	setp.ne.s32 	%p23, %r44, 0;
	@%p23 bra 	$L__BB4_49;
	ld.shared.u32 	%r308, [_ZZN3cub18CUB_300001_SM_10006detail6reduce28DeviceReduceSingleTileKernelINS2_10policy_hubIiyN4cuda3__47maximumIiEEE10Policy1000EN6thrust24THRUST_300001_SM_1000_NS10device_ptrIiEEPiyS8_ii14absolute_valueIiEEEvT0_T1_T2_T3_T4_T6_E12temp_storage+12];
	max.s32 	%r309, %r561, %r308;
	ld.shared.u32 	%r310, [_ZZN3cub18CUB_300001_SM_10006detail6reduce28DeviceReduceSingleTileKernelINS2_10policy_hubIiyN4cuda3__47maximumIiEEE10Policy1000EN6thrust24THRUST_300001_SM_1000_NS10device_ptrIiEEPiyS8_ii14absolute_valueIiEEEvT0_T1_T2_T3_T4_T6_E12temp_storage+16];
	max.s32 	%r311, %r309, %r310;
	ld.shared.u32 	%r312, [_ZZN3cub18CUB_300001_SM_10006detail6reduce28DeviceReduceSingleTileKernelINS2_10policy_hubIiyN4cuda3__47maximumIiEEE10Policy1000EN6thrust24THRUST_300001_SM_1000_NS10device_ptrIiEEPiyS8_ii14absolute_valueIiEEEvT0_T1_T2_T3_T4_T6_E12temp_storage+20];
	max.s32 	%r313, %r311, %r312;
	ld.shared.u32 	%r314, [_ZZN3cub18CUB_300001_SM_10006detail6reduce28DeviceReduceSingleTileKernelINS2_10policy_hubIiyN4cuda3__47maximumIiEEE10Policy1000EN6thrust24THRUST_300001_SM_1000_NS10device_ptrIiEEPiyS8_ii14absolute_valueIiEEEvT0_T1_T2_T3_T4_T6_E12temp_storage+24];
	max.s32 	%r315, %r313, %r314;
	ld.shared.u32 	%r316, [_ZZN3cub18CUB_300001_SM_10006detail6reduce28DeviceReduceSingleTileKernelINS2_10policy_hubIiyN4cuda3__47maximumIiEEE10Policy1000EN6thrust24THRUST_300001_SM_1000_NS10device_ptrIiEEPiyS8_ii14absolute_valueIiEEEvT0_T1_T2_T3_T4_T6_E12temp_storage+28];
	max.s32 	%r317, %r315, %r316;
	ld.shared.u32 	%r318, [_ZZN3cub18CUB_300001_SM_10006detail6reduce28DeviceReduceSingleTileKernelINS2_10policy_hubIiyN4cuda3__47maximumIiEEE10Policy1000EN6thrust24THRUST_300001_SM_1000_NS10device_ptrIiEEPiyS8_ii14absolute_valueIiEEEvT0_T1_T2_T3_T4_T6_E12temp_storage+32];
	max.s32 	%r319, %r317, %r318;
	ld.shared.u32 	%r320, [_ZZN3cub18CUB_300001_SM_10006detail6reduce28DeviceReduceSingleTileKernelINS2_10policy_hubIiyN4cuda3__47maximumIiEEE10Policy1000EN6thrust24THRUST_300001_SM_1000_NS10device_ptrIiEEPiyS8_ii14absolute_valueIiEEEvT0_T1_T2_T3_T4_T6_E12temp_storage+36];
	max.s32 	%r561, %r319, %r320;
$L__BB4_49:
	mov.u32 	%r523, %tid.x;
	setp.ne.s32 	%p57, %r523, 0;
	@%p57 bra 	$L__BB4_51;
	max.s32 	%r524, %r83, %r561;
	st.global.u32 	[%rd1], %r524;
$L__BB4_51:
	ret;

}
	// .globl	_ZN3cub18CUB_300001_SM_10006detail6reduce18DeviceReduceKernelINS2_10policy_hubIiyN4cuda3__47maximumIiEEE10Policy1000EN6thrust24THRUST_300001_SM_1000_NS10device_ptrIiEEyS8_i14absolute_valueIiEEEvT0_PT3_T1_NS0_13GridEvenShareISK_EET2_T4_
.visible .entry _ZN3cub18CUB_300001_SM_10006detail6reduce18DeviceReduceKernelINS2_10policy_hubIiyN4cuda3__47maximumIiEEE10Policy1000EN6thrust24THRUST_300001_SM_1000_NS10device_ptrIiEEyS8_i14absolute_valueIiEEEvT0_PT3_T1_NS0_13GridEvenShareISK_EET2_T4_(
	.param .align 8 .b8 _ZN3cub18CUB_300001_SM_10006detail6reduce18DeviceReduceKernelINS2_10policy_hubIiyN4cuda3__47maximumIiEEE10Policy1000EN6thrust24THRUST_300001_SM_1000_NS10device_ptrIiEEyS8_i14absolute_valueIiEEEvT0_PT3_T1_NS0_13GridEvenShareISK_EET2_T4__param_0[8],
	.param .u64 .ptr .align 1 _ZN3cub18CUB_300001_SM_10006detail6reduce18DeviceReduceKernelINS2_10policy_hubIiyN4cuda3__47maximumIiEEE10Policy1000EN6thrust24THRUST_300001_SM_1000_NS10device_ptrIiEEyS8_i14absolute_valueIiEEEvT0_PT3_T1_NS0_13GridEvenShareISK_EET2_T4__param_1,
	.param .u64 _ZN3cub18CUB_300001_SM_10006detail6reduce18DeviceReduceKernelINS2_10policy_hubIiyN4cuda3__47maximumIiEEE10Policy1000EN6thrust24THRUST_300001_SM_1000_NS10device_ptrIiEEyS8_i14absolute_valueIiEEEvT0_PT3_T1_NS0_13GridEvenShareISK_EET2_T4__param_2,
	.param .align 8 .b8 _ZN3cub18CUB_300001_SM_10006detail6reduce18DeviceReduceKernelINS2_10policy_hubIiyN4cuda3__47maximumIiEEE10Policy1000EN6thrust24THRUST_300001_SM_1000_NS10device_ptrIiEEyS8_i14absolute_valueIiEEEvT0_PT3_T1_NS0_13GridEvenShareISK_EET2_T4__param_3[72],
	.param .align 1 .b8 _ZN3cub18CUB_300001_SM_10006detail6reduce18DeviceReduceKernelINS2_10policy_hubIiyN4cuda3__47maximumIiEEE10Policy1000EN6thrust24THRUST_300001_SM_1000_NS10device_ptrIiEEyS8_i14absolute_valueIiEEEvT0_PT3_T1_NS0_13GridEvenShareISK_EET2_T4__param_4[1],
	.param .align 1 .b8 _ZN3cub18CUB_300001_SM_10006detail6reduce18DeviceReduceKernelINS2_10policy_hubIiyN4cuda3__47maximumIiEEE10Policy1000EN6thrust24THRUST_300001_SM_1000_NS10device_ptrIiEEyS8_i14absolute_valueIiEEEvT0_PT3_T1_NS0_13GridEvenShareISK_EET2_T4__param_5[1]
)
.maxntid 256
{
	.reg .pred 	%p<57>;
	.reg .b16 	%rs<4>;
	.reg .b32 	%r<593>;
	.reg .b64 	%rd<78>;
	// demoted variable
	.shared .align 4 .b8 _ZZN3cub18CUB_300001_SM_10006detail6reduce18DeviceReduceKernelINS2_10policy_hubIiyN4cuda3__47maximumIiEEE10Policy1000EN6thrust24THRUST_300001_SM_1000_NS10device_ptrIiEEyS8_i14absolute_valueIiEEEvT0_PT3_T1_NS0_13GridEvenShareISK_EET2_T4_E12temp_storage[44];
	ld.param.u64 	%rd1, [_ZN3cub18CUB_300001_SM_10006detail6reduce18DeviceReduceKernelINS2_10policy_hubIiyN4cuda3__47maximumIiEEE10Policy1000EN6thrust24THRUST_300001_SM_1000_NS10device_ptrIiEEyS8_i14absolute_valueIiEEEvT0_PT3_T1_NS0_13GridEvenShareISK_EET2_T4__param_3+32];
	ld.param.u32 	%r1, [_ZN3cub18CUB_300001_SM_10006detail6reduce18DeviceReduceKernelINS2_10policy_hubIiyN4cuda3__47maximumIiEEE10Policy1000EN6thrust24THRUST_300001_SM_1000_NS10device_ptrIiEEyS8_i14absolute_valueIiEEEvT0_PT3_T1_NS0_13GridEvenShareISK_EET2_T4__param_3+40];
	ld.param.u64 	%rd25, [_ZN3cub18CUB_300001_SM_10006detail6reduce18DeviceReduceKernelINS2_10policy_hubIiyN4cuda3__47maximumIiEEE10Policy1000EN6thrust24THRUST_300001_SM_1000_NS10device_ptrIiEEyS8_i14absolute_valueIiEEEvT0_PT3_T1_NS0_13GridEvenShareISK_EET2_T4__param_0];
	cvta.to.global.u64 	%rd2, %rd25;
	mov.u32 	%r2, %ctaid.x;
	shl.b32 	%r90, %r1, 12;
	cvt.s64.s32 	%rd3, %r90;
	shl.b32 	%r91, %r2, 12;
	cvt.u64.u32 	%rd4, %r91;
	sub.s64 	%rd5, %rd1, %rd4;
	setp.gt.u64 	%p1, %rd5, 4095;
	@%p1 bra 	$L__BB5_25;
	cvt.u32.u64 	%r349, %rd4;
	cvt.u32.u64 	%r3, %rd1;
	sub.s32 	%r4, %r3, %r349;
	mov.u32 	%r5, %tid.x;
	setp.ge.s32 	%p23, %r5, %r4;
	mov.b32 	%r573, 0;
	mov.u32 	%r562, %r5;
	@%p23 bra 	$L__BB5_3;
	add.s32 	%r351, %r349, %r5;
	mul.wide.u32 	%rd51, %r351, 4;
	add.s64 	%rd52, %rd2, %rd51;
	ld.global.u32 	%r352, [%rd52];
	abs.s32 	%r573, %r352;
	add.s32 	%r562, %r5, 256;
$L__BB5_3:
	setp.ge.s32 	%p24, %r562, %r4;
	@%p24 bra 	$L__BB5_16;
	not.b32 	%r355, %r562;
	add.s32 	%r356, %r355, %r3;
	sub.s32 	%r357, %r356, %r349;
	shr.u32 	%r358, %r357, 8;
	add.s32 	%r10, %r358, 1;
	and.b32  	%r11, %r10, 15;
	setp.lt.u32 	%p25, %r357, 3840;
	@%p25 bra 	$L__BB5_7;
	and.b32  	%r359, %r10, 33554416;
	neg.s32 	%r558, %r359;
	mul.wide.u32 	%rd53, %r2, 16384;
	mul.wide.u32 	%rd54, %r562, 4;
	or.b64  	%rd55, %rd53, %rd54;
	add.s64 	%rd56, %rd55, %rd2;
	add.s64 	%rd72, %rd56, 8192;
$L__BB5_6:
	.pragma "nounroll";
	ld.global.u32 	%r360, [%rd72+-8192];
	abs.s32 	%r361, %r360;
	max.s32 	%r362, %r573, %r361;
	ld.global.u32 	%r363, [%rd72+-7168];
	abs.s32 	%r364, %r363;
	max.u32 	%r365, %r362, %r364;
	ld.global.u32 	%r366, [%rd72+-6144];
	abs.s32 	%r367, %r366;
	max.u32 	%r368, %r365, %r367;
	ld.global.u32 	%r369, [%rd72+-5120];
	abs.s32 	%r370, %r369;
	max.u32 	%r371, %r368, %r370;
	ld.global.u32 	%r372, [%rd72+-4096];
	abs.s32 	%r373, %r372;
	max.u32 	%r374, %r371, %r373;
	ld.global.u32 	%r375, [%rd72+-3072];
	abs.s32 	%r376, %r375;
	max.u32 	%r377, %r374, %r376;
	ld.global.u32 	%r378, [%rd72+-2048];
	abs.s32 	%r379, %r378;
	max.u32 	%r380, %r377, %r379;
	ld.global.u32 	%r381, [%rd72+-1024];
	abs.s32 	%r382, %r381;
	max.u32 	%r383, %r380, %r382;
	ld.global.u32 	%r384, [%rd72];
	abs.s32 	%r385, %r384;
	max.u32 	%r386, %r383, %r385;
	ld.global.u32 	%r387, [%rd72+1024];
	abs.s32 	%r388, %r387;
	max.u32 	%r389, %r386, %r388;
	ld.global.u32 	%r390, [%rd72+2048];
	abs.s32 	%r391, %r390;
	max.u32 	%r392, %r389, %r391;
	ld.global.u32 	%r393, [%rd72+3072];
	abs.s32 	%r394, %r393;
	max.u32 	%r395, %r392, %r394;
	ld.global.u32 	%r396, [%rd72+4096];
	abs.s32 	%r397, %r396;
	max.u32 	%r398, %r395, %r397;
	ld.global.u32 	%r399, [%rd72+5120];
	abs.s32 	%r400, %r399;
	max.u32 	%r401, %r398, %r400;
	ld.global.u32 	%r402, [%rd72+6144];
	abs.s32 	%r403, %r402;
	max.u32 	%r404, %r401, %r403;
	ld.global.u32 	%r405, [%rd72+7168];
	abs.s32 	%r406, %r405;
	max.u32 	%r573, %r404, %r406;
	add.s32 	%r562, %r562, 4096;
	add.s32 	%r558, %r558, 16;
	add.s64 	%rd72, %rd72, 16384;
	setp.ne.s32 	%p26, %r558, 0;
	@%p26 bra 	$L__BB5_6;
$L__BB5_7:
	setp.eq.s32 	%p27, %r11, 0;
	@%p27 bra 	$L__BB5_16;
	and.b32  	%r22, %r10, 7;
	setp.lt.u32 	%p28, %r11, 8;
	@%p28 bra 	$L__BB5_10;
	cvt.s64.s32 	%rd57, %r562;
	add.s64 	%rd58, %rd57, %rd4;
	shl.b64 	%rd59, %rd58, 2;
	add.s64 	%rd60, %rd2, %rd59;
	ld.global.u32 	%r408, [%rd60];
	abs.s32 	%r409, %r408;
	max.u32 	%r410, %r573, %r409;
	ld.global.u32 	%r411, [%rd60+1024];
	abs.s32 	%r412, %r411;
	max.u32 	%r413, %r410, %r412;
	ld.global.u32 	%r414, [%rd60+2048];
	abs.s32 	%r415, %r414;
	max.u32 	%r416, %r413, %r415;
	ld.global.u32 	%r417, [%rd60+3072];
	abs.s32 	%r418, %r417;
	max.u32 	%r419, %r416, %r418;
	ld.global.u32 	%r420, [%rd60+4096];
	abs.s32 	%r421, %r420;
	max.u32 	%r422, %r419, %r421;
	ld.global.u32 	%r423, [%rd60+5120];
	abs.s32 	%r424, %r423;
	max.u32 	%r425, %r422, %r424;
	ld.global.u32 	%r426, [%rd60+6144];
	abs.s32 	%r427, %r426;
	max.u32 	%r428, %r425, %r427;
	ld.global.u32 	%r429, [%rd60+7168];
	abs.s32 	%r430, %r429;
	max.u32 	%r573, %r428, %r430;
	add.s32 	%r562, %r562, 2048;
$L__BB5_10:
	setp.eq.s32 	%p29, %r22, 0;
	@%p29 bra 	$L__BB5_16;
	and.b32  	%r28, %r10, 3;
	setp.lt.u32 	%p30, %r22, 4;
	@%p30 bra 	$L__BB5_13;
	cvt.s64.s32 	%rd61, %r562;
	add.s64 	%rd62, %rd61, %rd4;
	shl.b64 	%rd63, %rd62, 2;
	add.s64 	%rd64, %rd2, %rd63;
	ld.global.u32 	%r432, [%rd64];
	abs.s32 	%r433, %r432;
	max.u32 	%r434, %r573, %r433;
	ld.global.u32 	%r435, [%rd64+1024];
	abs.s32 	%r436, %r435;
	max.u32 	%r437, %r434, %r436;
	ld.global.u32 	%r438, [%rd64+2048];
	abs.s32 	%r439, %r438;
	max.u32 	%r440, %r437, %r439;
	ld.global.u32 	%r441, [%rd64+3072];
	abs.s32 	%r442, %r441;
	max.u32 	%r573, %r440, %r442;
	add.s32 	%r562, %r562, 1024;
$L__BB5_13:
	setp.eq.s32 	%p31, %r28, 0;
	@%p31 bra 	$L__BB5_16;
	mul.wide.u32 	%rd65, %r2, 16384;
	add.s64 	%rd9, %rd2, %rd65;
	neg.s32 	%r570, %r28;
$L__BB5_15:
	.pragma "nounroll";
	mul.wide.s32 	%rd66, %r562, 4;
	add.s64 	%rd67, %rd9, %rd66;
	ld.global.u32 	%r443, [%rd67];
	abs.s32 	%r444, %r443;
	max.s32 	%r573, %r573, %r444;
	add.s32 	%r562, %r562, 256;
	add.s32 	%r570, %r570, 1;
	setp.ne.s32 	%p32, %r570, 0;
	@%p32 bra 	$L__BB5_15;
$L__BB5_16:
	setp.lt.s32 	%p33, %r4, 256;
	@%p33 bra 	$L__BB5_21;
	// begin inline asm
	mov.u32 %r508, %laneid;
	// end inline asm
	mov.b32 	%r511, 1;
	mov.b32 	%r532, 31;
	mov.b32 	%r533, -1;
	// begin inline asm
	shfl.sync.down.b32 %r509, %r573, %r511, %r532, %r533;
	// end inline asm
	setp.gt.s32 	%p49, %r508, 30;
	max.s32 	%r534, %r573, %r509;
	selp.b32 	%r515, %r573, %r534, %p49;
	mov.b32 	%r516, 2;
	// begin inline asm
	shfl.sync.down.b32 %r514, %r515, %r516, %r532, %r533;
	// end inline asm
	setp.gt.s32 	%p50, %r508, 29;
	max.s32 	%r535, %r515, %r514;
	selp.b32 	%r520, %r515, %r535, %p50;
	mov.b32 	%r521, 4;
	// begin inline asm
	shfl.sync.down.b32 %r519, %r520, %r521, %r532, %r533;
	// end inline asm
	setp.gt.s32 	%p51, %r508, 27;
	max.s32 	%r536, %r520, %r519;
	selp.b32 	%r525, %r520, %r536, %p51;
	mov.b32 	%r526, 8;
	// begin inline asm
	shfl.sync.down.b32 %r524, %r525, %r526, %r532, %r533;
	// end inline asm
	setp.gt.s32 	%p52, %r508, 23;
	max.s32 	%r537, %r525, %r524;
	selp.b32 	%r530, %r525, %r537, %p52;
	mov.b32 	%r531, 16;
	// begin inline asm
	shfl.sync.down.b32 %r529, %r530, %r531, %r532, %r533;
	// end inline asm
	setp.gt.s32 	%p53, %r508, 15;
	max.s32 	%r42, %r530, %r529;
	selp.b32 	%r592, %r530, %r42, %p53;
	setp.ne.s32 	%p54, %r508, 0;
	@%p54 bra 	$L__BB5_19;
	shr.u32 	%r538, %r5, 3;
	and.b32  	%r539, %r538, 124;
	mov.u32 	%r540, _ZZN3cub18CUB_300001_SM_10006detail6reduce18DeviceReduceKernelINS2_10policy_hubIiyN4cuda3__47maximumIiEEE10Policy1000EN6thrust24THRUST_300001_SM_1000_NS10device_ptrIiEEyS8_i14absolute_valueIiEEEvT0_PT3_T1_NS0_13GridEvenShareISK_EET2_T4_E12temp_storage;
	add.s32 	%r541, %r540, %r539;
	st.shared.u32 	[%r541+8], %r42;
$L__BB5_19:
	bar.sync 	0;
	setp.ne.s32 	%p55, %r5, 0;
	@%p55 bra 	$L__BB5_46;
	ld.shared.u32 	%r542, [_ZZN3cub18CUB_300001_SM_10006detail6reduce18DeviceReduceKernelINS2_10policy_hubIiyN4cuda3__47maximumIiEEE10Policy1000EN6thrust24THRUST_300001_SM_1000_NS10device_ptrIiEEyS8_i14absolute_valueIiEEEvT0_PT3_T1_NS0_13GridEvenShareISK_EET2_T4_E12temp_storage+12];
	max.s32 	%r543, %r592, %r542;
	ld.shared.u32 	%r544, [_ZZN3cub18CUB_300001_SM_10006detail6reduce18DeviceReduceKernelINS2_10policy_hubIiyN4cuda3__47maximumIiEEE10Policy1000EN6thrust24THRUST_300001_SM_1000_NS10device_ptrIiEEyS8_i14absolute_valueIiEEEvT0_PT3_T1_NS0_13GridEvenShareISK_EET2_T4_E12temp_storage+16];
	max.s32 	%r545, %r543, %r544;
	ld.shared.u32 	%r546, [_ZZN3cub18CUB_300001_SM_10006detail6reduce18DeviceReduceKernelINS2_10policy_hubIiyN4cuda3__47maximumIiEEE10Policy1000EN6thrust24THRUST_300001_SM_1000_NS10device_ptrIiEEyS8_i14absolute_valueIiEEEvT0_PT3_T1_NS0_13GridEvenShareISK_EET2_T4_E12temp_storage+20];
	max.s32 	%r547, %r545, %r546;
	ld.shared.u32 	%r548, [_ZZN3cub18CUB_300001_SM_10006detail6reduce18DeviceReduceKernelINS2_10policy_hubIiyN4cuda3__47maximumIiEEE10Policy1000EN6thrust24THRUST_300001_SM_1000_NS10device_ptrIiEEyS8_i14absolute_valueIiEEEvT0_PT3_T1_NS0_13GridEvenShareISK_EET2_T4_E12temp_storage+24];
	max.s32 	%r549, %r547, %r548;
	ld.shared.u32 	%r550, [_ZZN3cub18CUB_300001_SM_10006detail6reduce18DeviceReduceKernelINS2_10policy_hubIiyN4cuda3__47maximumIiEEE10Policy1000EN6thrust24THRUST_300001_SM_1000_NS10device_ptrIiEEyS8_i14absolute_valueIiEEEvT0_PT3_T1_NS0_13GridEvenShareISK_EET2_T4_E12temp_storage+28];
	max.s32 	%r551, %r549, %r550;
	ld.shared.u32 	%r552, [_ZZN3cub18CUB_300001_SM_10006detail6reduce18DeviceReduceKernelINS2_10policy_hubIiyN4cuda3__47maximumIiEEE10Policy1000EN6thrust24THRUST_300001_SM_1000_NS10device_ptrIiEEyS8_i14absolute_valueIiEEEvT0_PT3_T1_NS0_13GridEvenShareISK_EET2_T4_E12temp_storage+32];
	max.s32 	%r553, %r551, %r552;
	ld.shared.u32 	%r554, [_ZZN3cub18CUB_300001_SM_10006detail6reduce18DeviceReduceKernelINS2_10policy_hubIiyN4cuda3__47maximumIiEEE10Policy1000EN6thrust24THRUST_300001_SM_1000_NS10device_ptrIiEEyS8_i14absolute_valueIiEEEvT0_PT3_T1_NS0_13GridEvenShareISK_EET2_T4_E12temp_storage+36];
	max.s32 	%r592, %r553, %r554;
	bra.uni 	$L__BB5_46;
$L__BB5_21:
	// begin inline asm
	mov.u32 %r445, %laneid;
	// end inline asm
	and.b32  	%r471, %r5, 992;
	add.s32 	%r472, %r471, 32;
	setp.gt.s32 	%p34, %r472, %r4;
	not.b32 	%r473, %r471;
	add.s32 	%r474, %r4, %r473;
	selp.b32 	%r469, %r474, 31, %p34;
	mov.b32 	%r448, 1;
	mov.b32 	%r470, -1;
	// begin inline asm
	shfl.sync.down.b32 %r446, %r573, %r448, %r469, %r470;
	// end inline asm
	setp.lt.s32 	%p35, %r445, %r469;
	max.s32 	%r475, %r573, %r446;
	selp.b32 	%r452, %r475, %r573, %p35;
	mov.b32 	%r453, 2;
	// begin inline asm
	shfl.sync.down.b32 %r451, %r452, %r453, %r469, %r470;
	// end inline asm
	add.s32 	%r476, %r445, 2;
	setp.gt.s32 	%p36, %r476, %r469;
	max.s32 	%r477, %r452, %r451;
	selp.b32 	%r457, %r452, %r477, %p36;
	mov.b32 	%r458, 4;
	// begin inline asm
	shfl.sync.down.b32 %r456, %r457, %r458, %r469, %r470;
	// end inline asm
	add.s32 	%r478, %r445, 4;
	setp.gt.s32 	%p37, %r478, %r469;
	max.s32 	%r479, %r457, %r456;
	selp.b32 	%r462, %r457, %r479, %p37;
	mov.b32 	%r463, 8;
	// begin inline asm
	shfl.sync.down.b32 %r461, %r462, %r463, %r469, %r470;
	// end inline asm
	add.s32 	%r480, %r445, 8;
	setp.gt.s32 	%p38, %r480, %r469;
	max.s32 	%r481, %r462, %r461;
	selp.b32 	%r467, %r462, %r481, %p38;
	mov.b32 	%r468, 16;
	// begin inline asm
	shfl.sync.down.b32 %r466, %r467, %r468, %r469, %r470;
	// end inline asm
	add.s32 	%r482, %r445, 16;
	setp.gt.s32 	%p39, %r482, %r469;
	max.s32 	%r483, %r467, %r466;
	selp.b32 	%r592, %r467, %r483, %p39;
	setp.ne.s32 	%p40, %r445, 0;
	@%p40 bra 	$L__BB5_23;
	shr.u32 	%r484, %r5, 3;
	and.b32  	%r485, %r484, 124;
	mov.u32 	%r486, _ZZN3cub18CUB_300001_SM_10006detail6reduce18DeviceReduceKernelINS2_10policy_hubIiyN4cuda3__47maximumIiEEE10Policy1000EN6thrust24THRUST_300001_SM_1000_NS10device_ptrIiEEyS8_i14absolute_valueIiEEEvT0_PT3_T1_NS0_13GridEvenShareISK_EET2_T4_E12temp_storage;
	add.s32 	%r487, %r486, %r485;
	st.shared.u32 	[%r487+8], %r592;
$L__BB5_23:
	bar.sync 	0;
	setp.ne.s32 	%p41, %r5, 0;
	@%p41 bra 	$L__BB5_46;
	setp.gt.s32 	%p42, %r4, 32;
	ld.shared.u32 	%r488, [_ZZN3cub18CUB_300001_SM_10006detail6reduce18DeviceReduceKernelINS2_10policy_hubIiyN4cuda3__47maximumIiEEE10Policy1000EN6thrust24THRUST_300001_SM_1000_NS10device_ptrIiEEyS8_i14absolute_valueIiEEEvT0_PT3_T1_NS0_13GridEvenShareISK_EET2_T4_E12temp_storage+12];
	max.s32 	%r489, %r592, %r488;
	selp.b32 	%r490, %r489, %r592, %p42;
	setp.gt.s32 	%p43, %r4, 64;
	ld.shared.u32 	%r491, [_ZZN3cub18CUB_300001_SM_10006detail6reduce18DeviceReduceKernelINS2_10policy_hubIiyN4cuda3__47maximumIiEEE10Policy1000EN6thrust24THRUST_300001_SM_1000_NS10device_ptrIiEEyS8_i14absolute_valueIiEEEvT0_PT3_T1_NS0_13GridEvenShareISK_EET2_T4_E12temp_storage+16];
	max.s32 	%r492, %r490, %r491;
	selp.b32 	%r493, %r492, %r490, %p43;
	setp.gt.s32 	%p44, %r4, 96;
	ld.shared.u32 	%r494, [_ZZN3cub18CUB_300001_SM_10006detail6reduce18DeviceReduceKernelINS2_10policy_hubIiyN4cuda3__47maximumIiEEE10Policy1000EN6thrust24THRUST_300001_SM_1000_NS10device_ptrIiEEyS8_i14absolute_valueIiEEEvT0_PT3_T1_NS0_13GridEvenShareISK_EET2_T4_E12temp_storage+20];
	max.s32 	%r495, %r493, %r494;
	selp.b32 	%r496, %r495, %r493, %p44;
	setp.gt.s32 	%p45, %r4, 128;
	ld.shared.u32 	%r497, [_ZZN3cub18CUB_300001_SM_10006detail6reduce18DeviceReduceKernelINS2_10policy_hubIiyN4cuda3__47maximumIiEEE10Policy1000EN6thrust24THRUST_300001_SM_1000_NS10device_ptrIiEEyS8_i14absolute_valueIiEEEvT0_PT3_T1_NS0_13GridEvenShareISK_EET2_T4_E12temp_storage+24];
	max.s32 	%r498, %r496, %r497;
	selp.b32 	%r499, %r498, %r496, %p45;
	setp.gt.s32 	%p46, %r4, 160;
	ld.shared.u32 	%r500, [_ZZN3cub18CUB_300001_SM_10006detail6reduce18DeviceReduceKernelINS2_10policy_hubIiyN4cuda3__47maximumIiEEE10Policy1000EN6thrust24THRUST_300001_SM_1000_NS10device_ptrIiEEyS8_i14absolute_valueIiEEEvT0_PT3_T1_NS0_13GridEvenShareISK_EET2_T4_E12temp_storage+28];
	max.s32 	%r501, %r499, %r500;
	selp.b32 	%r502, %r501, %r499, %p46;
	setp.gt.s32 	%p47, %r4, 192;
	ld.shared.u32 	%r503, [_ZZN3cub18CUB_300001_SM_10006detail6reduce18DeviceReduceKernelINS2_10policy_hubIiyN4cuda3__47maximumIiEEE10Policy1000EN6thrust24THRUST_300001_SM_1000_NS10device_ptrIiEEyS8_i14absolute_valueIiEEEvT0_PT3_T1_NS0_13GridEvenShareISK_EET2_T4_E12temp_storage+32];
	max.s32 	%r504, %r502, %r503;
	selp.b32 	%r505, %r504, %r502, %p47;
	setp.gt.s32 	%p48, %r4, 224;
	ld.shared.u32 	%r506, [_ZZN3cub18CUB_300001_SM_10006detail6reduce18DeviceReduceKernelINS2_10policy_hubIiyN4cuda3__47maximumIiEEE10Policy1000EN6thrust24THRUST_300001_SM_1000_NS10device_ptrIiEEyS8_i14absolute_valueIiEEEvT0_PT3_T1_NS0_13GridEvenShareISK_EET2_T4_E12temp_storage+36];
	max.s32 	%r507, %r505, %r506;
	selp.b32 	%r592, %r507, %r505, %p48;
	bra.uni 	$L__BB5_46;
$L__BB5_25:
	cvt.u32.u64 	%r92, %rd4;
	mov.u32 	%r47, %tid.x;
	add.s32 	%r93, %r47, %r92;
	mul.wide.u32 	%rd26, %r93, 4;
	add.s64 	%rd27, %rd2, %rd26;
	ld.global.u32 	%r94, [%rd27];
	abs.s32 	%r95, %r94;
	ld.global.u32 	%r96, [%rd27+1024];
	abs.s32 	%r97, %r96;
	ld.global.u32 	%r98, [%rd27+2048];
	abs.s32 	%r99, %r98;
	ld.global.u32 	%r100, [%rd27+3072];
	abs.s32 	%r101, %r100;
	ld.global.u32 	%r102, [%rd27+4096];
	abs.s32 	%r103, %r102;
	ld.global.u32 	%r104, [%rd27+5120];
	abs.s32 	%r105, %r104;
	ld.global.u32 	%r106, [%rd27+6144];
	abs.s32 	%r107, %r106;
	ld.global.u32 	%r108, [%rd27+7168];
	abs.s32 	%r109, %r108;
	ld.global.u32 	%r110, [%rd27+8192];
	abs.s32 	%r111, %r110;
	ld.global.u32 	%r112, [%rd27+9216];
	abs.s32 	%r113, %r112;
	ld.global.u32 	%r114, [%rd27+10240];
	abs.s32 	%r115, %r114;
	ld.global.u32 	%r116, [%rd27+11264];
	abs.s32 	%r117, %r116;
	ld.global.u32 	%r118, [%rd27+12288];
	abs.s32 	%r119, %r118;
	ld.global.u32 	%r120, [%rd27+13312];
	abs.s32 	%r121, %r120;
	ld.global.u32 	%r122, [%rd27+14336];
	abs.s32 	%r123, %r122;
	ld.global.u32 	%r124, [%rd27+15360];
	abs.s32 	%r125, %r124;
	max.u32 	%r126, %r95, %r97;
	max.u32 	%r127, %r126, %r99;
	max.u32 	%r128, %r101, %r103;
	max.u32 	%r129, %r128, %r105;
	max.u32 	%r130, %r107, %r109;
	max.u32 	%r131, %r130, %r111;
	max.u32 	%r132, %r113, %r115;
	max.u32 	%r133, %r132, %r117;
	max.u32 	%r134, %r119, %r121;
	max.u32 	%r135, %r134, %r123;
	max.u32 	%r136, %r127, %r129;
	max.u32 	%r137, %r136, %r131;
	max.u32 	%r138, %r133, %r135;
	max.u32 	%r139, %r138, %r125;
	max.u32 	%r591, %r137, %r139;
	setp.lt.u64 	%p2, %rd5, %rd3;
	@%p2 bra 	$L__BB5_42;
	cvt.u32.u64 	%r141, %rd3;
	cvt.u64.u32 	%rd28, %r47;
	add.s64 	%rd74, %rd4, %rd3;
	cvt.u32.u64 	%r49, %rd1;
	not.b32 	%r143, %r47;
	add.s32 	%r144, %r143, %r49;
	sub.s32 	%r145, %r144, %r141;
	sub.s32 	%r574, %r145, %r92;
	add.s64 	%rd29, %rd74, %rd28;
	shl.b64 	%rd30, %rd29, 2;
	add.s64 	%rd31, %rd30, %rd2;
	add.s64 	%rd73, %rd31, 8192;
	mov.b32 	%r575, 0;
	shl.b32 	%r146, %r1, 12;
	mov.u64 	%rd75, %rd4;
$L__BB5_27:
	cvt.s64.s32 	%rd15, %r146;
	add.s64 	%rd75, %rd75, %rd15;
	add.s64 	%rd32, %rd1, -4096;
	setp.gt.u64 	%p3, %rd75, %rd32;
	@%p3 bra 	$L__BB5_29;
	shl.b32 	%r147, %r1, 12;
	cvt.s64.s32 	%rd33, %r147;
	cvt.u64.u32 	%rd34, %r47;
	add.s64 	%rd35, %rd75, %rd34;
	shl.b64 	%rd36, %rd35, 2;
	add.s64 	%rd37, %rd2, %rd36;
	ld.global.u32 	%r148, [%rd37];
	abs.s32 	%r149, %r148;
	ld.global.u32 	%r150, [%rd37+1024];
	abs.s32 	%r151, %r150;
	ld.global.u32 	%r152, [%rd37+2048];
	abs.s32 	%r153, %r152;
	ld.global.u32 	%r154, [%rd37+3072];
	abs.s32 	%r155, %r154;
	ld.global.u32 	%r156, [%rd37+4096];
	abs.s32 	%r157, %r156;
	ld.global.u32 	%r158, [%rd37+5120];
	abs.s32 	%r159, %r158;
	ld.global.u32 	%r160, [%rd37+6144];
	abs.s32 	%r161, %r160;
	ld.global.u32 	%r162, [%rd37+7168];
	abs.s32 	%r163, %r162;
	ld.global.u32 	%r164, [%rd37+8192];
	abs.s32 	%r165, %r164;
	ld.global.u32 	%r166, [%rd37+9216];
	abs.s32 	%r167, %r166;
	ld.global.u32 	%r168, [%rd37+10240];
	abs.s32 	%r169, %r168;
	ld.global.u32 	%r170, [%rd37+11264];
	abs.s32 	%r171, %r170;
	ld.global.u32 	%r172, [%rd37+12288];
	abs.s32 	%r173, %r172;
	ld.global.u32 	%r174, [%rd37+13312];
	abs.s32 	%r175, %r174;
	ld.global.u32 	%r176, [%rd37+14336];
	abs.s32 	%r177, %r176;
	ld.global.u32 	%r178, [%rd37+15360];
	abs.s32 	%r179, %r178;
	max.s32 	%r180, %r591, %r149;
	max.u32 	%r181, %r180, %r151;
	max.u32 	%r182, %r153, %r155;
	max.u32 	%r183, %r182, %r157;
	max.u32 	%r184, %r159, %r161;
	max.u32 	%r185, %r184, %r163;
	max.u32 	%r186, %r165, %r167;
	max.u32 	%r187, %r186, %r169;
	max.u32 	%r188, %r171, %r173;
	max.u32 	%r189, %r188, %r175;
	max.u32 	%r190, %r177, %r179;
	max.u32 	%r191, %r181, %r183;
	max.u32 	%r192, %r191, %r185;
	max.u32 	%r193, %r187, %r189;
	max.u32 	%r194, %r193, %r190;
	max.u32 	%r591, %r192, %r194;
	sub.s64 	%rd38, %rd1, %rd75;
	setp.lt.u64 	%p4, %rd38, %rd33;
	add.s32 	%r575, %r575, 1;
	add.s64 	%rd74, %rd74, %rd33;
	sub.s32 	%r574, %r574, %r147;
	mul.wide.s32 	%rd39, %r147, 4;
	add.s64 	%rd73, %rd73, %rd39;
	@%p4 bra 	$L__BB5_42;
	bra.uni 	$L__BB5_27;
$L__BB5_29:
	setp.le.u64 	%p5, %rd1, %rd75;
	cvt.u32.u64 	%r195, %rd75;
	cvt.u32.u64 	%r196, %rd1;
	sub.s32 	%r197, %r196, %r195;
	setp.ge.s32 	%p6, %r47, %r197;
	or.pred  	%p7, %p5, %p6;
	@%p7 bra 	$L__BB5_42;
	cvt.u32.u64 	%r200, %rd15;
	cvt.u32.u64 	%r201, %rd4;
	not.b32 	%r202, %r47;
	add.s32 	%r203, %r202, %r49;
	add.s32 	%r204, %r200, %r201;
	sub.s32 	%r205, %r203, %r204;
	mul.lo.s32 	%r206, %r1, %r575;
	shl.b32 	%r207, %r206, 12;
	sub.s32 	%r208, %r205, %r207;
	shr.u32 	%r209, %r208, 8;
	add.s32 	%r57, %r209, 1;
	and.b32  	%r58, %r57, 15;
	setp.lt.u32 	%p8, %r208, 3840;
	mov.u32 	%r581, %r47;
	@%p8 bra 	$L__BB5_33;
	shr.u32 	%r210, %r574, 8;
	add.s32 	%r211, %r210, 1;
	and.b32  	%r212, %r211, 33554416;
	neg.s32 	%r577, %r212;
	mov.u32 	%r581, %r47;
$L__BB5_32:
	.pragma "nounroll";
	ld.global.u32 	%r213, [%rd73+-8192];
	abs.s32 	%r214, %r213;
	max.s32 	%r215, %r591, %r214;
	ld.global.u32 	%r216, [%rd73+-7168];
	abs.s32 	%r217, %r216;
	max.u32 	%r218, %r215, %r217;
	ld.global.u32 	%r219, [%rd73+-6144];
	abs.s32 	%r220, %r219;
	max.u32 	%r221, %r218, %r220;
	ld.global.u32 	%r222, [%rd73+-5120];
	abs.s32 	%r223, %r222;
	max.u32 	%r224, %r221, %r223;
	ld.global.u32 	%r225, [%rd73+-4096];
	abs.s32 	%r226, %r225;
	max.u32 	%r227, %r224, %r226;
	ld.global.u32 	%r228, [%rd73+-3072];
	abs.s32 	%r229, %r228;
	max.u32 	%r230, %r227, %r229;
	ld.global.u32 	%r231, [%rd73+-2048];
	abs.s32 	%r232, %r231;
	max.u32 	%r233, %r230, %r232;
	ld.global.u32 	%r234, [%rd73+-1024];
	abs.s32 	%r235, %r234;
	max.u32 	%r236, %r233, %r235;
	ld.global.u32 	%r237, [%rd73];
	abs.s32 	%r238, %r237;
	max.u32 	%r239, %r236, %r238;
	ld.global.u32 	%r240, [%rd73+1024];
	abs.s32 	%r241, %r240;
	max.u32 	%r242, %r239, %r241;
	ld.global.u32 	%r243, [%rd73+2048];
	abs.s32 	%r244, %r243;
	max.u32 	%r245, %r242, %r244;
	ld.global.u32 	%r246, [%rd73+3072];
	abs.s32 	%r247, %r246;
	max.u32 	%r248, %r245, %r247;
	ld.global.u32 	%r249, [%rd73+4096];
	abs.s32 	%r250, %r249;
	max.u32 	%r251, %r248, %r250;
	ld.global.u32 	%r252, [%rd73+5120];
	abs.s32 	%r253, %r252;
	max.u32 	%r254, %r251, %r253;
	ld.global.u32 	%r255, [%rd73+6144];
	abs.s32 	%r256, %r255;
	max.u32 	%r257, %r254, %r256;
	ld.global.u32 	%r258, [%rd73+7168];
	abs.s32 	%r259, %r258;
	max.u32 	%r591, %r257, %r259;
	add.s32 	%r581, %r581, 4096;
	add.s32 	%r577, %r577, 16;
	add.s64 	%rd73, %rd73, 16384;
	setp.ne.s32 	%p9, %r577, 0;
	@%p9 bra 	$L__BB5_32;
$L__BB5_33:
	setp.eq.s32 	%p10, %r58, 0;
	@%p10 bra 	$L__BB5_42;
	and.b32  	%r69, %r57, 7;
	setp.lt.u32 	%p11, %r58, 8;
	@%p11 bra 	$L__BB5_36;
	cvt.u64.u32 	%rd40, %r581;
	add.s64 	%rd41, %rd75, %rd40;
	shl.b64 	%rd42, %rd41, 2;
	add.s64 	%rd43, %rd2, %rd42;
	ld.global.u32 	%r261, [%rd43];
	abs.s32 	%r262, %r261;
	max.u32 	%r263, %r591, %r262;
	ld.global.u32 	%r264, [%rd43+1024];
	abs.s32 	%r265, %r264;
	max.u32 	%r266, %r263, %r265;
	ld.global.u32 	%r267, [%rd43+2048];
	abs.s32 	%r268, %r267;
	max.u32 	%r269, %r266, %r268;
	ld.global.u32 	%r270, [%rd43+3072];
	abs.s32 	%r271, %r270;
	max.u32 	%r272, %r269, %r271;
	ld.global.u32 	%r273, [%rd43+4096];
	abs.s32 	%r274, %r273;
	max.u32 	%r275, %r272, %r274;
	ld.global.u32 	%r276, [%rd43+5120];
	abs.s32 	%r277, %r276;
	max.u32 	%r278, %r275, %r277;
	ld.global.u32 	%r279, [%rd43+6144];
	abs.s32 	%r280, %r279;
	max.u32 	%r281, %r278, %r280;
	ld.global.u32 	%r282, [%rd43+7168];
	abs.s32 	%r283, %r282;
	max.u32 	%r591, %r281, %r283;
	add.s32 	%r581, %r581, 2048;
$L__BB5_36:
	setp.eq.s32 	%p12, %r69, 0;
	@%p12 bra 	$L__BB5_42;
	setp.lt.u32 	%p13, %r69, 4;
	@%p13 bra 	$L__BB5_39;
	cvt.u64.u32 	%rd44, %r581;
	add.s64 	%rd45, %rd75, %rd44;
	shl.b64 	%rd46, %rd45, 2;
	add.s64 	%rd47, %rd2, %rd46;
	ld.global.u32 	%r285, [%rd47];
	abs.s32 	%r286, %r285;
	max.u32 	%r287, %r591, %r286;
	ld.global.u32 	%r288, [%rd47+1024];
	abs.s32 	%r289, %r288;
	max.u32 	%r290, %r287, %r289;
	ld.global.u32 	%r291, [%rd47+2048];
	abs.s32 	%r292, %r291;
	max.u32 	%r293, %r290, %r292;
	ld.global.u32 	%r294, [%rd47+3072];
	abs.s32 	%r295, %r294;
	max.u32 	%r591, %r293, %r295;
	add.s32 	%r581, %r581, 1024;
$L__BB5_39:
	and.b32  	%r296, %r57, 3;
	setp.eq.s32 	%p14, %r296, 0;
	@%p14 bra 	$L__BB5_42;
	cvt.u64.u32 	%rd48, %r581;
	add.s64 	%rd49, %rd48, %rd74;
	shl.b64 	%rd50, %rd49, 2;
	add.s64 	%rd77, %rd2, %rd50;
	cvt.u16.u32 	%rs1, %r574;
	shr.u16 	%rs2, %rs1, 8;
	add.s16 	%rs3, %rs2, 1;
	cvt.u32.u16 	%r297, %rs3;
	and.b32  	%r298, %r297, 3;
	neg.s32 	%r589, %r298;
$L__BB5_41:
	.pragma "nounroll";
	ld.global.u32 	%r299, [%rd77];
	abs.s32 	%r300, %r299;
	max.s32 	%r591, %r591, %r300;
	add.s64 	%rd77, %rd77, 1024;
	add.s32 	%r589, %r589, 1;
	setp.ne.s32 	%p15, %r589, 0;
	@%p15 bra 	$L__BB5_41;
$L__BB5_42:
	// begin inline asm
	mov.u32 %r301, %laneid;
	// end inline asm
	mov.b32 	%r304, 1;
	mov.b32 	%r325, 31;
	mov.b32 	%r326, -1;
	// begin inline asm
	shfl.sync.down.b32 %r302, %r591, %r304, %r325, %r326;
	// end inline asm
	setp.gt.s32 	%p16, %r301, 30;
	max.s32 	%r327, %r591, %r302;
	selp.b32 	%r308, %r591, %r327, %p16;
	mov.b32 	%r309, 2;
	// begin inline asm
	shfl.sync.down.b32 %r307, %r308, %r309, %r325, %r326;
	// end inline asm
	setp.gt.s32 	%p17, %r301, 29;
	max.s32 	%r328, %r308, %r307;
	selp.b32 	%r313, %r308, %r328, %p17;
	mov.b32 	%r314, 4;
	// begin inline asm
	shfl.sync.down.b32 %r312, %r313, %r314, %r325, %r326;
	// end inline asm
	setp.gt.s32 	%p18, %r301, 27;
	max.s32 	%r329, %r313, %r312;
	selp.b32 	%r318, %r313, %r329, %p18;
	mov.b32 	%r319, 8;
	// begin inline asm
	shfl.sync.down.b32 %r317, %r318, %r319, %r325, %r326;
	// end inline asm
	setp.gt.s32 	%p19, %r301, 23;
	max.s32 	%r330, %r318, %r317;
	selp.b32 	%r323, %r318, %r330, %p19;
	mov.b32 	%r324, 16;
	// begin inline asm
	shfl.sync.down.b32 %r322, %r323, %r324, %r325, %r326;
	// end inline asm
	setp.gt.s32 	%p20, %r301, 15;
	max.s32 	%r86, %r323, %r322;
	selp.b32 	%r592, %r323, %r86, %p20;
	setp.ne.s32 	%p21, %r301, 0;
	@%p21 bra 	$L__BB5_44;
	shr.u32 	%r331, %r47, 3;
	and.b32  	%r332, %r331, 124;
	mov.u32 	%r333, _ZZN3cub18CUB_300001_SM_10006detail6reduce18DeviceReduceKernelINS2_10policy_hubIiyN4cuda3__47maximumIiEEE10Policy1000EN6thrust24THRUST_300001_SM_1000_NS10device_ptrIiEEyS8_i14absolute_valueIiEEEvT0_PT3_T1_NS0_13GridEvenShareISK_EET2_T4_E12temp_storage;
	add.s32 	%r334, %r333, %r332;
	st.shared.u32 	[%r334+8], %r86;
$L__BB5_44:
	bar.sync 	0;
	setp.ne.s32 	%p22, %r47, 0;
	@%p22 bra 	$L__BB5_46;
	ld.shared.u32 	%r335, [_ZZN3cub18CUB_300001_SM_10006detail6reduce18DeviceReduceKernelINS2_10policy_hubIiyN4cuda3__47maximumIiEEE10Policy1000EN6thrust24THRUST_300001_SM_1000_NS10device_ptrIiEEyS8_i14absolute_valueIiEEEvT0_PT3_T1_NS0_13GridEvenShareISK_EET2_T4_E12temp_storage+12];
	max.s32 	%r336, %r592, %r335;
	ld.shared.u32 	%r337, [_ZZN3cub18CUB_300001_SM_10006detail6reduce18DeviceReduceKernelINS2_10policy_hubIiyN4cuda3__47maximumIiEEE10Policy1000EN6thrust24THRUST_300001_SM_1000_NS10device_ptrIiEEyS8_i14absolute_valueIiEEEvT0_PT3_T1_NS0_13GridEvenShareISK_EET2_T4_E12temp_storage+16];
	max.s32 	%r338, %r336, %r337;
	ld.shared.u32 	%r339, [_ZZN3cub18CUB_300001_SM_10006detail6reduce18DeviceReduceKernelINS2_10policy_hubIiyN4cuda3__47maximumIiEEE10Policy1000EN6thrust24THRUST_300001_SM_1000_NS10device_ptrIiEEyS8_i14absolute_valueIiEEEvT0_PT3_T1_NS0_13GridEvenShareISK_EET2_T4_E12temp_storage+20];
	max.s32 	%r340, %r338, %r339;
	ld.shared.u32 	%r341, [_ZZN3cub18CUB_300001_SM_10006detail6reduce18DeviceReduceKernelINS2_10policy_hubIiyN4cuda3__47maximumIiEEE10Policy1000EN6thrust24THRUST_300001_SM_1000_NS10device_ptrIiEEyS8_i14absolute_valueIiEEEvT0_PT3_T1_NS0_13GridEvenShareISK_EET2_T4_E12temp_storage+24];
	max.s32 	%r342, %r340, %r341;
	ld.shared.u32 	%r343, [_ZZN3cub18CUB_300001_SM_10006detail6reduce18DeviceReduceKernelINS2_10policy_hubIiyN4cuda3__47maximumIiEEE10Policy1000EN6thrust24THRUST_300001_SM_1000_NS10device_ptrIiEEyS8_i14absolute_valueIiEEEvT0_PT3_T1_NS0_13GridEvenShareISK_EET2_T4_E12temp_storage+28];
	max.s32 	%r344, %r342, %r343;
	ld.shared.u32 	%r345, [_ZZN3cub18CUB_300001_SM_10006detail6reduce18DeviceReduceKernelINS2_10policy_hubIiyN4cuda3__47maximumIiEEE10Policy1000EN6thrust24THRUST_300001_SM_1000_NS10device_ptrIiEEyS8_i14absolute_valueIiEEEvT0_PT3_T1_NS0_13GridEvenShareISK_EET2_T4_E12temp_storage+32];
	max.s32 	%r346, %r344, %r345;
	ld.shared.u32 	%r347, [_ZZN3cub18CUB_300001_SM_10006detail6reduce18DeviceReduceKernelINS2_10policy_hubIiyN4cuda3__47maximumIiEEE10Policy1000EN6thrust24THRUST_300001_SM_1000_NS10device_ptrIiEEyS8_i14absolute_valueIiEEEvT0_PT3_T1_NS0_13GridEvenShareISK_EET2_T4_E12temp_storage+36];
	max.s32 	%r592, %r346, %r347;
$L__BB5_46:
	mov.u32 	%r555, %tid.x;
	setp.ne.s32 	%p56, %r555, 0;
	@%p56 bra 	$L__BB5_48;
	ld.param.u64 	%rd71, [_ZN3cub18CUB_300001_SM_10006detail6reduce18DeviceReduceKernelINS2_10policy_hubIiyN4cuda3__47maximumIiEEE10Policy1000EN6thrust24THRUST_300001_SM_1000_NS10device_ptrIiEEyS8_i14absolute_valueIiEEEvT0_PT3_T1_NS0_13GridEvenShareISK_EET2_T4__param_1];
	cvta.to.global.u64 	%rd68, %rd71;
	mul.wide.u32 	%rd69, %r2, 4;
	add.s64 	%rd70, %rd68, %rd69;
	st.global.u32 	[%rd70], %r592;
$L__BB5_48:
	ret;

}
	// .globl	_ZN3cub18CUB_300001_SM_10006detail6reduce28DeviceReduceSingleTileKernelINS2_10policy_hubIiyN4cuda3__47maximumIiEEE10Policy1000EPiSB_iS8_iiNS5_3std3__410__identityEEEvT0_T1_T2_T3_T4_T6_
.visible .entry _ZN3cub18CUB_300001_SM_10006detail6reduce28DeviceReduceSingleTileKernelINS2_10policy_hubIiyN4cuda3__47maximumIiEEE10Policy1000EPiSB_iS8_iiNS5_3std3__410__identityEEEvT0_T1_T2_T3_T4_T6_(
	.param .u64 .ptr .align 1 _ZN3cub18CUB_300001_SM_10006detail6reduce28DeviceReduceSingleTileKernelINS2_10policy_hubIiyN4cuda3__47maximumIiEEE10Policy1000EPiSB_iS8_iiNS5_3std3__410__identityEEEvT0_T1_T2_T3_T4_T6__param_0,
	.param .u64 .ptr .align 1 _ZN3cub18CUB_300001_SM_10006detail6reduce28DeviceReduceSingleTileKernelINS2_10policy_hubIiyN4cuda3__47maximumIiEEE10Policy1000EPiSB_iS8_iiNS5_3std3__410__identityEEEvT0_T1_T2_T3_T4_T6__param_1,
	.param .u32 _ZN3cub18CUB_300001_SM_10006detail6reduce28DeviceReduceSingleTileKernelINS2_10policy_hubIiyN4cuda3__47maximumIiEEE10Policy1000EPiSB_iS8_iiNS5_3std3__410__identityEEEvT0_T1_T2_T3_T4_T6__param_2,
	.param .align 1 .b8 _ZN3cub18CUB_300001_SM_10006detail6reduce28DeviceReduceSingleTileKernelINS2_10policy_hubIiyN4cuda3__47maximumIiEEE10Policy1000EPiSB_iS8_iiNS5_3std3__410__identityEEEvT0_T1_T2_T3_T4_T6__param_3[1],
	.param .u32 _ZN3cub18CUB_300001_SM_10006detail6reduce28DeviceReduceSingleTileKernelINS2_10policy_hubIiyN4cuda3__47maximumIiEEE10Policy1000EPiSB_iS8_iiNS5_3std3__410__identityEEEvT0_T1_T2_T3_T4_T6__param_4,
	.param .align 1 .b8 _ZN3cub18CUB_300001_SM_10006detail6reduce28DeviceReduceSingleTileKernelINS2_10policy_hubIiyN4cuda3__47maximumIiEEE10Policy1000EPiSB_iS8_iiNS5_3std3__410__identityEEEvT0_T1_T2_T3_T4_T6__param_5[1]
)
.maxntid 256
.minnctapersm 1
{
	.reg .pred 	%p<97>;
	.reg .b32 	%r<687>;
	.reg .b64 	%rd<125>;
	// demoted variable
	.shared .align 4 .b8 _ZZN3cub18CUB_300001_SM_10006detail6reduce28DeviceReduceSingleTileKernelINS2_10policy_hubIiyN4cuda3__47maximumIiEEE10Policy1000EPiSB_iS8_iiNS5_3std3__410__identityEEEvT0_T1_T2_T3_T4_T6_E12temp_storage[44];
	ld.param.u64 	%rd16, [_ZN3cub18CUB_300001_SM_10006detail6reduce28DeviceReduceSingleTileKernelINS2_10policy_hubIiyN4cuda3__47maximumIiEEE10Policy1000EPiSB_iS8_iiNS5_3std3__410__identityEEEvT0_T1_T2_T3_T4_T6__param_0];
	ld.param.u64 	%rd17, [_ZN3cub18CUB_300001_SM_10006detail6reduce28DeviceReduceSingleTileKernelINS2_10policy_hubIiyN4cuda3__47maximumIiEEE10Policy1000EPiSB_iS8_iiNS5_3std3__410__identityEEEvT0_T1_T2_T3_T4_T6__param_1];
	ld.param.u32 	%r124, [_ZN3cub18CUB_300001_SM_10006detail6reduce28DeviceReduceSingleTileKernelINS2_10policy_hubIiyN4cuda3__47maximumIiEEE10Policy1000EPiSB_iS8_iiNS5_3std3__410__identityEEEvT0_T1_T2_T3_T4_T6__param_2];
	ld.param.u32 	%r125, [_ZN3cub18CUB_300001_SM_10006detail6reduce28DeviceReduceSingleTileKernelINS2_10policy_hubIiyN4cuda3__47maximumIiEEE10Policy1000EPiSB_iS8_iiNS5_3std3__410__identityEEEvT0_T1_T2_T3_T4_T6__param_4];
	cvta.to.global.u64 	%rd1, %rd17;
	setp.ne.s32 	%p1, %r124, 0;
	@%p1 bra 	$L__BB6_3;
	mov.u32 	%r633, %tid.x;
	setp.ne.s32 	%p96, %r633, 0;
	@%p96 bra 	$L__BB6_74;
	st.global.u32 	[%rd1], %r125;
	bra.uni 	$L__BB6_74;
$L__BB6_3:
	and.b64  	%rd18, %rd16, 15;
	setp.ne.s64 	%p2, %rd18, 0;
	@%p2 bra 	$L__BB6_38;
	setp.gt.s32 	%p49, %r124, 4095;
	@%p49 bra 	$L__BB6_22;
	mov.u32 	%r1, %tid.x;
	setp.ge.s32 	%p66, %r1, %r124;
	mov.b32 	%r644, 0;
	mov.u32 	%r639, %r1;
	@%p66 bra 	$L__BB6_7;
	mul.wide.u32 	%rd113, %r1, 4;
	add.s64 	%rd112, %rd16, %rd113;
	// begin inline asm
	ld.global.nc.u32 %r644, [%rd112];
	// end inline asm
	add.s32 	%r639, %r1, 256;
$L__BB6_7:
	setp.ge.s32 	%p67, %r639, %r124;
	@%p67 bra 	$L__BB6_13;
	not.b32 	%r508, %r639;
	add.s32 	%r6, %r124, %r508;
	and.b32  	%r509, %r6, 768;
	setp.eq.s32 	%p68, %r509, 768;
	@%p68 bra 	$L__BB6_11;
	mul.wide.u32 	%rd114, %r639, 4;
	add.s64 	%rd121, %rd16, %rd114;
	shr.u32 	%r510, %r6, 8;
	add.s32 	%r511, %r510, 1;
	and.b32  	%r512, %r511, 3;
	neg.s32 	%r636, %r512;
$L__BB6_10:
	.pragma "nounroll";
	// begin inline asm
	ld.global.nc.u32 %r513, [%rd121];
	// end inline asm
	max.s32 	%r644, %r644, %r513;
	add.s32 	%r639, %r639, 256;
	add.s64 	%rd121, %rd121, 1024;
	add.s32 	%r636, %r636, 1;
	setp.ne.s32 	%p69, %r636, 0;
	@%p69 bra 	$L__BB6_10;
$L__BB6_11:
	setp.lt.u32 	%p70, %r6, 768;
	@%p70 bra 	$L__BB6_13;
$L__BB6_12:
	mul.wide.s32 	%rd120, %r639, 4;
	add.s64 	%rd116, %rd16, %rd120;
	// begin inline asm
	ld.global.nc.u32 %r514, [%rd116];
	// end inline asm
	max.s32 	%r518, %r644, %r514;
	add.s64 	%rd117, %rd116, 1024;
	// begin inline asm
	ld.global.nc.u32 %r515, [%rd117];
	// end inline asm
	max.s32 	%r519, %r518, %r515;
	add.s64 	%rd118, %rd116, 2048;
	// begin inline asm
	ld.global.nc.u32 %r516, [%rd118];
	// end inline asm
	max.s32 	%r520, %r519, %r516;
	add.s64 	%rd119, %rd116, 3072;
	// begin inline asm
	ld.global.nc.u32 %r517, [%rd119];
	// end inline asm
	max.s32 	%r644, %r520, %r517;
	add.s32 	%r639, %r639, 1024;
	setp.lt.s32 	%p71, %r639, %r124;
	@%p71 bra 	$L__BB6_12;
$L__BB6_13:
	setp.lt.s32 	%p72, %r124, 256;
	@%p72 bra 	$L__BB6_18;
	// begin inline asm
	mov.u32 %r584, %laneid;
	// end inline asm
	mov.b32 	%r587, 1;
	mov.b32 	%r608, 31;
	mov.b32 	%r609, -1;
	// begin inline asm
	shfl.sync.down.b32 %r585, %r644, %r587, %r608, %r609;
	// end inline asm
	setp.gt.s32 	%p88, %r584, 30;
	max.s32 	%r610, %r644, %r585;
	selp.b32 	%r591, %r644, %r610, %p88;
	mov.b32 	%r592, 2;
	// begin inline asm
	shfl.sync.down.b32 %r590, %r591, %r592, %r608, %r609;
	// end inline asm
	setp.gt.s32 	%p89, %r584, 29;
	max.s32 	%r611, %r591, %r590;
	selp.b32 	%r596, %r591, %r611, %p89;
	mov.b32 	%r597, 4;
	// begin inline asm
	shfl.sync.down.b32 %r595, %r596, %r597, %r608, %r609;
	// end inline asm
	setp.gt.s32 	%p90, %r584, 27;
	max.s32 	%r612, %r596, %r595;
	selp.b32 	%r601, %r596, %r612, %p90;
	mov.b32 	%r602, 8;
	// begin inline asm
	shfl.sync.down.b32 %r600, %r601, %r602, %r608, %r609;
	// end inline asm
	setp.gt.s32 	%p91, %r584, 23;
	max.s32 	%r613, %r601, %r600;
	selp.b32 	%r606, %r601, %r613, %p91;
	mov.b32 	%r607, 16;
	// begin inline asm
	shfl.sync.down.b32 %r605, %r606, %r607, %r608, %r609;
	// end inline asm
	setp.gt.s32 	%p92, %r584, 15;
	max.s32 	%r22, %r606, %r605;
	selp.b32 	%r686, %r606, %r22, %p92;
	setp.ne.s32 	%p93, %r584, 0;
	@%p93 bra 	$L__BB6_16;
	shr.u32 	%r614, %r1, 3;
	and.b32  	%r615, %r614, 124;
	mov.u32 	%r616, _ZZN3cub18CUB_300001_SM_10006detail6reduce28DeviceReduceSingleTileKernelINS2_10policy_hubIiyN4cuda3__47maximumIiEEE10Policy1000EPiSB_iS8_iiNS5_3std3__410__identityEEEvT0_T1_T2_T3_T4_T6_E12temp_storage;
	add.s32 	%r617, %r616, %r615;
	st.shared.u32 	[%r617+8], %r22;
$L__BB6_16:
	bar.sync 	0;
	setp.ne.s32 	%p94, %r1, 0;
	@%p94 bra 	$L__BB6_72;
	ld.shared.u32 	%r618, [_ZZN3cub18CUB_300001_SM_10006detail6reduce28DeviceReduceSingleTileKernelINS2_10policy_hubIiyN4cuda3__47maximumIiEEE10Policy1000EPiSB_iS8_iiNS5_3std3__410__identityEEEvT0_T1_T2_T3_T4_T6_E12temp_storage+12];
	max.s32 	%r619, %r686, %r618;
	ld.shared.u32 	%r620, [_ZZN3cub18CUB_300001_SM_10006detail6reduce28DeviceReduceSingleTileKernelINS2_10policy_hubIiyN4cuda3__47maximumIiEEE10Policy1000EPiSB_iS8_iiNS5_3std3__410__identityEEEvT0_T1_T2_T3_T4_T6_E12temp_storage+16];
	max.s32 	%r621, %r619, %r620;
	ld.shared.u32 	%r622, [_ZZN3cub18CUB_300001_SM_10006detail6reduce28DeviceReduceSingleTileKernelINS2_10policy_hubIiyN4cuda3__47maximumIiEEE10Policy1000EPiSB_iS8_iiNS5_3std3__410__identityEEEvT0_T1_T2_T3_T4_T6_E12temp_storage+20];
	max.s32 	%r623, %r621, %r622;
	ld.shared.u32 	%r624, [_ZZN3cub18CUB_300001_SM_10006detail6reduce28DeviceReduceSingleTileKernelINS2_10policy_hubIiyN4cuda3__47maximumIiEEE10Policy1000EPiSB_iS8_iiNS5_3std3__410__identityEEEvT0_T1_T2_T3_T4_T6_E12temp_storage+24];
	max.s32 	%r625, %r623, %r624;
	ld.shared.u32 	%r626, [_ZZN3cub18CUB_300001_SM_10006detail6reduce28DeviceReduceSingleTileKernelINS2_10policy_hubIiyN4cuda3__47maximumIiEEE10Policy1000EPiSB_iS8_iiNS5_3std3__410__identityEEEvT0_T1_T2_T3_T4_T6_E12temp_storage+28];
	max.s32 	%r627, %r625, %r626;
	ld.shared.u32 	%r628, [_ZZN3cub18CUB_300001_SM_10006detail6reduce28DeviceReduceSingleTileKernelINS2_10policy_hubIiyN4cuda3__47maximumIiEEE10Policy1000EPiSB_iS8_iiNS5_3std3__410__identityEEEvT0_T1_T2_T3_T4_T6_E12temp_storage+32];
	max.s32 	%r629, %r627, %r628;
	ld.shared.u32 	%r630, [_ZZN3cub18CUB_300001_SM_10006detail6reduce28DeviceReduceSingleTileKernelINS2_10policy_hubIiyN4cuda3__47maximumIiEEE10Policy1000EPiSB_iS8_iiNS5_3std3__410__identityEEEvT0_T1_T2_T3_T4_T6_E12temp_storage+36];
	max.s32 	%r686, %r629, %r630;
	bra.uni 	$L__BB6_72;
$L__BB6_18:
	// begin inline asm
	mov.u32 %r521, %laneid;
	// end inline asm
	and.b32  	%r547, %r1, 992;
	add.s32 	%r548, %r547, 32;
	setp.gt.s32 	%p73, %r548, %r124;
	not.b32 	%r549, %r547;
	add.s32 	%r550, %r124, %r549;
	selp.b32 	%r545, %r550, 31, %p73;
	mov.b32 	%r524, 1;
	mov.b32 	%r546, -1;
	// begin inline asm
	shfl.sync.down.b32 %r522, %r644, %r524, %r545, %r546;
	// end inline asm
	setp.lt.s32 	%p74, %r521, %r545;
	max.s32 	%r551, %r644, %r522;
	selp.b32 	%r528, %r551, %r644, %p74;
	mov.b32 	%r529, 2;
	// begin inline asm
	shfl.sync.down.b32 %r527, %r528, %r529, %r545, %r546;
	// end inline asm
	add.s32 	%r552, %r521, 2;
	setp.gt.s32 	%p75, %r552, %r545;
	max.s32 	%r553, %r528, %r527;
	selp.b32 	%r533, %r528, %r553, %p75;
	mov.b32 	%r534, 4;
	// begin inline asm
	shfl.sync.down.b32 %r532, %r533, %r534, %r545, %r546;
	// end inline asm
	add.s32 	%r554, %r521, 4;
	setp.gt.s32 	%p76, %r554, %r545;
	max.s32 	%r555, %r533, %r532;
	selp.b32 	%r538, %r533, %r555, %p76;
	mov.b32 	%r539, 8;
	// begin inline asm
	shfl.sync.down.b32 %r537, %r538, %r539, %r545, %r546;
	// end inline asm
	add.s32 	%r556, %r521, 8;
	setp.gt.s32 	%p77, %r556, %r545;
	max.s32 	%r557, %r538, %r537;
	selp.b32 	%r543, %r538, %r557, %p77;
	mov.b32 	%r544, 16;
	// begin inline asm
	shfl.sync.down.b32 %r542, %r543, %r544, %r545, %r546;
	// end inline asm
	add.s32 	%r558, %r521, 16;
	setp.gt.s32 	%p78, %r558, %r545;
	max.s32 	%r559, %r543, %r542;
	selp.b32 	%r686, %r543, %r559, %p78;
	setp.ne.s32 	%p79, %r521, 0;
	@%p79 bra 	$L__BB6_20;
	shr.u32 	%r560, %r1, 3;
	and.b32  	%r561, %r560, 124;
	mov.u32 	%r562, _ZZN3cub18CUB_300001_SM_10006detail6reduce28DeviceReduceSingleTileKernelINS2_10policy_hubIiyN4cuda3__47maximumIiEEE10Policy1000EPiSB_iS8_iiNS5_3std3__410__identityEEEvT0_T1_T2_T3_T4_T6_E12temp_storage;
	add.s32 	%r563, %r562, %r561;
	st.shared.u32 	[%r563+8], %r686;
$L__BB6_20:
	bar.sync 	0;
	setp.ne.s32 	%p80, %r1, 0;
	@%p80 bra 	$L__BB6_72;
	setp.gt.s32 	%p81, %r124, 32;
	ld.shared.u32 	%r564, [_ZZN3cub18CUB_300001_SM_10006detail6reduce28DeviceReduceSingleTileKernelINS2_10policy_hubIiyN4cuda3__47maximumIiEEE10Policy1000EPiSB_iS8_iiNS5_3std3__410__identityEEEvT0_T1_T2_T3_T4_T6_E12temp_storage+12];
	max.s32 	%r565, %r686, %r564;
	selp.b32 	%r566, %r565, %r686, %p81;
	setp.gt.s32 	%p82, %r124, 64;
	ld.shared.u32 	%r567, [_ZZN3cub18CUB_300001_SM_10006detail6reduce28DeviceReduceSingleTileKernelINS2_10policy_hubIiyN4cuda3__47maximumIiEEE10Policy1000EPiSB_iS8_iiNS5_3std3__410__identityEEEvT0_T1_T2_T3_T4_T6_E12temp_storage+16];
	max.s32 	%r568, %r566, %r567;
	selp.b32 	%r569, %r568, %r566, %p82;
	setp.gt.s32 	%p83, %r124, 96;
	ld.shared.u32 	%r570, [_ZZN3cub18CUB_300001_SM_10006detail6reduce28DeviceReduceSingleTileKernelINS2_10policy_hubIiyN4cuda3__47maximumIiEEE10Policy1000EPiSB_iS8_iiNS5_3std3__410__identityEEEvT0_T1_T2_T3_T4_T6_E12temp_storage+20];
	max.s32 	%r571, %r569, %r570;
	selp.b32 	%r572, %r571, %r569, %p83;
	setp.gt.s32 	%p84, %r124, 128;
	ld.shared.u32 	%r573, [_ZZN3cub18CUB_300001_SM_10006detail6reduce28DeviceReduceSingleTileKernelINS2_10policy_hubIiyN4cuda3__47maximumIiEEE10Policy1000EPiSB_iS8_iiNS5_3std3__410__identityEEEvT0_T1_T2_T3_T4_T6_E12temp_storage+24];
	max.s32 	%r574, %r572, %r573;
	selp.b32 	%r575, %r574, %r572, %p84;
	setp.gt.s32 	%p85, %r124, 160;
	ld.shared.u32 	%r576, [_ZZN3cub18CUB_300001_SM_10006detail6reduce28DeviceReduceSingleTileKernelINS2_10policy_hubIiyN4cuda3__47maximumIiEEE10Policy1000EPiSB_iS8_iiNS5_3std3__410__identityEEEvT0_T1_T2_T3_T4_T6_E12temp_storage+28];
	max.s32 	%r577, %r575, %r576;
	selp.b32 	%r578, %r577, %r575, %p85;
	setp.gt.s32 	%p86, %r124, 192;
	ld.shared.u32 	%r579, [_ZZN3cub18CUB_300001_SM_10006detail6reduce28DeviceReduceSingleTileKernelINS2_10policy_hubIiyN4cuda3__47maximumIiEEE10Policy1000EPiSB_iS8_iiNS5_3std3__410__identityEEEvT0_T1_T2_T3_T4_T6_E12temp_storage+32];
	max.s32 	%r580, %r578, %r579;
	selp.b32 	%r581, %r580, %r578, %p86;
	setp.gt.s32 	%p87, %r124, 224;
	ld.shared.u32 	%r582, [_ZZN3cub18CUB_300001_SM_10006detail6reduce28DeviceReduceSingleTileKernelINS2_10policy_hubIiyN4cuda3__47maximumIiEEE10Policy1000EPiSB_iS8_iiNS5_3std3__410__identityEEEvT0_T1_T2_T3_T4_T6_E12temp_storage+36];
	max.s32 	%r583, %r581, %r582;
	selp.b32 	%r686, %r583, %r581, %p87;
	bra.uni 	$L__BB6_72;
$L__BB6_22:
	mov.u32 	%r27, %tid.x;
	shl.b32 	%r379, %r27, 2;
	mul.wide.u32 	%rd86, %r379, 4;
	add.s64 	%rd76, %rd16, %rd86;
	// begin inline asm
	ld.global.nc.v2.u64 {%rd74, %rd75}, [%rd76];
	// end inline asm
	mov.b64 	{%r380, %r381}, %rd75;
	mov.b64 	{%r382, %r383}, %rd74;
	add.s64 	%rd79, %rd76, 4096;
	// begin inline asm
	ld.global.nc.v2.u64 {%rd77, %rd78}, [%rd79];
	// end inline asm
	mov.b64 	{%r384, %r385}, %rd78;
	mov.b64 	{%r386, %r387}, %rd77;
	add.s64 	%rd82, %rd76, 8192;
	// begin inline asm
	ld.global.nc.v2.u64 {%rd80, %rd81}, [%rd82];
	// end inline asm
	mov.b64 	{%r388, %r389}, %rd81;
	mov.b64 	{%r390, %r391}, %rd80;
	add.s64 	%rd85, %rd76, 12288;
	// begin inline asm
	ld.global.nc.v2.u64 {%rd83, %rd84}, [%rd85];
	// end inline asm
	mov.b64 	{%r392, %r393}, %rd84;
	mov.b64 	{%r394, %r395}, %rd83;
	max.s32 	%r396, %r382, %r383;
	max.s32 	%r397, %r396, %r380;
	max.s32 	%r398, %r381, %r386;
	max.s32 	%r399, %r398, %r387;
	max.s32 	%r400, %r384, %r385;
	max.s32 	%r401, %r400, %r390;
	max.s32 	%r402, %r391, %r388;
	max.s32 	%r403, %r402, %r389;
	max.s32 	%r404, %r394, %r395;
	max.s32 	%r405, %r404, %r392;
	max.s32 	%r406, %r397, %r399;
	max.s32 	%r407, %r406, %r401;
	max.s32 	%r408, %r403, %r405;
	max.s32 	%r409, %r408, %r393;
	max.s32 	%r659, %r407, %r409;
	setp.lt.u32 	%p50, %r124, 8192;
	mov.b32 	%r648, 4096;
	@%p50 bra 	$L__BB6_26;
	add.s32 	%r29, %r124, -4096;
	mov.b32 	%r648, 4096;
$L__BB6_24:
	mul.wide.s32 	%rd99, %r648, 4;
	add.s64 	%rd89, %rd76, %rd99;
	// begin inline asm
	ld.global.nc.v2.u64 {%rd87, %rd88}, [%rd89];
	// end inline asm
	mov.b64 	{%r411, %r412}, %rd88;
	mov.b64 	{%r413, %r414}, %rd87;
	add.s64 	%rd92, %rd89, 4096;
	// begin inline asm
	ld.global.nc.v2.u64 {%rd90, %rd91}, [%rd92];
	// end inline asm
	mov.b64 	{%r415, %r416}, %rd91;
	mov.b64 	{%r417, %r418}, %rd90;
	add.s64 	%rd95, %rd89, 8192;
	// begin inline asm
	ld.global.nc.v2.u64 {%rd93, %rd94}, [%rd95];
	// end inline asm
	mov.b64 	{%r419, %r420}, %rd94;
	mov.b64 	{%r421, %r422}, %rd93;
	add.s64 	%rd98, %rd89, 12288;
	// begin inline asm
	ld.global.nc.v2.u64 {%rd96, %rd97}, [%rd98];
	// end inline asm
	mov.b64 	{%r423, %r424}, %rd97;
	mov.b64 	{%r425, %r426}, %rd96;
	max.s32 	%r427, %r659, %r413;
	max.s32 	%r428, %r427, %r414;
	max.s32 	%r429, %r411, %r412;
	max.s32 	%r430, %r429, %r417;
	max.s32 	%r431, %r418, %r415;
	max.s32 	%r432, %r431, %r416;
	max.s32 	%r433, %r421, %r422;
	max.s32 	%r434, %r433, %r419;
	max.s32 	%r435, %r420, %r425;
	max.s32 	%r436, %r435, %r426;
	max.s32 	%r437, %r423, %r424;
	max.s32 	%r438, %r428, %r430;
	max.s32 	%r439, %r438, %r432;
	max.s32 	%r440, %r434, %r436;
	max.s32 	%r441, %r440, %r437;
	max.s32 	%r659, %r439, %r441;
	sub.s32 	%r442, %r124, %r648;
	setp.lt.s32 	%p51, %r442, 4096;
	@%p51 bra 	$L__BB6_34;
	add.s32 	%r648, %r648, 4096;
	setp.le.s32 	%p52, %r648, %r29;
	@%p52 bra 	$L__BB6_24;
$L__BB6_26:
	setp.le.s32 	%p53, %r124, %r648;
	@%p53 bra 	$L__BB6_34;
	sub.s32 	%r36, %r124, %r648;
	setp.ge.s32 	%p54, %r27, %r36;
	@%p54 bra 	$L__BB6_34;
	not.b32 	%r444, %r27;
	add.s32 	%r445, %r124, %r444;
	sub.s32 	%r37, %r445, %r648;
	and.b32  	%r446, %r37, 768;
	setp.eq.s32 	%p55, %r446, 768;
	mov.u32 	%r653, %r27;
	@%p55 bra 	$L__BB6_31;
	add.s32 	%r650, %r27, %r648;
	shr.u32 	%r447, %r37, 8;
	add.s32 	%r448, %r447, 1;
	and.b32  	%r449, %r448, 3;
	neg.s32 	%r649, %r449;
	mov.u32 	%r653, %r27;
$L__BB6_30:
	.pragma "nounroll";
	mul.wide.u32 	%rd101, %r650, 4;
	add.s64 	%rd100, %rd16, %rd101;
	// begin inline asm
	ld.global.nc.u32 %r450, [%rd100];
	// end inline asm
	max.s32 	%r659, %r659, %r450;
	add.s32 	%r653, %r653, 256;
	add.s32 	%r650, %r650, 256;
	add.s32 	%r649, %r649, 1;
	setp.ne.s32 	%p56, %r649, 0;
	@%p56 bra 	$L__BB6_30;
$L__BB6_31:
	setp.lt.u32 	%p57, %r37, 768;
	@%p57 bra 	$L__BB6_34;
	cvt.u64.u32 	%rd102, %r653;
	cvt.u64.u32 	%rd103, %r648;
	add.s64 	%rd104, %rd102, %rd103;
	shl.b64 	%rd105, %rd104, 2;
	add.s64 	%rd106, %rd105, %rd16;
	add.s64 	%rd122, %rd106, 2048;
	add.s32 	%r656, %r653, %r648;
$L__BB6_33:
	mul.wide.u32 	%rd111, %r656, 4;
	add.s64 	%rd107, %rd16, %rd111;
	// begin inline asm
	ld.global.nc.u32 %r451, [%rd107];
	// end inline asm
	max.s32 	%r455, %r659, %r451;
	add.s64 	%rd108, %rd122, -1024;
	// begin inline asm
	ld.global.nc.u32 %r452, [%rd108];
	// end inline asm
	max.s32 	%r456, %r455, %r452;
	// begin inline asm
	ld.global.nc.u32 %r453, [%rd122];
	// end inline asm
	max.s32 	%r457, %r456, %r453;
	add.s64 	%rd110, %rd122, 1024;
	// begin inline asm
	ld.global.nc.u32 %r454, [%rd110];
	// end inline asm
	max.s32 	%r659, %r457, %r454;
	add.s32 	%r653, %r653, 1024;
	add.s64 	%rd122, %rd122, 4096;
	add.s32 	%r656, %r656, 1024;
	setp.lt.s32 	%p58, %r653, %r36;
	@%p58 bra 	$L__BB6_33;
$L__BB6_34:
	// begin inline asm
	mov.u32 %r458, %laneid;
	// end inline asm
	mov.b32 	%r461, 1;
	mov.b32 	%r482, 31;
	mov.b32 	%r483, -1;
	// begin inline asm
	shfl.sync.down.b32 %r459, %r659, %r461, %r482, %r483;
	// end inline asm
	setp.gt.s32 	%p59, %r458, 30;
	max.s32 	%r484, %r659, %r459;
	selp.b32 	%r465, %r659, %r484, %p59;
	mov.b32 	%r466, 2;
	// begin inline asm
	shfl.sync.down.b32 %r464, %r465, %r466, %r482, %r483;
	// end inline asm
	setp.gt.s32 	%p60, %r458, 29;
	max.s32 	%r485, %r465, %r464;
	selp.b32 	%r470, %r465, %r485, %p60;
	mov.b32 	%r471, 4;
	// begin inline asm
	shfl.sync.down.b32 %r469, %r470, %r471, %r482, %r483;
	// end inline asm
	setp.gt.s32 	%p61, %r458, 27;
	max.s32 	%r486, %r470, %r469;
	selp.b32 	%r475, %r470, %r486, %p61;
	mov.b32 	%r476, 8;
	// begin inline asm
	shfl.sync.down.b32 %r474, %r475, %r476, %r482, %r483;
	// end inline asm
	setp.gt.s32 	%p62, %r458, 23;
	max.s32 	%r487, %r475, %r474;
	selp.b32 	%r480, %r475, %r487, %p62;
	mov.b32 	%r481, 16;
	// begin inline asm
	shfl.sync.down.b32 %r479, %r480, %r481, %r482, %r483;
	// end inline asm
	setp.gt.s32 	%p63, %r458, 15;
	max.s32 	%r59, %r480, %r479;
	selp.b32 	%r686, %r480, %r59, %p63;
	setp.ne.s32 	%p64, %r458, 0;
	@%p64 bra 	$L__BB6_36;
	shr.u32 	%r488, %r27, 3;
	and.b32  	%r489, %r488, 124;
	mov.u32 	%r490, _ZZN3cub18CUB_300001_SM_10006detail6reduce28DeviceReduceSingleTileKernelINS2_10policy_hubIiyN4cuda3__47maximumIiEEE10Policy1000EPiSB_iS8_iiNS5_3std3__410__identityEEEvT0_T1_T2_T3_T4_T6_E12temp_storage;
	add.s32 	%r491, %r490, %r489;
	st.shared.u32 	[%r491+8], %r59;
$L__BB6_36:
	bar.sync 	0;
	setp.ne.s32 	%p65, %r27, 0;
	@%p65 bra 	$L__BB6_72;
	ld.shared.u32 	%r492, [_ZZN3cub18CUB_300001_SM_10006detail6reduce28DeviceReduceSingleTileKernelINS2_10policy_hubIiyN4cuda3__47maximumIiEEE10Policy1000EPiSB_iS8_iiNS5_3std3__410__identityEEEvT0_T1_T2_T3_T4_T6_E12temp_storage+12];
	max.s32 	%r493, %r686, %r492;
	ld.shared.u32 	%r494, [_ZZN3cub18CUB_300001_SM_10006detail6reduce28DeviceReduceSingleTileKernelINS2_10policy_hubIiyN4cuda3__47maximumIiEEE10Policy1000EPiSB_iS8_iiNS5_3std3__410__identityEEEvT0_T1_T2_T3_T4_T6_E12temp_storage+16];
	max.s32 	%r495, %r493, %r494;
	ld.shared.u32 	%r496, [_ZZN3cub18CUB_300001_SM_10006detail6reduce28DeviceReduceSingleTileKernelINS2_10policy_hubIiyN4cuda3__47maximumIiEEE10Policy1000EPiSB_iS8_iiNS5_3std3__410__identityEEEvT0_T1_T2_T3_T4_T6_E12temp_storage+20];
	max.s32 	%r497, %r495, %r496;
	ld.shared.u32 	%r498, [_ZZN3cub18CUB_300001_SM_10006detail6reduce28DeviceReduceSingleTileKernelINS2_10policy_hubIiyN4cuda3__47maximumIiEEE10Policy1000EPiSB_iS8_iiNS5_3std3__410__identityEEEvT0_T1_T2_T3_T4_T6_E12temp_storage+24];
	max.s32 	%r499, %r497, %r498;
	ld.shared.u32 	%r500, [_ZZN3cub18CUB_300001_SM_10006detail6reduce28DeviceReduceSingleTileKernelINS2_10policy_hubIiyN4cuda3__47maximumIiEEE10Policy1000EPiSB_iS8_iiNS5_3std3__410__identityEEEvT0_T1_T2_T3_T4_T6_E12temp_storage+28];
	max.s32 	%r501, %r499, %r500;
	ld.shared.u32 	%r502, [_ZZN3cub18CUB_300001_SM_10006detail6reduce28DeviceReduceSingleTileKernelINS2_10policy_hubIiyN4cuda3__47maximumIiEEE10Policy1000EPiSB_iS8_iiNS5_3std3__410__identityEEEvT0_T1_T2_T3_T4_T6_E12temp_storage+32];
	max.s32 	%r503, %r501, %r502;
	ld.shared.u32 	%r504, [_ZZN3cub18CUB_300001_SM_10006detail6reduce28DeviceReduceSingleTileKernelINS2_10policy_hubIiyN4cuda3__47maximumIiEEE10Policy1000EPiSB_iS8_iiNS5_3std3__410__identityEEEvT0_T1_T2_T3_T4_T6_E12temp_storage+36];
	max.s32 	%r686, %r503, %r504;
	bra.uni 	$L__BB6_72;
$L__BB6_38:
	setp.gt.s32 	%p3, %r124, 4095;
	@%p3 bra 	$L__BB6_56;
	mov.u32 	%r62, %tid.x;
	setp.ge.s32 	%p20, %r62, %r124;
	mov.b32 	%r670, 0;
	mov.u32 	%r665, %r62;
	@%p20 bra 	$L__BB6_41;
	mul.wide.u32 	%rd66, %r62, 4;
	add.s64 	%rd65, %rd16, %rd66;
	// begin inline asm
	ld.global.nc.u32 %r670, [%rd65];
	// end inline asm
	add.s32 	%r665, %r62, 256;
$L__BB6_41:
	setp.ge.s32 	%p21, %r665, %r124;
	@%p21 bra 	$L__BB6_47;
	not.b32 	%r255, %r665;
	add.s32 	%r67, %r124, %r255;
	and.b32  	%r256, %r67, 768;
	setp.eq.s32 	%p22, %r256, 768;
	@%p22 bra 	$L__BB6_45;
	mul.wide.u32 	%rd67, %r665, 4;
	add.s64 	%rd123, %rd16, %rd67;
	shr.u32 	%r257, %r67, 8;
	add.s32 	%r258, %r257, 1;
	and.b32  	%r259, %r258, 3;
	neg.s32 	%r662, %r259;
$L__BB6_44:
	.pragma "nounroll";
	// begin inline asm
	ld.global.nc.u32 %r260, [%rd123];
	// end inline asm
	max.s32 	%r670, %r670, %r260;
	add.s32 	%r665, %r665, 256;
	add.s64 	%rd123, %rd123, 1024;
	add.s32 	%r662, %r662, 1;
	setp.ne.s32 	%p23, %r662, 0;
	@%p23 bra 	$L__BB6_44;
$L__BB6_45:
	setp.lt.u32 	%p24, %r67, 768;
	@%p24 bra 	$L__BB6_47;
$L__BB6_46:
	mul.wide.s32 	%rd73, %r665, 4;
	add.s64 	%rd69, %rd16, %rd73;
	// begin inline asm
	ld.global.nc.u32 %r261, [%rd69];
	// end inline asm
	max.s32 	%r265, %r670, %r261;
	add.s64 	%rd70, %rd69, 1024;
	// begin inline asm
	ld.global.nc.u32 %r262, [%rd70];
	// end inline asm
	max.s32 	%r266, %r265, %r262;
	add.s64 	%rd71, %rd69, 2048;
	// begin inline asm
	ld.global.nc.u32 %r263, [%rd71];
	// end inline asm
	max.s32 	%r267, %r266, %r263;
	add.s64 	%rd72, %rd69, 3072;
	// begin inline asm
	ld.global.nc.u32 %r264, [%rd72];
	// end inline asm
	max.s32 	%r670, %r267, %r264;
	add.s32 	%r665, %r665, 1024;
	setp.lt.s32 	%p25, %r665, %r124;
	@%p25 bra 	$L__BB6_46;
$L__BB6_47:
	setp.lt.s32 	%p26, %r124, 256;
	@%p26 bra 	$L__BB6_52;
	// begin inline asm
	mov.u32 %r331, %laneid;
	// end inline asm
	mov.b32 	%r334, 1;
	mov.b32 	%r355, 31;
	mov.b32 	%r356, -1;
	// begin inline asm
	shfl.sync.down.b32 %r332, %r670, %r334, %r355, %r356;
	// end inline asm
	setp.gt.s32 	%p42, %r331, 30;
	max.s32 	%r357, %r670, %r332;
	selp.b32 	%r338, %r670, %r357, %p42;
	mov.b32 	%r339, 2;
	// begin inline asm
	shfl.sync.down.b32 %r337, %r338, %r339, %r355, %r356;
	// end inline asm
	setp.gt.s32 	%p43, %r331, 29;
	max.s32 	%r358, %r338, %r337;
	selp.b32 	%r343, %r338, %r358, %p43;
	mov.b32 	%r344, 4;
	// begin inline asm
	shfl.sync.down.b32 %r342, %r343, %r344, %r355, %r356;
	// end inline asm
	setp.gt.s32 	%p44, %r331, 27;
	max.s32 	%r359, %r343, %r342;
	selp.b32 	%r348, %r343, %r359, %p44;
	mov.b32 	%r349, 8;
	// begin inline asm
	shfl.sync.down.b32 %r347, %r348, %r349, %r355, %r356;
	// end inline asm
	setp.gt.s32 	%p45, %r331, 23;
	max.s32 	%r360, %r348, %r347;
	selp.b32 	%r353, %r348, %r360, %p45;
	mov.b32 	%r354, 16;
	// begin inline asm
	shfl.sync.down.b32 %r352, %r353, %r354, %r355, %r356;
	// end inline asm
	setp.gt.s32 	%p46, %r331, 15;
	max.s32 	%r83, %r353, %r352;
	selp.b32 	%r686, %r353, %r83, %p46;
	setp.ne.s32 	%p47, %r331, 0;
	@%p47 bra 	$L__BB6_50;
	shr.u32 	%r361, %r62, 3;
	and.b32  	%r362, %r361, 124;
	mov.u32 	%r363, _ZZN3cub18CUB_300001_SM_10006detail6reduce28DeviceReduceSingleTileKernelINS2_10policy_hubIiyN4cuda3__47maximumIiEEE10Policy1000EPiSB_iS8_iiNS5_3std3__410__identityEEEvT0_T1_T2_T3_T4_T6_E12temp_storage;
	add.s32 	%r364, %r363, %r362;
	st.shared.u32 	[%r364+8], %r83;
$L__BB6_50:
	bar.sync 	0;
	setp.ne.s32 	%p48, %r62, 0;
	@%p48 bra 	$L__BB6_72;
	ld.shared.u32 	%r365, [_ZZN3cub18CUB_300001_SM_10006detail6reduce28DeviceReduceSingleTileKernelINS2_10policy_hubIiyN4cuda3__47maximumIiEEE10Policy1000EPiSB_iS8_iiNS5_3std3__410__identityEEEvT0_T1_T2_T3_T4_T6_E12temp_storage+12];
	max.s32 	%r366, %r686, %r365;
	ld.shared.u32 	%r367, [_ZZN3cub18CUB_300001_SM_10006detail6reduce28DeviceReduceSingleTileKernelINS2_10policy_hubIiyN4cuda3__47maximumIiEEE10Policy1000EPiSB_iS8_iiNS5_3std3__410__identityEEEvT0_T1_T2_T3_T4_T6_E12temp_storage+16];
	max.s32 	%r368, %r366, %r367;
	ld.shared.u32 	%r369, [_ZZN3cub18CUB_300001_SM_10006detail6reduce28DeviceReduceSingleTileKernelINS2_10policy_hubIiyN4cuda3__47maximumIiEEE10Policy1000EPiSB_iS8_iiNS5_3std3__410__identityEEEvT0_T1_T2_T3_T4_T6_E12temp_storage+20];
	max.s32 	%r370, %r368, %r369;
	ld.shared.u32 	%r371, [_ZZN3cub18CUB_300001_SM_10006detail6reduce28DeviceReduceSingleTileKernelINS2_10policy_hubIiyN4cuda3__47maximumIiEEE10Policy1000EPiSB_iS8_iiNS5_3std3__410__identityEEEvT0_T1_T2_T3_T4_T6_E12temp_storage+24];
	max.s32 	%r372, %r370, %r371;
	ld.shared.u32 	%r373, [_ZZN3cub18CUB_300001_SM_10006detail6reduce28DeviceReduceSingleTileKernelINS2_10policy_hubIiyN4cuda3__47maximumIiEEE10Policy1000EPiSB_iS8_iiNS5_3std3__410__identityEEEvT0_T1_T2_T3_T4_T6_E12temp_storage+28];
	max.s32 	%r374, %r372, %r373;
	ld.shared.u32 	%r375, [_ZZN3cub18CUB_300001_SM_10006detail6reduce28DeviceReduceSingleTileKernelINS2_10policy_hubIiyN4cuda3__47maximumIiEEE10Policy1000EPiSB_iS8_iiNS5_3std3__410__identityEEEvT0_T1_T2_T3_T4_T6_E12temp_storage+32];
	max.s32 	%r376, %r374, %r375;
	ld.shared.u32 	%r377, [_ZZN3cub18CUB_300001_SM_10006detail6reduce28DeviceReduceSingleTileKernelINS2_10policy_hubIiyN4cuda3__47maximumIiEEE10Policy1000EPiSB_iS8_iiNS5_3std3__410__identityEEEvT0_T1_T2_T3_T4_T6_E12temp_storage+36];
	max.s32 	%r686, %r376, %r377;
	bra.uni 	$L__BB6_72;
$L__BB6_52:
	// begin inline asm
	mov.u32 %r268, %laneid;
	// end inline asm
	and.b32  	%r294, %r62, 992;
	add.s32 	%r295, %r294, 32;
	setp.gt.s32 	%p27, %r295, %r124;
	not.b32 	%r296, %r294;
	add.s32 	%r297, %r124, %r296;
	selp.b32 	%r292, %r297, 31, %p27;
	mov.b32 	%r271, 1;
	mov.b32 	%r293, -1;
	// begin inline asm
	shfl.sync.down.b32 %r269, %r670, %r271, %r292, %r293;
	// end inline asm
	setp.lt.s32 	%p28, %r268, %r292;
	max.s32 	%r298, %r670, %r269;
	selp.b32 	%r275, %r298, %r670, %p28;
	mov.b32 	%r276, 2;
	// begin inline asm
	shfl.sync.down.b32 %r274, %r275, %r276, %r292, %r293;
	// end inline asm
	add.s32 	%r299, %r268, 2;
	setp.gt.s32 	%p29, %r299, %r292;
	max.s32 	%r300, %r275, %r274;
	selp.b32 	%r280, %r275, %r300, %p29;
	mov.b32 	%r281, 4;
	// begin inline asm
	shfl.sync.down.b32 %r279, %r280, %r281, %r292, %r293;
	// end inline asm
	add.s32 	%r301, %r268, 4;
	setp.gt.s32 	%p30, %r301, %r292;
	max.s32 	%r302, %r280, %r279;
	selp.b32 	%r285, %r280, %r302, %p30;
	mov.b32 	%r286, 8;
	// begin inline asm
	shfl.sync.down.b32 %r284, %r285, %r286, %r292, %r293;
	// end inline asm
	add.s32 	%r303, %r268, 8;
	setp.gt.s32 	%p31, %r303, %r292;
	max.s32 	%r304, %r285, %r284;
	selp.b32 	%r290, %r285, %r304, %p31;
	mov.b32 	%r291, 16;
	// begin inline asm
	shfl.sync.down.b32 %r289, %r290, %r291, %r292, %r293;
	// end inline asm
	add.s32 	%r305, %r268, 16;
	setp.gt.s32 	%p32, %r305, %r292;
	max.s32 	%r306, %r290, %r289;
	selp.b32 	%r686, %r290, %r306, %p32;
	setp.ne.s32 	%p33, %r268, 0;
	@%p33 bra 	$L__BB6_54;
	shr.u32 	%r307, %r62, 3;
	and.b32  	%r308, %r307, 124;
	mov.u32 	%r309, _ZZN3cub18CUB_300001_SM_10006detail6reduce28DeviceReduceSingleTileKernelINS2_10policy_hubIiyN4cuda3__47maximumIiEEE10Policy1000EPiSB_iS8_iiNS5_3std3__410__identityEEEvT0_T1_T2_T3_T4_T6_E12temp_storage;
	add.s32 	%r310, %r309, %r308;
	st.shared.u32 	[%r310+8], %r686;
$L__BB6_54:
	bar.sync 	0;
	setp.ne.s32 	%p34, %r62, 0;
	@%p34 bra 	$L__BB6_72;
	setp.gt.s32 	%p35, %r124, 32;
	ld.shared.u32 	%r311, [_ZZN3cub18CUB_300001_SM_10006detail6reduce28DeviceReduceSingleTileKernelINS2_10policy_hubIiyN4cuda3__47maximumIiEEE10Policy1000EPiSB_iS8_iiNS5_3std3__410__identityEEEvT0_T1_T2_T3_T4_T6_E12temp_storage+12];
	max.s32 	%r312, %r686, %r311;
	selp.b32 	%r313, %r312, %r686, %p35;
	setp.gt.s32 	%p36, %r124, 64;
	ld.shared.u32 	%r314, [_ZZN3cub18CUB_300001_SM_10006detail6reduce28DeviceReduceSingleTileKernelINS2_10policy_hubIiyN4cuda3__47maximumIiEEE10Policy1000EPiSB_iS8_iiNS5_3std3__410__identityEEEvT0_T1_T2_T3_T4_T6_E12temp_storage+16];
	max.s32 	%r315, %r313, %r314;
	selp.b32 	%r316, %r315, %r313, %p36;
	setp.gt.s32 	%p37, %r124, 96;
	ld.shared.u32 	%r317, [_ZZN3cub18CUB_300001_SM_10006detail6reduce28DeviceReduceSingleTileKernelINS2_10policy_hubIiyN4cuda3__47maximumIiEEE10Policy1000EPiSB_iS8_iiNS5_3std3__410__identityEEEvT0_T1_T2_T3_T4_T6_E12temp_storage+20];
	max.s32 	%r318, %r316, %r317;
	selp.b32 	%r319, %r318, %r316, %p37;
	setp.gt.s32 	%p38, %r124, 128;
	ld.shared.u32 	%r320, [_ZZN3cub18CUB_300001_SM_10006detail6reduce28DeviceReduceSingleTileKernelINS2_10policy_hubIiyN4cuda3__47maximumIiEEE10Policy1000EPiSB_iS8_iiNS5_3std3__410__identityEEEvT0_T1_T2_T3_T4_T6_E12temp_storage+24];
	max.s32 	%r321, %r319, %r320;
	selp.b32 	%r322, %r321, %r319, %p38;
	setp.gt.s32 	%p39, %r124, 160;
	ld.shared.u32 	%r323, [_ZZN3cub18CUB_300001_SM_10006detail6reduce28DeviceReduceSingleTileKernelINS2_10policy_hubIiyN4cuda3__47maximumIiEEE10Policy1000EPiSB_iS8_iiNS5_3std3__410__identityEEEvT0_T1_T2_T3_T4_T6_E12temp_storage+28];
	max.s32 	%r324, %r322, %r323;
	selp.b32 	%r325, %r324, %r322, %p39;
	setp.gt.s32 	%p40, %r124, 192;
	ld.shared.u32 	%r326, [_ZZN3cub18CUB_300001_SM_10006detail6reduce28DeviceReduceSingleTileKernelINS2_10policy_hubIiyN4cuda3__47maximumIiEEE10Policy1000EPiSB_iS8_iiNS5_3std3__410__identityEEEvT0_T1_T2_T3_T4_T6_E12temp_storage+32];
	max.s32 	%r327, %r325, %r326;
	selp.b32 	%r328, %r327, %r325, %p40;
	setp.gt.s32 	%p41, %r124, 224;
	ld.shared.u32 	%r329, [_ZZN3cub18CUB_300001_SM_10006detail6reduce28DeviceReduceSingleTileKernelINS2_10policy_hubIiyN4cuda3__47maximumIiEEE10Policy1000EPiSB_iS8_iiNS5_3std3__410__identityEEEvT0_T1_T2_T3_T4_T6_E12temp_storage+36];
	max.s32 	%r330, %r328, %r329;
	selp.b32 	%r686, %r330, %r328, %p41;
	bra.uni 	$L__BB6_72;
$L__BB6_56:
	mov.u32 	%r88, %tid.x;
	mul.wide.u32 	%rd35, %r88, 4;
	add.s64 	%rd19, %rd16, %rd35;
	// begin inline asm
	ld.global.nc.u32 %r126, [%rd19];
	// end inline asm
	add.s64 	%rd20, %rd19, 1024;
	// begin inline asm
	ld.global.nc.u32 %r127, [%rd20];
	// end inline asm
	add.s64 	%rd21, %rd19, 2048;
	// begin inline asm
	ld.global.nc.u32 %r128, [%rd21];
	// end inline asm
	add.s64 	%rd22, %rd19, 3072;
	// begin inline asm
	ld.global.nc.u32 %r129, [%rd22];
	// end inline asm
	add.s64 	%rd23, %rd19, 4096;
	// begin inline asm
	ld.global.nc.u32 %r130, [%rd23];
	// end inline asm
	add.s64 	%rd24, %rd19, 5120;
	// begin inline asm
	ld.global.nc.u32 %r131, [%rd24];
	// end inline asm
	add.s64 	%rd25, %rd19, 6144;
	// begin inline asm
	ld.global.nc.u32 %r132, [%rd25];
	// end inline asm
	add.s64 	%rd26, %rd19, 7168;
	// begin inline asm
	ld.global.nc.u32 %r133, [%rd26];
	// end inline asm
	add.s64 	%rd27, %rd19, 8192;
	// begin inline asm
	ld.global.nc.u32 %r134, [%rd27];
	// end inline asm
	add.s64 	%rd28, %rd19, 9216;
	// begin inline asm
	ld.global.nc.u32 %r135, [%rd28];
	// end inline asm
	add.s64 	%rd29, %rd19, 10240;
	// begin inline asm
	ld.global.nc.u32 %r136, [%rd29];
	// end inline asm
	add.s64 	%rd30, %rd19, 11264;
	// begin inline asm
	ld.global.nc.u32 %r137, [%rd30];
	// end inline asm
	add.s64 	%rd31, %rd19, 12288;
	// begin inline asm
	ld.global.nc.u32 %r138, [%rd31];
	// end inline asm
	add.s64 	%rd32, %rd19, 13312;
	// begin inline asm
	ld.global.nc.u32 %r139, [%rd32];
	// end inline asm
	add.s64 	%rd33, %rd19, 14336;
	// begin inline asm
	ld.global.nc.u32 %r140, [%rd33];
	// end inline asm
	add.s64 	%rd34, %rd19, 15360;
	// begin inline asm
	ld.global.nc.u32 %r141, [%rd34];
	// end inline asm
	max.s32 	%r143, %r126, %r127;
	max.s32 	%r144, %r143, %r128;
	max.s32 	%r145, %r129, %r130;
	max.s32 	%r146, %r145, %r131;
	max.s32 	%r147, %r132, %r133;
	max.s32 	%r148, %r147, %r134;
	max.s32 	%r149, %r135, %r136;
	max.s32 	%r150, %r149, %r137;
	max.s32 	%r151, %r138, %r139;
	max.s32 	%r152, %r151, %r140;
	max.s32 	%r153, %r144, %r146;
	max.s32 	%r154, %r153, %r148;
	max.s32 	%r155, %r150, %r152;
	max.s32 	%r156, %r155, %r141;
	max.s32 	%r685, %r154, %r156;
	setp.lt.u32 	%p4, %r124, 8192;
	mov.b32 	%r674, 4096;
	@%p4 bra 	$L__BB6_60;
	add.s32 	%r90, %r124, -4096;
	mov.b32 	%r674, 4096;
$L__BB6_58:
	mul.wide.s32 	%rd52, %r674, 4;
	add.s64 	%rd36, %rd19, %rd52;
	// begin inline asm
	ld.global.nc.u32 %r158, [%rd36];
	// end inline asm
	add.s64 	%rd37, %rd36, 1024;
	// begin inline asm
	ld.global.nc.u32 %r159, [%rd37];
	// end inline asm
	add.s64 	%rd38, %rd36, 2048;
	// begin inline asm
	ld.global.nc.u32 %r160, [%rd38];
	// end inline asm
	add.s64 	%rd39, %rd36, 3072;
	// begin inline asm
	ld.global.nc.u32 %r161, [%rd39];
	// end inline asm
	add.s64 	%rd40, %rd36, 4096;
	// begin inline asm
	ld.global.nc.u32 %r162, [%rd40];
	// end inline asm
	add.s64 	%rd41, %rd36, 5120;
	// begin inline asm
	ld.global.nc.u32 %r163, [%rd41];
	// end inline asm
	add.s64 	%rd42, %rd36, 6144;
	// begin inline asm
	ld.global.nc.u32 %r164, [%rd42];
	// end inline asm
	add.s64 	%rd43, %rd36, 7168;
	// begin inline asm
	ld.global.nc.u32 %r165, [%rd43];
	// end inline asm
	add.s64 	%rd44, %rd36, 8192;
	// begin inline asm
	ld.global.nc.u32 %r166, [%rd44];
	// end inline asm
	add.s64 	%rd45, %rd36, 9216;
	// begin inline asm
	ld.global.nc.u32 %r167, [%rd45];
	// end inline asm
	add.s64 	%rd46, %rd36, 10240;
	// begin inline asm
	ld.global.nc.u32 %r168, [%rd46];
	// end inline asm
	add.s64 	%rd47, %rd36, 11264;
	// begin inline asm
	ld.global.nc.u32 %r169, [%rd47];
	// end inline asm
	add.s64 	%rd48, %rd36, 12288;
	// begin inline asm
	ld.global.nc.u32 %r170, [%rd48];
	// end inline asm
	add.s64 	%rd49, %rd36, 13312;
	// begin inline asm
	ld.global.nc.u32 %r171, [%rd49];
	// end inline asm
	add.s64 	%rd50, %rd36, 14336;
	// begin inline asm
	ld.global.nc.u32 %r172, [%rd50];
	// end inline asm
	add.s64 	%rd51, %rd36, 15360;
	// begin inline asm
	ld.global.nc.u32 %r173, [%rd51];
	// end inline asm
	max.s32 	%r174, %r685, %r158;
	max.s32 	%r175, %r174, %r159;
	max.s32 	%r176, %r160, %r161;
	max.s32 	%r177, %r176, %r162;
	max.s32 	%r178, %r163, %r164;
	max.s32 	%r179, %r178, %r165;
	max.s32 	%r180, %r166, %r167;
	max.s32 	%r181, %r180, %r168;
	max.s32 	%r182, %r169, %r170;
	max.s32 	%r183, %r182, %r171;
	max.s32 	%r184, %r172, %r173;
	max.s32 	%r185, %r175, %r177;
	max.s32 	%r186, %r185, %r179;
	max.s32 	%r187, %r181, %r183;
	max.s32 	%r188, %r187, %r184;
	max.s32 	%r685, %r186, %r188;
	sub.s32 	%r189, %r124, %r674;
	setp.lt.s32 	%p5, %r189, 4096;
	@%p5 bra 	$L__BB6_68;
	add.s32 	%r674, %r674, 4096;
	setp.le.s32 	%p6, %r674, %r90;
	@%p6 bra 	$L__BB6_58;
$L__BB6_60:
	setp.le.s32 	%p7, %r124, %r674;
	@%p7 bra 	$L__BB6_68;
	sub.s32 	%r97, %r124, %r674;
	setp.ge.s32 	%p8, %r88, %r97;
	@%p8 bra 	$L__BB6_68;
	not.b32 	%r191, %r88;
	add.s32 	%r192, %r124, %r191;
	sub.s32 	%r98, %r192, %r674;
	and.b32  	%r193, %r98, 768;
	setp.eq.s32 	%p9, %r193, 768;
	mov.u32 	%r679, %r88;
	@%p9 bra 	$L__BB6_65;
	add.s32 	%r676, %r88, %r674;
	shr.u32 	%r194, %r98, 8;
	add.s32 	%r195, %r194, 1;
	and.b32  	%r196, %r195, 3;
	neg.s32 	%r675, %r196;
	mov.u32 	%r679, %r88;
$L__BB6_64:
	.pragma "nounroll";
	mul.wide.u32 	%rd54, %r676, 4;
	add.s64 	%rd53, %rd16, %rd54;
	// begin inline asm
	ld.global.nc.u32 %r197, [%rd53];
	// end inline asm
	max.s32 	%r685, %r685, %r197;
	add.s32 	%r679, %r679, 256;
	add.s32 	%r676, %r676, 256;
	add.s32 	%r675, %r675, 1;
	setp.ne.s32 	%p10, %r675, 0;
	@%p10 bra 	$L__BB6_64;
$L__BB6_65:
	setp.lt.u32 	%p11, %r98, 768;
	@%p11 bra 	$L__BB6_68;
	cvt.u64.u32 	%rd55, %r679;
	cvt.u64.u32 	%rd56, %r674;
	add.s64 	%rd57, %rd55, %rd56;
	shl.b64 	%rd58, %rd57, 2;
	add.s64 	%rd59, %rd58, %rd16;
	add.s64 	%rd124, %rd59, 2048;
	add.s32 	%r682, %r679, %r674;
$L__BB6_67:
	mul.wide.u32 	%rd64, %r682, 4;
	add.s64 	%rd60, %rd16, %rd64;
	// begin inline asm
	ld.global.nc.u32 %r198, [%rd60];
	// end inline asm
	max.s32 	%r202, %r685, %r198;
	add.s64 	%rd61, %rd124, -1024;
	// begin inline asm
	ld.global.nc.u32 %r199, [%rd61];
	// end inline asm
	max.s32 	%r203, %r202, %r199;
	// begin inline asm
	ld.global.nc.u32 %r200, [%rd124];
	// end inline asm
	max.s32 	%r204, %r203, %r200;
	add.s64 	%rd63, %rd124, 1024;
	// begin inline asm
	ld.global.nc.u32 %r201, [%rd63];
	// end inline asm
	max.s32 	%r685, %r204, %r201;
	add.s32 	%r679, %r679, 1024;
	add.s64 	%rd124, %rd124, 4096;
	add.s32 	%r682, %r682, 1024;
	setp.lt.s32 	%p12, %r679, %r97;
	@%p12 bra 	$L__BB6_67;
$L__BB6_68:
	// begin inline asm
	mov.u32 %r205, %laneid;
	// end inline asm
	mov.b32 	%r208, 1;
	mov.b32 	%r229, 31;
	mov.b32 	%r230, -1;
	// begin inline asm
	shfl.sync.down.b32 %r206, %r685, %r208, %r229, %r230;
	// end inline asm
	setp.gt.s32 	%p13, %r205, 30;
	max.s32 	%r231, %r685, %r206;
	selp.b32 	%r212, %r685, %r231, %p13;
	mov.b32 	%r213, 2;
	// begin inline asm
	shfl.sync.down.b32 %r211, %r212, %r213, %r229, %r230;
	// end inline asm
	setp.gt.s32 	%p14, %r205, 29;
	max.s32 	%r232, %r212, %r211;
	selp.b32 	%r217, %r212, %r232, %p14;
	mov.b32 	%r218, 4;
	// begin inline asm
	shfl.sync.down.b32 %r216, %r217, %r218, %r229, %r230;
	// end inline asm
	setp.gt.s32 	%p15, %r205, 27;
	max.s32 	%r233, %r217, %r216;
	selp.b32 	%r222, %r217, %r233, %p15;
	mov.b32 	%r223, 8;
	// begin inline asm
	shfl.sync.down.b32 %r221, %r222, %r223, %r229, %r230;
	// end inline asm
	setp.gt.s32 	%p16, %r205, 23;
	max.s32 	%r234, %r222, %r221;
	selp.b32 	%r227, %r222, %r234, %p16;
	mov.b32 	%r228, 16;
	// begin inline asm
	shfl.sync.down.b32 %r226, %r227, %r228, %r229, %r230;
	// end inline asm
	setp.gt.s32 	%p17, %r205, 15;
	max.s32 	%r120, %r227, %r226;
	selp.b32 	%r686, %r227, %r120, %p17;
	setp.ne.s32 	%p18, %r205, 0;
	@%p18 bra 	$L__BB6_70;
	shr.u32 	%r235, %r88, 3;
	and.b32  	%r236, %r235, 124;
	mov.u32 	%r237, _ZZN3cub18CUB_300001_SM_10006detail6reduce28DeviceReduceSingleTileKernelINS2_10policy_hubIiyN4cuda3__47maximumIiEEE10Policy1000EPiSB_iS8_iiNS5_3std3__410__identityEEEvT0_T1_T2_T3_T4_T6_E12temp_storage;
	add.s32 	%r238, %r237, %r236;
	st.shared.u32 	[%r238+8], %r120;
$L__BB6_70:
	bar.sync 	0;
	setp.ne.s32 	%p19, %r88, 0;
	@%p19 bra 	$L__BB6_72;
	ld.shared.u32 	%r239, [_ZZN3cub18CUB_300001_SM_10006detail6reduce28DeviceReduceSingleTileKernelINS2_10policy_hubIiyN4cuda3__47maximumIiEEE10Policy1000EPiSB_iS8_iiNS5_3std3__410__identityEEEvT0_T1_T2_T3_T4_T6_E12temp_storage+12];
	max.s32 	%r240, %r686, %r239;
	ld.shared.u32 	%r241, [_ZZN3cub18CUB_300001_SM_10006detail6reduce28DeviceReduceSingleTileKernelINS2_10policy_hubIiyN4cuda3__47maximumIiEEE10Policy1000EPiSB_iS8_iiNS5_3std3__410__identityEEEvT0_T1_T2_T3_T4_T6_E12temp_storage+16];
	max.s32 	%r242, %r240, %r241;
	ld.shared.u32 	%r243, [_ZZN3cub18CUB_300001_SM_10006detail6reduce28DeviceReduceSingleTileKernelINS2_10policy_hubIiyN4cuda3__47maximumIiEEE10Policy1000EPiSB_iS8_iiNS5_3std3__410__identityEEEvT0_T1_T2_T3_T4_T6_E12temp_storage+20];
	max.s32 	%r244, %r242, %r243;
	ld.shared.u32 	%r245, [_ZZN3cub18CUB_300001_SM_10006detail6reduce28DeviceReduceSingleTileKernelINS2_10policy_hubIiyN4cuda3__47maximumIiEEE10Policy1000EPiSB_iS8_iiNS5_3std3__410__identityEEEvT0_T1_T2_T3_T4_T6_E12temp_storage+24];
	max.s32 	%r246, %r244, %r245;
	ld.shared.u32 	%r247, [_ZZN3cub18CUB_300001_SM_10006detail6reduce28DeviceReduceSingleTileKernelINS2_10policy_hubIiyN4cuda3__47maximumIiEEE10Policy1000EPiSB_iS8_iiNS5_3std3__410__identityEEEvT0_T1_T2_T3_T4_T6_E12temp_storage+28];
	max.s32 	%r248, %r246, %r247;
	ld.shared.u32 	%r249, [_ZZN3cub18CUB_300001_SM_10006detail6reduce28DeviceReduceSingleTileKernelINS2_10policy_hubIiyN4cuda3__47maximumIiEEE10Policy1000EPiSB_iS8_iiNS5_3std3__410__identityEEEvT0_T1_T2_T3_T4_T6_E12temp_storage+32];
	max.s32 	%r250, %r248, %r249;
	ld.shared.u32 	%r251, [_ZZN3cub18CUB_300001_SM_10006detail6reduce28DeviceReduceSingleTileKernelINS2_10policy_hubIiyN4cuda3__47maximumIiEEE10Policy1000EPiSB_iS8_iiNS5_3std3__410__identityEEEvT0_T1_T2_T3_T4_T6_E12temp_storage+36];
	max.s32 	%r686, %r250, %r251;
$L__BB6_72:
	mov.u32 	%r631, %tid.x;
	setp.ne.s32 	%p95, %r631, 0;
	@%p95 bra 	$L__BB6_74;
	max.s32 	%r632, %r125, %r686;
	st.global.u32 	[%rd1], %r632;
$L__BB6_74:
	ret;

}
	// .globl	_ZN3cub18CUB_300001_SM_10006detail8for_each13static_kernelINS2_12policy_hub_t12policy_500_tElN6thrust24THRUST_300001_SM_1000_NS8cuda_cub6__fill7functorINS7_10device_ptrIiEEiEEEEvT0_T1_
.visible .entry _ZN3cub18CUB_300001_SM_10006detail8for_each13static_kernelINS2_12policy_hub_t12policy_500_tElN6thrust24THRUST_300001_SM_1000_NS8cuda_cub6__fill7functorINS7_10device_ptrIiEEiEEEEvT0_T1_(
	.param .u64 _ZN3cub18CUB_300001_SM_10006detail8for_each13static_kernelINS2_12policy_hub_t12policy_500_tElN6thrust24THRUST_300001_SM_1000_NS8cuda_cub6__fill7functorINS7_10device_ptrIiEEiEEEEvT0_T1__param_0,
	.param .align 8 .b8 _ZN3cub18CUB_300001_SM_10006detail8for_each13static_kernelINS2_12policy_hub_t12policy_500_tElN6thrust24THRUST_300001_SM_1000_NS8cuda_cub6__fill7functorINS7_10device_ptrIiEEiEEEEvT0_T1__param_1[16]
)
.maxntid 256
{
	.reg .pred 	%p<4>;
	.reg .b16 	%rs<5>;
	.reg .b32 	%r<12>;
	.reg .b64 	%rd<17>;

	ld.param.u32 	%r3, [_ZN3cub18CUB_300001_SM_10006detail8for_each13static_kernelINS2_12policy_hub_t12policy_500_tElN6thrust24THRUST_300001_SM_1000_NS8cuda_cub6__fill7functorINS7_10device_ptrIiEEiEEEEvT0_T1__param_1+8];
	ld.param.u64 	%rd5, [_ZN3cub18CUB_300001_SM_10006detail8for_each13static_kernelINS2_12policy_hub_t12policy_500_tElN6thrust24THRUST_300001_SM_1000_NS8cuda_cub6__fill7functorINS7_10device_ptrIiEEiEEEEvT0_T1__param_1];
	ld.param.u64 	%rd6, [_ZN3cub18CUB_300001_SM_10006detail8for_each13static_kernelINS2_12policy_hub_t12policy_500_tElN6thrust24THRUST_300001_SM_1000_NS8cuda_cub6__fill7functorINS7_10device_ptrIiEEiEEEEvT0_T1__param_0];
	mov.u32 	%r9, %ctaid.x;
	mul.wide.u32 	%rd1, %r9, 512;
	sub.s64 	%rd2, %rd6, %rd1;
	setp.lt.s64 	%p1, %rd2, 512;
	@%p1 bra 	$L__BB7_2;
	mov.u32 	%r11, %tid.x;
	cvta.to.global.u64 	%rd12, %rd5;
	cvt.u64.u32 	%rd13, %r11;
	add.s64 	%rd14, %rd1, %rd13;
	shl.b64 	%rd15, %rd14, 2;
	add.s64 	%rd16, %rd12, %rd15;
	st.global.u32 	[%rd16], %r3;
	st.global.u32 	[%rd16+1024], %r3;
	bra.uni 	$L__BB7_6;
$L__BB7_2:
	cvta.to.global.u64 	%rd7, %rd5;
	mov.u32 	%r2, %tid.x;
	cvt.s64.s32 	%rd3, %rd2;
	cvt.u64.u32 	%rd8, %r2;
	setp.le.s64 	%p2, %rd3, %rd8;
	add.s64 	%rd9, %rd1, %rd8;
	shl.b64 	%rd10, %rd9, 2;
	add.s64 	%rd4, %rd7, %rd10;
	@%p2 bra 	$L__BB7_4;
	st.global.u32 	[%rd4], %r3;
$L__BB7_4:
	add.s32 	%r10, %r2, 256;
	cvt.u64.u32 	%rd11, %r10;
	setp.le.s64 	%p3, %rd3, %rd11;
	@%p3 bra 	$L__BB7_6;
	st.global.u32 	[%rd4+1024], %r3;
$L__BB7_6:
	ret;

}


// ===== COMPILED SASS (sm_100) =====

	.target	sm_100

	.elftype	@"ET_EXEC"


//--------------------- .note.nv.tkinfo           --------------------------
	.section	.note.nv.tkinfo,"",@"SHT_NOTE"
	.sectionflags	@"SHF_NOTE_NV_TKINFO"
	.tkinfo
        /*0018*/ 	.word	0x00000002
        /*0030*/ 	.string	""
        /*0030*/ 	.string	"ptxas"
        /*0030*/ 	.string	"Cuda compilation tools, release 13.0, V13.0.88"
        /*0030*/ 	.string	"Build cuda_13.0.r13.0/compiler.36424714_0"
        /*0030*/ 	.string	"-arch sm_100 -m 64 "



//--------------------- .note.nv.cuinfo           --------------------------
	.section	.note.nv.cuinfo,"",@"SHT_NOTE"
	.sectionflags	@"SHF_NOTE_NV_CUINFO"
        /*0018*/ 	.short	0x0002
        /*001a*/ 	.short	0x0064
        /*001c*/ 	.short	0x0082
	.zero		2


//--------------------- .nv.info                  --------------------------
	.section	.nv.info,"",@"SHT_CUDA_INFO"
	.align	4


	//----- nvinfo : EIATTR_REGCOUNT
	.align		4
        /*0000*/ 	.byte	0x04, 0x2f
        /*0002*/ 	.short	(.L_46 - .L_45)
	.align		4
.L_45:
        /*0004*/ 	.word	index@(_ZN3cub18CUB_300001_SM_10006detail11EmptyKernelIvEEvv)
        /*0008*/ 	.word	0x00000004


	//----- nvinfo : EIATTR_FRAME_SIZE
	.align		4
.L_46:
        /*000c*/ 	.byte	0x04, 0x11
        /*000e*/ 	.short	(.L_48 - .L_47)
	.align		4
.L_47:
        /*0010*/ 	.word	index@(_ZN3cub18CUB_300001_SM_10006detail11EmptyKernelIvEEvv)
        /*0014*/ 	.word	0x00000000


	//----- nvinfo : EIATTR_REGCOUNT
	.align		4
.L_48:
        /*0018*/ 	.byte	0x04, 0x2f
        /*001a*/ 	.short	(.L_50 - .L_49)
	.align		4
.L_49:
        /*001c*/ 	.word	index@(_ZN3cub18CUB_300001_SM_10006detail6reduce28DeviceReduceSingleTileKernelINS2_10policy_hubIijN4cuda3__47maximumIiEEE10Policy1000EN6thrust24THRUST_300001_SM_1000_NS10device_ptrIiEEPijS8_ii14absolute_valueIiEEEvT0_T1_T2_T3_T4_T6_)
        /*0020*/ 	.word	0x00000020


	//----- nvinfo : EIATTR_FRAME_SIZE
	.align		4
.L_50:
        /*0024*/ 	.byte	0x04, 0x11
        /*0026*/ 	.short	(.L_52 - .L_51)
	.align		4
.L_51:
        /*0028*/ 	.word	index@(_ZN3cub18CUB_300001_SM_10006detail6reduce28DeviceReduceSingleTileKernelINS2_10policy_hubIijN4cuda3__47maximumIiEEE10Policy1000EN6thrust24THRUST_300001_SM_1000_NS10device_ptrIiEEPijS8_ii14absolute_valueIiEEEvT0_T1_T2_T3_T4_T6_)
        /*002c*/ 	.word	0x00000000


	//----- nvinfo : EIATTR_REGCOUNT
	.align		4
.L_52:
        /*0030*/ 	.byte	0x04, 0x2f
        /*0032*/ 	.short	(.L_54 - .L_53)
	.align		4
.L_53:
        /*0034*/ 	.word	index@(_ZN3cub18CUB_300001_SM_10006detail6reduce18DeviceReduceKernelINS2_10policy_hubIijN4cuda3__47maximumIiEEE10Policy1000EN6thrust24THRUST_300001_SM_1000_NS10device_ptrIiEEjS8_i14absolute_valueIiEEEvT0_PT3_T1_NS0_13GridEvenShareISK_EET2_T4_)
        /*0038*/ 	.word	0x00000020


	//----- nvinfo : EIATTR_FRAME_SIZE
	.align		4
.L_54:
        /*003c*/ 	.byte	0x04, 0x11
        /*003e*/ 	.short	(.L_56 - .L_55)
	.align		4
.L_55:
        /*0040*/ 	.word	index@(_ZN3cub18CUB_300001_SM_10006detail6reduce18DeviceReduceKernelINS2_10policy_hubIijN4cuda3__47maximumIiEEE10Policy1000EN6thrust24THRUST_300001_SM_1000_NS10device_ptrIiEEjS8_i14absolute_valueIiEEEvT0_PT3_T1_NS0_13GridEvenShareISK_EET2_T4_)
        /*0044*/ 	.word	0x00000000


	//----- nvinfo : EIATTR_REGCOUNT
	.align		4
.L_56:
        /*0048*/ 	.byte	0x04, 0x2f
        /*004a*/ 	.short	(.L_58 - .L_57)
	.align		4
.L_57:
        /*004c*/ 	.word	index@(_ZN3cub18CUB_300001_SM_10006detail6reduce28DeviceReduceSingleTileKernelINS2_10policy_hubIijN4cuda3__47maximumIiEEE10Policy1000EPiSB_iS8_iiNS5_3std3__410__identityEEEvT0_T1_T2_T3_T4_T6_)
        /*0050*/ 	.word	0x0000001e


	//----- nvinfo : EIATTR_FRAME_SIZE
	.align		4
.L_58:
        /*0054*/ 	.byte	0x04, 0x11
        /*0056*/ 	.short	(.L_60 - .L_59)
	.align		4
.L_59:
        /*0058*/ 	.word	index@(_ZN3cub18CUB_300001_SM_10006detail6reduce28DeviceReduceSingleTileKernelINS2_10policy_hubIijN4cuda3__47maximumIiEEE10Policy1000EPiSB_iS8_iiNS5_3std3__410__identityEEEvT0_T1_T2_T3_T4_T6_)
        /*005c*/ 	.word	0x00000000


	//----- nvinfo : EIATTR_REGCOUNT
	.align		4
.L_60:
        /*0060*/ 	.byte	0x04, 0x2f
        /*0062*/ 	.short	(.L_62 - .L_61)
	.align		4
.L_61:
        /*0064*/ 	.word	index@(_ZN3cub18CUB_300001_SM_10006detail6reduce28DeviceReduceSingleTileKernelINS2_10policy_hubIiyN4cuda3__47maximumIiEEE10Policy1000EN6thrust24THRUST_300001_SM_1000_NS10device_ptrIiEEPiyS8_ii14absolute_valueIiEEEvT0_T1_T2_T3_T4_T6_)
        /*0068*/ 	.word	0x00000020


	//----- nvinfo : EIATTR_FRAME_SIZE
	.align		4
.L_62:
        /*006c*/ 	.byte	0x04, 0x11
        /*006e*/ 	.short	(.L_64 - .L_63)
	.align		4
.L_63:
        /*0070*/ 	.word	index@(_ZN3cub18CUB_300001_SM_10006detail6reduce28DeviceReduceSingleTileKernelINS2_10policy_hubIiyN4cuda3__47maximumIiEEE10Policy1000EN6thrust24THRUST_300001_SM_1000_NS10device_ptrIiEEPiyS8_ii14absolute_valueIiEEEvT0_T1_T2_T3_T4_T6_)
        /*0074*/ 	.word	0x00000000


	//----- nvinfo : EIATTR_REGCOUNT
	.align		4
.L_64:
        /*0078*/ 	.byte	0x04, 0x2f
        /*007a*/ 	.short	(.L_66 - .L_65)
	.align		4
.L_65:
        /*007c*/ 	.word	index@(_ZN3cub18CUB_300001_SM_10006detail6reduce18DeviceReduceKernelINS2_10policy_hubIiyN4cuda3__47maximumIiEEE10Policy1000EN6thrust24THRUST_300001_SM_1000_NS10device_ptrIiEEyS8_i14absolute_valueIiEEEvT0_PT3_T1_NS0_13GridEvenShareISK_EET2_T4_)
        /*0080*/ 	.word	0x0000001e


	//----- nvinfo : EIATTR_FRAME_SIZE
	.align		4
.L_66:
        /*0084*/ 	.byte	0x04, 0x11
        /*0086*/ 	.short	(.L_68 - .L_67)
	.align		4
.L_67:
        /*0088*/ 	.word	index@(_ZN3cub18CUB_300001_SM_10006detail6reduce18DeviceReduceKernelINS2_10policy_hubIiyN4cuda3__47maximumIiEEE10Policy1000EN6thrust24THRUST_300001_SM_1000_NS10device_ptrIiEEyS8_i14absolute_valueIiEEEvT0_PT3_T1_NS0_13GridEvenShareISK_EET2_T4_)
        /*008c*/ 	.word	0x00000000


	//----- nvinfo : EIATTR_REGCOUNT
	.align		4
.L_68:
        /*0090*/ 	.byte	0x04, 0x2f
        /*0092*/ 	.short	(.L_70 - .L_69)
	.align		4
.L_69:
        /*0094*/ 	.word	index@(_ZN3cub18CUB_300001_SM_10006detail6reduce28DeviceReduceSingleTileKernelINS2_10policy_hubIiyN4cuda3__47maximumIiEEE10Policy1000EPiSB_iS8_iiNS5_3std3__410__identityEEEvT0_T1_T2_T3_T4_T6_)
        /*0098*/ 	.word	0x0000001e


	//----- nvinfo : EIATTR_FRAME_SIZE
	.align		4
.L_70:
        /*009c*/ 	.byte	0x04, 0x11
        /*009e*/ 	.short	(.L_72 - .L_71)
	.align		4
.L_71:
        /*00a0*/ 	.word	index@(_ZN3cub18CUB_300001_SM_10006detail6reduce28DeviceReduceSingleTileKernelINS2_10policy_hubIiyN4cuda3__47maximumIiEEE10Policy1000EPiSB_iS8_iiNS5_3std3__410__identityEEEvT0_T1_T2_T3_T4_T6_)
        /*00a4*/ 	.word	0x00000000


	//----- nvinfo : EIATTR_REGCOUNT
	.align		4
.L_72:
        /*00a8*/ 	.byte	0x04, 0x2f
        /*00aa*/ 	.short	(.L_74 - .L_73)
	.align		4
.L_73:
        /*00ac*/ 	.word	index@(_ZN3cub18CUB_300001_SM_10006detail8for_each13static_kernelINS2_12policy_hub_t12policy_500_tElN6thrust24THRUST_300001_SM_1000_NS8cuda_cub6__fill7functorINS7_10device_ptrIiEEiEEEEvT0_T1_)
        /*00b0*/ 	.word	0x00000008


	//----- nvinfo : EIATTR_FRAME_SIZE
	.align		4
.L_74:
        /*00b4*/ 	.byte	0x04, 0x11
        /*00b6*/ 	.short	(.L_76 - .L_75)
	.align		4
.L_75:
        /*00b8*/ 	.word	index@(_ZN3cub18CUB_300001_SM_10006detail8for_each13static_kernelINS2_12policy_hub_t12policy_500_tElN6thrust24THRUST_300001_SM_1000_NS8cuda_cub6__fill7functorINS7_10device_ptrIiEEiEEEEvT0_T1_)
        /*00bc*/ 	.word	0x00000000


	//----- nvinfo : EIATTR_MIN_STACK_SIZE
	.align		4
.L_76:
        /*00c0*/ 	.byte	0x04, 0x12
        /*00c2*/ 	.short	(.L_78 - .L_77)
	.align		4
.L_77:
        /*00c4*/ 	.word	index@(_ZN3cub18CUB_300001_SM_10006detail8for_each13static_kernelINS2_12policy_hub_t12policy_500_tElN6thrust24THRUST_300001_SM_1000_NS8cuda_cub6__fill7functorINS7_10device_ptrIiEEiEEEEvT0_T1_)
        /*00c8*/ 	.word	0x00000000


	//----- nvinfo : EIATTR_MIN_STACK_SIZE
	.align		4
.L_78:
        /*00cc*/ 	.byte	0x04, 0x12
        /*00ce*/ 	.short	(.L_80 - .L_79)
	.align		4
.L_79:
        /*00d0*/ 	.word	index@(_ZN3cub18CUB_300001_SM_10006detail6reduce28DeviceReduceSingleTileKernelINS2_10policy_hubIiyN4cuda3__47maximumIiEEE10Policy1000EPiSB_iS8_iiNS5_3std3__410__identityEEEvT0_T1_T2_T3_T4_T6_)
        /*00d4*/ 	.word	0x00000000


	//----- nvinfo : EIATTR_MIN_STACK_SIZE
	.align		4
.L_80:
        /*00d8*/ 	.byte	0x04, 0x12
        /*00da*/ 	.short	(.L_82 - .L_81)
	.align		4
.L_81:
        /*00dc*/ 	.word	index@(_ZN3cub18CUB_300001_SM_10006detail6reduce18DeviceReduceKernelINS2_10policy_hubIiyN4cuda3__47maximumIiEEE10Policy1000EN6thrust24THRUST_300001_SM_1000_NS10device_ptrIiEEyS8_i14absolute_valueIiEEEvT0_PT3_T1_NS0_13GridEvenShareISK_EET2_T4_)
        /*00e0*/ 	.word	0x00000000


	//----- nvinfo : EIATTR_MIN_STACK_SIZE
	.align		4
.L_82:
        /*00e4*/ 	.byte	0x04, 0x12
        /*00e6*/ 	.short	(.L_84 - .L_83)
	.align		4
.L_83:
        /*00e8*/ 	.word	index@(_ZN3cub18CUB_300001_SM_10006detail6reduce28DeviceReduceSingleTileKernelINS2_10policy_hubIiyN4cuda3__47maximumIiEEE10Policy1000EN6thrust24THRUST_300001_SM_1000_NS10device_ptrIiEEPiyS8_ii14absolute_valueIiEEEvT0_T1_T2_T3_T4_T6_)
        /*00ec*/ 	.word	0x00000000


	//----- nvinfo : EIATTR_MIN_STACK_SIZE
	.align		4
.L_84:
        /*00f0*/ 	.byte	0x04, 0x12
        /*00f2*/ 	.short	(.L_86 - .L_85)
	.align		4
.L_85:
        /*00f4*/ 	.word	index@(_ZN3cub18CUB_300001_SM_10006detail6reduce28DeviceReduceSingleTileKernelINS2_10policy_hubIijN4cuda3__47maximumIiEEE10Policy1000EPiSB_iS8_iiNS5_3std3__410__identityEEEvT0_T1_T2_T3_T4_T6_)
        /*00f8*/ 	.word	0x00000000


	//----- nvinfo : EIATTR_MIN_STACK_SIZE
	.align		4
.L_86:
        /*00fc*/ 	.byte	0x04, 0x12
        /*00fe*/ 	.short	(.L_88 - .L_87)
	.align		4
.L_87:
        /*0100*/ 	.word	index@(_ZN3cub18CUB_300001_SM_10006detail6reduce18DeviceReduceKernelINS2_10policy_hubIijN4cuda3__47maximumIiEEE10Policy1000EN6thrust24THRUST_300001_SM_1000_NS10device_ptrIiEEjS8_i14absolute_valueIiEEEvT0_PT3_T1_NS0_13GridEvenShareISK_EET2_T4_)
        /*0104*/ 	.word	0x00000000


	//----- nvinfo : EIATTR_MIN_STACK_SIZE
	.align		4
.L_88:
        /*0108*/ 	.byte	0x04, 0x12
        /*010a*/ 	.short	(.L_90 - .L_89)
	.align		4
.L_89:
        /*010c*/ 	.word	index@(_ZN3cub18CUB_300001_SM_10006detail6reduce28DeviceReduceSingleTileKernelINS2_10policy_hubIijN4cuda3__47maximumIiEEE10Policy1000EN6thrust24THRUST_300001_SM_1000_NS10device_ptrIiEEPijS8_ii14absolute_valueIiEEEvT0_T1_T2_T3_T4_T6_)
        /*0110*/ 	.word	0x00000000


	//----- nvinfo : EIATTR_MIN_STACK_SIZE
	.align		4
.L_90:
        /*0114*/ 	.byte	0x04, 0x12
        /*0116*/ 	.short	(.L_92 - .L_91)
	.align		4
.L_91:
        /*0118*/ 	.word	index@(_ZN3cub18CUB_300001_SM_10006detail11EmptyKernelIvEEvv)
        /*011c*/ 	.word	0x00000000
.L_92:


//--------------------- .nv.compat                --------------------------
	.section	.nv.compat,"",@"SHT_CUDA_COMPAT_INFO"
	.align	4
        /*0000*/ 	.byte	0x02, 0x09, 0x00, 0x00, 0x02, 0x02, 0x01, 0x00, 0x02, 0x05, 0x05, 0x00, 0x03, 0x07, 0x01, 0x01
        /*0010*/ 	.byte	0x02, 0x03, 0x00, 0x00, 0x02, 0x06, 0x01, 0x00, 0x04, 0x0b, 0x08, 0x00, 0x09, 0x00, 0x00, 0x00
        /*0020*/ 	.byte	0x00, 0x00, 0x00, 0x00


//--------------------- .nv.info._ZN3cub18CUB_300001_SM_10006detail8for_each13static_kernelINS2_12policy_hub_t12policy_500_tElN6thrust24THRUST_300001_SM_1000_NS8cuda_cub6__fill7functorINS7_10device_ptrIiEEiEEEEvT0_T1_ --------------------------
	.section	.nv.info._ZN3cub18CUB_300001_SM_10006detail8for_each13static_kernelINS2_12policy_hub_t12policy_500_tElN6thrust24THRUST_300001_SM_1000_NS8cuda_cub6__fill7functorINS7_10device_ptrIiEEiEEEEvT0_T1_,"",@"SHT_CUDA_INFO"
	.sectionflags	@""
	.align	4


	//----- nvinfo : EIATTR_CUDA_API_VERSION
	.align		4
        /*0000*/ 	.byte	0x04, 0x37
        /*0002*/ 	.short	(.L_94 - .L_93)
.L_93:
        /*0004*/ 	.word	0x00000082


	//----- nvinfo : EIATTR_KPARAM_INFO
	.align		4
.L_94:
        /*0008*/ 	.byte	0x04, 0x17
        /*000a*/ 	.short	(.L_96 - .L_95)
.L_95:
        /*000c*/ 	.word	0x00000000
        /*0010*/ 	.short	0x0001
        /*0012*/ 	.short	0x0008
        /*0014*/ 	.byte	0x00, 0xf0, 0x41, 0x00


	//----- nvinfo : EIATTR_KPARAM_INFO
	.align		4
.L_96:
        /*0018*/ 	.byte	0x04, 0x17
        /*001a*/ 	.short	(.L_98 - .L_97)
.L_97:
        /*001c*/ 	.word	0x00000000
        /*0020*/ 	.short	0x0000
        /*0022*/ 	.short	0x0000
        /*0024*/ 	.byte	0x00, 0xf0, 0x21, 0x00


	//----- nvinfo : EIATTR_SPARSE_MMA_MASK
	.align		4
.L_98:
        /*0028*/ 	.byte	0x03, 0x50
        /*002a*/ 	.short	0x0000


	//----- nvinfo : EIATTR_MAXREG_COUNT
	.align		4
        /*002c*/ 	.byte	0x03, 0x1b
        /*002e*/ 	.short	0x00ff


	//----- nvinfo : EIATTR_MERCURY_ISA_VERSION
	.align		4
        /*0030*/ 	.byte	0x03, 0x5f
        /*0032*/ 	.short	0x0101


	//----- nvinfo : EIATTR_VRC_CTA_INIT_COUNT
	.align		4
        /*0034*/ 	.byte	0x02, 0x4a
	.zero		1
	.zero		1


	//----- nvinfo : EIATTR_EXIT_INSTR_OFFSETS
	.align		4
        /*0038*/ 	.byte	0x04, 0x1c
        /*003a*/ 	.short	(.L_100 - .L_99)


	//   ....[0]....
.L_99:
        /*003c*/ 	.word	0x00000130


	//   ....[1]....
        /*0040*/ 	.word	0x00000240


	//   ....[2]....
        /*0044*/ 	.word	0x00000270


	//----- nvinfo : EIATTR_MAX_THREADS
	.align		4
.L_100:
        /*0048*/ 	.byte	0x04, 0x05
        /*004a*/ 	.short	(.L_102 - .L_101)
.L_101:
        /*004c*/ 	.word	0x00000100
        /*0050*/ 	.word	0x00000001
        /*0054*/ 	.word	0x00000001


	//----- nvinfo : EIATTR_CBANK_PARAM_SIZE
	.align		4
.L_102:
        /*0058*/ 	.byte	0x03, 0x19
        /*005a*/ 	.short	0x0018


	//----- nvinfo : EIATTR_PARAM_CBANK
	.align		4
        /*005c*/ 	.byte	0x04, 0x0a
        /*005e*/ 	.short	(.L_104 - .L_103)
	.align		4
.L_103:
        /*0060*/ 	.word	index@(.nv.constant0._ZN3cub18CUB_300001_SM_10006detail8for_each13static_kernelINS2_12policy_hub_t12policy_500_tElN6thrust24THRUST_300001_SM_1000_NS8cuda_cub6__fill7functorINS7_10device_ptrIiEEiEEEEvT0_T1_)
        /*0064*/ 	.short	0x0380
        /*0066*/ 	.short	0x0018


	//----- nvinfo : EIATTR_SW_WAR
	.align		4
.L_104:
        /*0068*/ 	.byte	0x04, 0x36
        /*006a*/ 	.short	(.L_106 - .L_105)
.L_105:
        /*006c*/ 	.word	0x00000008
.L_106:


//--------------------- .nv.info._ZN3cub18CUB_300001_SM_10006detail6reduce28DeviceReduceSingleTileKernelINS2_10policy_hubIiyN4cuda3__47maximumIiEEE10Policy1000EPiSB_iS8_iiNS5_3std3__410__identityEEEvT0_T1_T2_T3_T4_T6_ --------------------------
	.section	.nv.info._ZN3cub18CUB_300001_SM_10006detail6reduce28DeviceReduceSingleTileKernelINS2_10policy_hubIiyN4cuda3__47maximumIiEEE10Policy1000EPiSB_iS8_iiNS5_3std3__410__identityEEEvT0_T1_T2_T3_T4_T6_,"",@"SHT_CUDA_INFO"
	.sectionflags	@""
	.align	4


	//----- nvinfo : EIATTR_CUDA_API_VERSION
	.align		4
        /*0000*/ 	.byte	0x04, 0x37
        /*0002*/ 	.short	(.L_108 - .L_107)
.L_107:
        /*0004*/ 	.word	0x00000082


	//----- nvinfo : EIATTR_KPARAM_INFO
	.align		4
.L_108:
        /*0008*/ 	.byte	0x04, 0x17
        /*000a*/ 	.short	(.L_110 - .L_109)
.L_109:
        /*000c*/ 	.word	0x00000000
        /*0010*/ 	.short	0x0005
        /*0012*/ 	.short	0x001c
        /*0014*/ 	.byte	0x00, 0xf0, 0x05, 0x00


	//----- nvinfo : EIATTR_KPARAM_INFO
	.align		4
.L_110:
        /*0018*/ 	.byte	0x04, 0x17
        /*001a*/ 	.short	(.L_112 - .L_111)
.L_111:
        /*001c*/ 	.word	0x00000000
        /*0020*/ 	.short	0x0004
        /*0022*/ 	.short	0x0018
        /*0024*/ 	.byte	0x00, 0xf0, 0x11, 0x00


	//----- nvinfo : EIATTR_KPARAM_INFO
	.align		4
.L_112:
        /*0028*/ 	.byte	0x04, 0x17
        /*002a*/ 	.short	(.L_114 - .L_113)
.L_113:
        /*002c*/ 	.word	0x00000000
        /*0030*/ 	.short	0x0003
        /*0032*/ 	.short	0x0014
        /*0034*/ 	.byte	0x00, 0xf0, 0x05, 0x00


	//----- nvinfo : EIATTR_KPARAM_INFO
	.align		4
.L_114:
        /*0038*/ 	.byte	0x04, 0x17
        /*003a*/ 	.short	(.L_116 - .L_115)
.L_115:
        /*003c*/ 	.word	0x00000000
        /*0040*/ 	.short	0x0002
        /*0042*/ 	.short	0x0010
        /*0044*/ 	.byte	0x00, 0xf0, 0x11, 0x00


	//----- nvinfo : EIATTR_KPARAM_INFO
	.align		4
.L_116:
        /*0048*/ 	.byte	0x04, 0x17
        /*004a*/ 	.short	(.L_118 - .L_117)
.L_117:
        /*004c*/ 	.word	0x00000000
        /*0050*/ 	.short	0x0001
        /*0052*/ 	.short	0x0008
        /*0054*/ 	.byte	0x00, 0xf5, 0x21, 0x00


	//----- nvinfo : EIATTR_KPARAM_INFO
	.align		4
.L_118:
        /*0058*/ 	.byte	0x04, 0x17
        /*005a*/ 	.short	(.L_120 - .L_119)
.L_119:
        /*005c*/ 	.word	0x00000000
        /*0060*/ 	.short	0x0000
        /*0062*/ 	.short	0x0000
        /*0064*/ 	.byte	0x00, 0xf5, 0x21, 0x00


	//----- nvinfo : EIATTR_SPARSE_MMA_MASK
	.align		4
.L_120:
        /*0068*/ 	.byte	0x03, 0x50
        /*006a*/ 	.short	0x0000


	//----- nvinfo : EIATTR_MAXREG_COUNT
	.align		4
        /*006c*/ 	.byte	0x03, 0x1b
        /*006e*/ 	.short	0x00ff


	//----- nvinfo : EIATTR_NUM_BARRIERS
	.align		4
        /*0070*/ 	.byte	0x02, 0x4c
        /*0072*/ 	.byte	0x01
	.zero		1


	//----- nvinfo : EIATTR_MERCURY_ISA_VERSION
	.align		4
        /*0074*/ 	.byte	0x03, 0x5f
        /*0076*/ 	.short	0x0101


	//----- nvinfo : EIATTR_COOP_GROUP_MASK_REGIDS
	.align		4
        /*0078*/ 	.byte	0x04, 0x29
        /*007a*/ 	.short	(.L_122 - .L_121)


	//   ....[0]....
.L_121:
        /*007c*/ 	.word	0xffffffff


	//   ....[1]....
        /*0080*/ 	.word	0xffffffff


	//   ....[2]....
        /*0084*/ 	.word	0xffffffff


	//   ....[3]....
        /*0088*/ 	.word	0xffffffff


	//   ....[4]....
        /*008c*/ 	.word	0xffffffff


	//   ....[5]....
        /*0090*/ 	.word	0xffffffff


	//   ....[6]....
        /*0094*/ 	.word	0xffffffff


	//   ....[7]....
        /*0098*/ 	.word	0xffffffff


	//   ....[8]....
        /*009c*/ 	.word	0xffffffff


	//   ....[9]....
        /*00a0*/ 	.word	0xffffffff


	//   ....[10]....
        /*00a4*/ 	.word	0xffffffff


	//   ....[11]....
        /*00a8*/ 	.word	0xffffffff


	//   ....[12]....
        /*00ac*/ 	.word	0xffffffff


	//   ....[13]....
        /*00b0*/ 	.word	0xffffffff


	//   ....[14]....
        /*00b4*/ 	.word	0xffffffff


	//   ....[15]....
        /*00b8*/ 	.word	0xffffffff


	//   ....[16]....
        /*00bc*/ 	.word	0xffffffff


	//   ....[17]....
        /*00c0*/ 	.word	0xffffffff


	//   ....[18]....
        /*00c4*/ 	.word	0xffffffff


	//   ....[19]....
        /*00c8*/ 	.word	0xffffffff


	//   ....[20]....
        /*00cc*/ 	.word	0xffffffff


	//   ....[21]....
        /*00d0*/ 	.word	0xffffffff


	//   ....[22]....
        /*00d4*/ 	.word	0xffffffff


	//   ....[23]....
        /*00d8*/ 	.word	0xffffffff


	//   ....[24]....
        /*00dc*/ 	.word	0xffffffff


	//   ....[25]....
        /*00e0*/ 	.word	0xffffffff


	//   ....[26]....
        /*00e4*/ 	.word	0xffffffff


	//   ....[27]....
        /*00e8*/ 	.word	0xffffffff


	//   ....[28]....
        /*00ec*/ 	.word	0xffffffff


	//   ....[29]....
        /*00f0*/ 	.word	0xffffffff


	//----- nvinfo : EIATTR_COOP_GROUP_INSTR_OFFSETS
	.align		4
.L_122:
        /*00f4*/ 	.byte	0x04, 0x28
        /*00f6*/ 	.short	(.L_124 - .L_123)


	//   ....[0]....
.L_123:
        /*00f8*/ 	.word	0x000008a0


	//   ....[1]....
        /*00fc*/ 	.word	0x00000900


	//   ....[2]....
        /*0100*/ 	.word	0x00000970


	//   ....[3]....
        /*0104*/ 	.word	0x000009c0


	//   ....[4]....
        /*0108*/ 	.word	0x000009f0


	//   ....[5]....
        /*010c*/ 	.word	0x00000b80


	//   ....[6]....
        /*0110*/ 	.word	0x00000c10


	//   ....[7]....
        /*0114*/ 	.word	0x00000c60


	//   ....[8]....
        /*0118*/ 	.word	0x00000ca0


	//   ....[9]....
        /*011c*/ 	.word	0x00000ce0


	//   ....[10]....
        /*0120*/ 	.word	0x00001940


	//   ....[11]....
        /*0124*/ 	.word	0x000019c0


	//   ....[12]....
        /*0128*/ 	.word	0x00001a10


	//   ....[13]....
        /*012c*/ 	.word	0x00001a50


	//   ....[14]....
        /*0130*/ 	.word	0x00001a80


	//   ....[15]....
        /*0134*/ 	.word	0x00002330


	//   ....[16]....
        /*0138*/ 	.word	0x00002390


	//   ....[17]....
        /*013c*/ 	.word	0x00002400


	//   ....[18]....
        /*0140*/ 	.word	0x00002450


	//   ....[19]....
        /*0144*/ 	.word	0x00002480


	//   ....[20]....
        /*0148*/ 	.word	0x00002610


	//   ....[21]....
        /*014c*/ 	.word	0x00002690


	//   ....[22]....
        /*0150*/ 	.word	0x000026d0


	//   ....[23]....
        /*0154*/ 	.word	0x00002720


	//   ....[24]....
        /*0158*/ 	.word	0x00002770


	//   ....[25]....
        /*015c*/ 	.word	0x00003550


	//   ....[26]....
        /*0160*/ 	.word	0x000035d0


	//   ....[27]....
        /*0164*/ 	.word	0x00003620


	//   ....[28]....
        /*0168*/ 	.word	0x00003660


	//   ....[29]....
        /*016c*/ 	.word	0x00003690


	//----- nvinfo : EIATTR_VRC_CTA_INIT_COUNT
	.align		4
.L_124:
        /*0170*/ 	.byte	0x02, 0x4a
	.zero		1
	.zero		1


	//----- nvinfo : EIATTR_EXIT_INSTR_OFFSETS
	.align		4
        /*0174*/ 	.byte	0x04, 0x1c
        /*0176*/ 	.short	(.L_126 - .L_125)


	//   ....[0]....
.L_125:
        /*0178*/ 	.word	0x00000080


	//   ....[1]....
        /*017c*/ 	.word	0x000000c0


	//   ....[2]....
        /*0180*/ 	.word	0x000037b0


	//   ....[3]....
        /*0184*/ 	.word	0x00003800


	//----- nvinfo : EIATTR_MAX_THREADS
	.align		4
.L_126:
        /*0188*/ 	.byte	0x04, 0x05
        /*018a*/ 	.short	(.L_128 - .L_127)
.L_127:
        /*018c*/ 	.word	0x00000100
        /*0190*/ 	.word	0x00000001
        /*0194*/ 	.word	0x00000001


	//----- nvinfo : EIATTR_CRS_STACK_SIZE
	.align		4
.L_128:
        /*0198*/ 	.byte	0x04, 0x1e
        /*019a*/ 	.short	(.L_130 - .L_129)
.L_129:
        /*019c*/ 	.word	0x00000000


	//----- nvinfo : EIATTR_CBANK_PARAM_SIZE
	.align		4
.L_130:
        /*01a0*/ 	.byte	0x03, 0x19
        /*01a2*/ 	.short	0x001d


	//----- nvinfo : EIATTR_PARAM_CBANK
	.align		4
        /*01a4*/ 	.byte	0x04, 0x0a
        /*01a6*/ 	.short	(.L_132 - .L_131)
	.align		4
.L_131:
        /*01a8*/ 	.word	index@(.nv.constant0._ZN3cub18CUB_300001_SM_10006detail6reduce28DeviceReduceSingleTileKernelINS2_10policy_hubIiyN4cuda3__47maximumIiEEE10Policy1000EPiSB_iS8_iiNS5_3std3__410__identityEEEvT0_T1_T2_T3_T4_T6_)
        /*01ac*/ 	.short	0x0380
        /*01ae*/ 	.short	0x001d


	//----- nvinfo : EIATTR_SW_WAR
	.align		4
.L_132:
        /*01b0*/ 	.byte	0x04, 0x36
        /*01b2*/ 	.short	(.L_134 - .L_133)
.L_133:
        /*01b4*/ 	.word	0x00000008
.L_134:


//--------------------- .nv.info._ZN3cub18CUB_300001_SM_10006detail6reduce18DeviceReduceKernelINS2_10policy_hubIiyN4cuda3__47maximumIiEEE10Policy1000EN6thrust24THRUST_300001_SM_1000_NS10device_ptrIiEEyS8_i14absolute_valueIiEEEvT0_PT3_T1_NS0_13GridEvenShareISK_EET2_T4_ --------------------------
	.section	.nv.info._ZN3cub18CUB_300001_SM_10006detail6reduce18DeviceReduceKernelINS2_10policy_hubIiyN4cuda3__47maximumIiEEE10Policy1000EN6thrust24THRUST_300001_SM_1000_NS10device_ptrIiEEyS8_i14absolute_valueIiEEEvT0_PT3_T1_NS0_13GridEvenShareISK_EET2_T4_,"",@"SHT_CUDA_INFO"
	.sectionflags	@""
	.align	4


	//----- nvinfo : EIATTR_CUDA_API_VERSION
	.align		4
        /*0000*/ 	.byte	0x04, 0x37
        /*0002*/ 	.short	(.L_136 - .L_135)
.L_135:
        /*0004*/ 	.word	0x00000082


	//----- nvinfo : EIATTR_KPARAM_INFO
	.align		4
.L_136:
        /*0008*/ 	.byte	0x04, 0x17
        /*000a*/ 	.short	(.L_138 - .L_137)
.L_137:
        /*000c*/ 	.word	0x00000000
        /*0010*/ 	.short	0x0005
        /*0012*/ 	.short	0x0061
        /*0014*/ 	.byte	0x00, 0xf0, 0x05, 0x00


	//----- nvinfo : EIATTR_KPARAM_INFO
	.align		4
.L_138:
        /*0018*/ 	.byte	0x04, 0x17
        /*001a*/ 	.short	(.L_140 - .L_139)
.L_139:
        /*001c*/ 	.word	0x00000000
        /*0020*/ 	.short	0x0004
        /*0022*/ 	.short	0x0060
        /*0024*/ 	.byte	0x00, 0xf0, 0x05, 0x00


	//----- nvinfo : EIATTR_KPARAM_INFO
	.align		4
.L_140:
        /*0028*/ 	.byte	0x04, 0x17
        /*002a*/ 	.short	(.L_142 - .L_141)
.L_141:
        /*002c*/ 	.word	0x00000000
        /*0030*/ 	.short	0x0003
        /*0032*/ 	.short	0x0018
        /*0034*/ 	.byte	0x00, 0xf0, 0x21, 0x01


	//----- nvinfo : EIATTR_KPARAM_INFO
	.align		4
.L_142:
        /*0038*/ 	.byte	0x04, 0x17
        /*003a*/ 	.short	(.L_144 - .L_143)
.L_143:
        /*003c*/ 	.word	0x00000000
        /*0040*/ 	.short	0x0002
        /*0042*/ 	.short	0x0010
        /*0044*/ 	.byte	0x00, 0xf0, 0x21, 0x00


	//----- nvinfo : EIATTR_KPARAM_INFO
	.align		4
.L_144:
        /*0048*/ 	.byte	0x04, 0x17
        /*004a*/ 	.short	(.L_146 - .L_145)
.L_145:
        /*004c*/ 	.word	0x00000000
        /*0050*/ 	.short	0x0001
        /*0052*/ 	.short	0x0008
        /*0054*/ 	.byte	0x00, 0xf5, 0x21, 0x00


	//----- nvinfo : EIATTR_KPARAM_INFO
	.align		4
.L_146:
        /*0058*/ 	.byte	0x04, 0x17
        /*005a*/ 	.short	(.L_148 - .L_147)
.L_147:
        /*005c*/ 	.word	0x00000000
        /*0060*/ 	.short	0x0000
        /*0062*/ 	.short	0x0000
        /*0064*/ 	.byte	0x00, 0xf0, 0x21, 0x00


	//----- nvinfo : EIATTR_SPARSE_MMA_MASK
	.align		4
.L_148:
        /*0068*/ 	.byte	0x03, 0x50
        /*006a*/ 	.short	0x0000


	//----- nvinfo : EIATTR_MAXREG_COUNT
	.align		4
        /*006c*/ 	.byte	0x03, 0x1b
        /*006e*/ 	.short	0x00ff


	//----- nvinfo : EIATTR_NUM_BARRIERS
	.align		4
        /*0070*/ 	.byte	0x02, 0x4c
        /*0072*/ 	.byte	0x01
	.zero		1


	//----- nvinfo : EIATTR_MERCURY_ISA_VERSION
	.align		4
        /*0074*/ 	.byte	0x03, 0x5f
        /*0076*/ 	.short	0x0101


	//----- nvinfo : EIATTR_COOP_GROUP_MASK_REGIDS
	.align		4
        /*0078*/ 	.byte	0x04, 0x29
        /*007a*/ 	.short	(.L_150 - .L_149)


	//   ....[0]....
.L_149:
        /*007c*/ 	.word	0xffffffff


	//   ....[1]....
        /*0080*/ 	.word	0xffffffff


	//   ....[2]....
        /*0084*/ 	.word	0xffffffff


	//   ....[3]....
        /*0088*/ 	.word	0xffffffff


	//   ....[4]....
        /*008c*/ 	.word	0xffffffff


	//   ....[5]....
        /*0090*/ 	.word	0xffffffff


	//   ....[6]....
        /*0094*/ 	.word	0xffffffff


	//   ....[7]....
        /*0098*/ 	.word	0xffffffff


	//   ....[8]....
        /*009c*/ 	.word	0xffffffff


	//   ....[9]....
        /*00a0*/ 	.word	0xffffffff


	//   ....[10]....
        /*00a4*/ 	.word	0xffffffff


	//   ....[11]....
        /*00a8*/ 	.word	0xffffffff


	//   ....[12]....
        /*00ac*/ 	.word	0xffffffff


	//   ....[13]....
        /*00b0*/ 	.word	0xffffffff


	//   ....[14]....
        /*00b4*/ 	.word	0xffffffff


	//----- nvinfo : EIATTR_COOP_GROUP_INSTR_OFFSETS
	.align		4
.L_150:
        /*00b8*/ 	.byte	0x04, 0x28
        /*00ba*/ 	.short	(.L_152 - .L_151)


	//   ....[0]....
.L_151:
        /*00bc*/ 	.word	0x00000b70


	//   ....[1]....
        /*00c0*/ 	.word	0x00000bd0


	//   ....[2]....
        /*00c4*/ 	.word	0x00000c40


	//   ....[3]....
        /*00c8*/ 	.word	0x00000c90


	//   ....[4]....
        /*00cc*/ 	.word	0x00000cc0


	//   ....[5]....
        /*00d0*/ 	.word	0x00000e50


	//   ....[6]....
        /*00d4*/ 	.word	0x00000ee0


	//   ....[7]....
        /*00d8*/ 	.word	0x00000f30


	//   ....[8]....
        /*00dc*/ 	.word	0x00000f70


	//   ....[9]....
        /*00e0*/ 	.word	0x00000fb0


	//   ....[10]....
        /*00e4*/ 	.word	0x00002570


	//   ....[11]....
        /*00e8*/ 	.word	0x000025f0


	//   ....[12]....
        /*00ec*/ 	.word	0x00002640


	//   ....[13]....
        /*00f0*/ 	.word	0x00002680


	//   ....[14]....
        /*00f4*/ 	.word	0x000026b0


	//----- nvinfo : EIATTR_VRC_CTA_INIT_COUNT
	.align		4
.L_152:
        /*00f8*/ 	.byte	0x02, 0x4a
	.zero		1
	.zero		1


	//----- nvinfo : EIATTR_EXIT_INSTR_OFFSETS
	.align		4
        /*00fc*/ 	.byte	0x04, 0x1c
        /*00fe*/ 	.short	(.L_154 - .L_153)


	//   ....[0]....
.L_153:
        /*0100*/ 	.word	0x000027d0


	//   ....[1]....
        /*0104*/ 	.word	0x00002830


	//----- nvinfo : EIATTR_MAX_THREADS
	.align		4
.L_154:
        /*0108*/ 	.byte	0x04, 0x05
        /*010a*/ 	.short	(.L_156 - .L_155)
.L_155:
        /*010c*/ 	.word	0x00000100
        /*0110*/ 	.word	0x00000001
        /*0114*/ 	.word	0x00000001


	//----- nvinfo : EIATTR_CRS_STACK_SIZE
	.align		4
.L_156:
        /*0118*/ 	.byte	0x04, 0x1e
        /*011a*/ 	.short	(.L_158 - .L_157)
.L_157:
        /*011c*/ 	.word	0x00000000


	//----- nvinfo : EIATTR_CBANK_PARAM_SIZE
	.align		4
.L_158:
        /*0120*/ 	.byte	0x03, 0x19
        /*0122*/ 	.short	0x0062


	//----- nvinfo : EIATTR_PARAM_CBANK
	.align		4
        /*0124*/ 	.byte	0x04, 0x0a
        /*0126*/ 	.short	(.L_160 - .L_159)
	.align		4
.L_159:
        /*0128*/ 	.word	index@(.nv.constant0._ZN3cub18CUB_300001_SM_10006detail6reduce18DeviceReduceKernelINS2_10policy_hubIiyN4cuda3__47maximumIiEEE10Policy1000EN6thrust24THRUST_300001_SM_1000_NS10device_ptrIiEEyS8_i14absolute_valueIiEEEvT0_PT3_T1_NS0_13GridEvenShareISK_EET2_T4_)
        /*012c*/ 	.short	0x0380
        /*012e*/ 	.short	0x0062


	//----- nvinfo : EIATTR_SW_WAR
	.align		4
.L_160:
        /*0130*/ 	.byte	0x04, 0x36
        /*0132*/ 	.short	(.L_162 - .L_161)
.L_161:
        /*0134*/ 	.word	0x00000008
.L_162:


//--------------------- .nv.info._ZN3cub18CUB_300001_SM_10006detail6reduce28DeviceReduceSingleTileKernelINS2_10policy_hubIiyN4cuda3__47maximumIiEEE10Policy1000EN6thrust24THRUST_300001_SM_1000_NS10device_ptrIiEEPiyS8_ii14absolute_valueIiEEEvT0_T1_T2_T3_T4_T6_ --------------------------
	.section	.nv.info._ZN3cub18CUB_300001_SM_10006detail6reduce28DeviceReduceSingleTileKernelINS2_10policy_hubIiyN4cuda3__47maximumIiEEE10Policy1000EN6thrust24THRUST_300001_SM_1000_NS10device_ptrIiEEPiyS8_ii14absolute_valueIiEEEvT0_T1_T2_T3_T4_T6_,"",@"SHT_CUDA_INFO"
	.sectionflags	@""
	.align	4


	//----- nvinfo : EIATTR_CUDA_API_VERSION
	.align		4
        /*0000*/ 	.byte	0x04, 0x37
        /*0002*/ 	.short	(.L_164 - .L_163)
.L_163:
        /*0004*/ 	.word	0x00000082


	//----- nvinfo : EIATTR_KPARAM_INFO
	.align		4
.L_164:
        /*0008*/ 	.byte	0x04, 0x17
        /*000a*/ 	.short	(.L_166 - .L_165)
.L_165:
        /*000c*/ 	.word	0x00000000
        /*0010*/ 	.short	0x0005
        /*0012*/ 	.short	0x0020
        /*0014*/ 	.byte	0x00, 0xf0, 0x05, 0x00


	//----- nvinfo : EIATTR_KPARAM_INFO
	.align		4
.L_166:
        /*0018*/ 	.byte	0x04, 0x17
        /*001a*/ 	.short	(.L_168 - .L_167)
.L_167:
        /*001c*/ 	.word	0x00000000
        /*0020*/ 	.short	0x0004
        /*0022*/ 	.short	0x001c
        /*0024*/ 	.byte	0x00, 0xf0, 0x11, 0x00


	//----- nvinfo : EIATTR_KPARAM_INFO
	.align		4
.L_168:
        /*0028*/ 	.byte	0x04, 0x17
        /*002a*/ 	.short	(.L_170 - .L_169)
.L_169:
        /*002c*/ 	.word	0x00000000
        /*0030*/ 	.short	0x0003
        /*0032*/ 	.short	0x0018
        /*0034*/ 	.byte	0x00, 0xf0, 0x05, 0x00


	//----- nvinfo : EIATTR_KPARAM_INFO
	.align		4
.L_170:
        /*0038*/ 	.byte	0x04, 0x17
        /*003a*/ 	.short	(.L_172 - .L_171)
.L_171:
        /*003c*/ 	.word	0x00000000
        /*0040*/ 	.short	0x0002
        /*0042*/ 	.short	0x0010
        /*0044*/ 	.byte	0x00, 0xf0, 0x21, 0x00


	//----- nvinfo : EIATTR_KPARAM_INFO
	.align		4
.L_172:
        /*0048*/ 	.byte	0x04, 0x17
        /*004a*/ 	.short	(.L_174 - .L_173)
.L_173:
        /*004c*/ 	.word	0x00000000
        /*0050*/ 	.short	0x0001
        /*0052*/ 	.short	0x0008
        /*0054*/ 	.byte	0x00, 0xf5, 0x21, 0x00


	//----- nvinfo : EIATTR_KPARAM_INFO
	.align		4
.L_174:
        /*0058*/ 	.byte	0x04, 0x17
        /*005a*/ 	.short	(.L_176 - .L_175)
.L_175:
        /*005c*/ 	.word	0x00000000
        /*0060*/ 	.short	0x0000
        /*0062*/ 	.short	0x0000
        /*0064*/ 	.byte	0x00, 0xf0, 0x21, 0x00


	//----- nvinfo : EIATTR_SPARSE_MMA_MASK
	.align		4
.L_176:
        /*0068*/ 	.byte	0x03, 0x50
        /*006a*/ 	.short	0x0000


	//----- nvinfo : EIATTR_MAXREG_COUNT
	.align		4
        /*006c*/ 	.byte	0x03, 0x1b
        /*006e*/ 	.short	0x00ff


	//----- nvinfo : EIATTR_NUM_BARRIERS
	.align		4
        /*0070*/ 	.byte	0x02, 0x4c
        /*0072*/ 	.byte	0x01
	.zero		1


	//----- nvinfo : EIATTR_MERCURY_ISA_VERSION
	.align		4
        /*0074*/ 	.byte	0x03, 0x5f
        /*0076*/ 	.short	0x0101


	//----- nvinfo : EIATTR_COOP_GROUP_MASK_REGIDS
	.align		4
        /*0078*/ 	.byte	0x04, 0x29
        /*007a*/ 	.short	(.L_178 - .L_177)


	//   ....[0]....
.L_177:
        /*007c*/ 	.word	0xffffffff


	//   ....[1]....
        /*0080*/ 	.word	0xffffffff


	//   ....[2]....
        /*0084*/ 	.word	0xffffffff


	//   ....[3]....
        /*0088*/ 	.word	0xffffffff


	//   ....[4]....
        /*008c*/ 	.word	0xffffffff


	//   ....[5]....
        /*0090*/ 	.word	0xffffffff


	//   ....[6]....
        /*0094*/ 	.word	0xffffffff


	//   ....[7]....
        /*0098*/ 	.word	0xffffffff


	//   ....[8]....
        /*009c*/ 	.word	0xffffffff


	//   ....[9]....
        /*00a0*/ 	.word	0xffffffff


	//   ....[10]....
        /*00a4*/ 	.word	0xffffffff


	//   ....[11]....
        /*00a8*/ 	.word	0xffffffff


	//   ....[12]....
        /*00ac*/ 	.word	0xffffffff


	//   ....[13]....
        /*00b0*/ 	.word	0xffffffff


	//   ....[14]....
        /*00b4*/ 	.word	0xffffffff


	//----- nvinfo : EIATTR_COOP_GROUP_INSTR_OFFSETS
	.align		4
.L_178:
        /*00b8*/ 	.byte	0x04, 0x28
        /*00ba*/ 	.short	(.L_180 - .L_179)


	//   ....[0]....
.L_179:
        /*00bc*/ 	.word	0x00000b50


	//   ....[1]....
        /*00c0*/ 	.word	0x00000bb0


	//   ....[2]....
        /*00c4*/ 	.word	0x00000c20


	//   ....[3]....
        /*00c8*/ 	.word	0x00000c70


	//   ....[4]....
        /*00cc*/ 	.word	0x00000ca0


	//   ....[5]....
        /*00d0*/ 	.word	0x00000e30


	//   ....[6]....
        /*00d4*/ 	.word	0x00000ec0


	//   ....[7]....
        /*00d8*/ 	.word	0x00000f10


	//   ....[8]....
        /*00dc*/ 	.word	0x00000f50


	//   ....[9]....
        /*00e0*/ 	.word	0x00000f90


	//   ....[10]....
        /*00e4*/ 	.word	0x00002360


	//   ....[11]....
        /*00e8*/ 	.word	0x000023e0


	//   ....[12]....
        /*00ec*/ 	.word	0x00002430


	//   ....[13]....
        /*00f0*/ 	.word	0x00002470


	//   ....[14]....
        /*00f4*/ 	.word	0x000024a0


	//----- nvinfo : EIATTR_VRC_CTA_INIT_COUNT
	.align		4
.L_180:
        /*00f8*/ 	.byte	0x02, 0x4a
	.zero		1
	.zero		1


	//----- nvinfo : EIATTR_EXIT_INSTR_OFFSETS
	.align		4
        /*00fc*/ 	.byte	0x04, 0x1c
        /*00fe*/ 	.short	(.L_182 - .L_181)


	//   ....[0]....
.L_181:
        /*0100*/ 	.word	0x000000a0


	//   ....[1]....
        /*0104*/ 	.word	0x000000e0


	//   ....[2]....
        /*0108*/ 	.word	0x000025b0


	//   ....[3]....
        /*010c*/ 	.word	0x00002600


	//----- nvinfo : EIATTR_MAX_THREADS
	.align		4
.L_182:
        /*0110*/ 	.byte	0x04, 0x05
        /*0112*/ 	.short	(.L_184 - .L_183)
.L_183:
        /*0114*/ 	.word	0x00000100
        /*0118*/ 	.word	0x00000001
        /*011c*/ 	.word	0x00000001


	//----- nvinfo : EIATTR_CRS_STACK_SIZE
	.align		4
.L_184:
        /*0120*/ 	.byte	0x04, 0x1e
        /*0122*/ 	.short	(.L_186 - .L_185)
.L_185:
        /*0124*/ 	.word	0x00000000


	//----- nvinfo : EIATTR_CBANK_PARAM_SIZE
	.align		4
.L_186:
        /*0128*/ 	.byte	0x03, 0x19
        /*012a*/ 	.short	0x0021


	//----- nvinfo : EIATTR_PARAM_CBANK
	.align		4
        /*012c*/ 	.byte	0x04, 0x0a
        /*012e*/ 	.short	(.L_188 - .L_187)
	.align		4
.L_187:
        /*0130*/ 	.word	index@(.nv.constant0._ZN3cub18CUB_300001_SM_10006detail6reduce28DeviceReduceSingleTileKernelINS2_10policy_hubIiyN4cuda3__47maximumIiEEE10Policy1000EN6thrust24THRUST_300001_SM_1000_NS10device_ptrIiEEPiyS8_ii14absolute_valueIiEEEvT0_T1_T2_T3_T4_T6_)
        /*0134*/ 	.short	0x0380
        /*0136*/ 	.short	0x0021


	//----- nvinfo : EIATTR_SW_WAR
	.align		4
.L_188:
        /*0138*/ 	.byte	0x04, 0x36
        /*013a*/ 	.short	(.L_190 - .L_189)
.L_189:
        /*013c*/ 	.word	0x00000008
.L_190:


//--------------------- .nv.info._ZN3cub18CUB_300001_SM_10006detail6reduce28DeviceReduceSingleTileKernelINS2_10policy_hubIijN4cuda3__47maximumIiEEE10Policy1000EPiSB_iS8_iiNS5_3std3__410__identityEEEvT0_T1_T2_T3_T4_T6_ --------------------------
	.section	.nv.info._ZN3cub18CUB_300001_SM_10006detail6reduce28DeviceReduceSingleTileKernelINS2_10policy_hubIijN4cuda3__47maximumIiEEE10Policy1000EPiSB_iS8_iiNS5_3std3__410__identityEEEvT0_T1_T2_T3_T4_T6_,"",@"SHT_CUDA_INFO"
	.sectionflags	@""
	.align	4


	//----- nvinfo : EIATTR_CUDA_API_VERSION
	.align		4
        /*0000*/ 	.byte	0x04, 0x37
        /*0002*/ 	.short	(.L_192 - .L_191)
.L_191:
        /*0004*/ 	.word	0x00000082


	//----- nvinfo : EIATTR_KPARAM_INFO
	.align		4
.L_192:
        /*0008*/ 	.byte	0x04, 0x17
        /*000a*/ 	.short	(.L_194 - .L_193)
.L_193:
        /*000c*/ 	.word	0x00000000
        /*0010*/ 	.short	0x0005
        /*0012*/ 	.short	0x001c
        /*0014*/ 	.byte	0x00, 0xf0, 0x05, 0x00


	//----- nvinfo : EIATTR_KPARAM_INFO
	.align		4
.L_194:
        /*0018*/ 	.byte	0x04, 0x17
        /*001a*/ 	.short	(.L_196 - .L_195)
.L_195:
        /*001c*/ 	.word	0x00000000
        /*0020*/ 	.short	0x0004
        /*0022*/ 	.short	0x0018
        /*0024*/ 	.byte	0x00, 0xf0, 0x11, 0x00


	//----- nvinfo : EIATTR_KPARAM_INFO
	.align		4
.L_196:
        /*0028*/ 	.byte	0x04, 0x17
        /*002a*/ 	.short	(.L_198 - .L_197)
.L_197:
        /*002c*/ 	.word	0x00000000
        /*0030*/ 	.short	0x0003
        /*0032*/ 	.short	0x0014
        /*0034*/ 	.byte	0x00, 0xf0, 0x05, 0x00


	//----- nvinfo : EIATTR_KPARAM_INFO
	.align		4
.L_198:
        /*0038*/ 	.byte	0x04, 0x17
        /*003a*/ 	.short	(.L_200 - .L_199)
.L_199:
        /*003c*/ 	.word	0x00000000
        /*0040*/ 	.short	0x0002
        /*0042*/ 	.short	0x0010
        /*0044*/ 	.byte	0x00, 0xf0, 0x11, 0x00


	//----- nvinfo : EIATTR_KPARAM_INFO
	.align		4
.L_200:
        /*0048*/ 	.byte	0x04, 0x17
        /*004a*/ 	.short	(.L_202 - .L_201)
.L_201:
        /*004c*/ 	.word	0x00000000
        /*0050*/ 	.short	0x0001
        /*0052*/ 	.short	0x0008
        /*0054*/ 	.byte	0x00, 0xf5, 0x21, 0x00


	//----- nvinfo : EIATTR_KPARAM_INFO
	.align		4
.L_202:
        /*0058*/ 	.byte	0x04, 0x17
        /*005a*/ 	.short	(.L_204 - .L_203)
.L_203:
        /*005c*/ 	.word	0x00000000
        /*0060*/ 	.short	0x0000
        /*0062*/ 	.short	0x0000
        /*0064*/ 	.byte	0x00, 0xf5, 0x21, 0x00


	//----- nvinfo : EIATTR_SPARSE_MMA_MASK
	.align		4
.L_204:
        /*0068*/ 	.byte	0x03, 0x50
        /*006a*/ 	.short	0x0000


	//----- nvinfo : EIATTR_MAXREG_COUNT
	.align		4
        /*006c*/ 	.byte	0x03, 0x1b
        /*006e*/ 	.short	0x00ff


	//----- nvinfo : EIATTR_NUM_BARRIERS
	.align		4
        /*0070*/ 	.byte	0x02, 0x4c
        /*0072*/ 	.byte	0x01
	.zero		1


	//----- nvinfo : EIATTR_MERCURY_ISA_VERSION
	.align		4
        /*0074*/ 	.byte	0x03, 0x5f
        /*0076*/ 	.short	0x0101


	//----- nvinfo : EIATTR_COOP_GROUP_MASK_REGIDS
	.align		4
        /*0078*/ 	.byte	0x04, 0x29
        /*007a*/ 	.short	(.L_206 - .L_205)


	//   ....[0]....
.L_205:
        /*007c*/ 	.word	0xffffffff


	//   ....[1]....
        /*0080*/ 	.word	0xffffffff


	//   ....[2]....
        /*0084*/ 	.word	0xffffffff


	//   ....[3]....
        /*0088*/ 	.word	0xffffffff


	//   ....[4]....
        /*008c*/ 	.word	0xffffffff


	//   ....[5]....
        /*0090*/ 	.word	0xffffffff


	//   ....[6]....
        /*0094*/ 	.word	0xffffffff


	//   ....[7]....
        /*0098*/ 	.word	0xffffffff


	//   ....[8]....
        /*009c*/ 	.word	0xffffffff


	//   ....[9]....
        /*00a0*/ 	.word	0xffffffff


	//   ....[10]....
        /*00a4*/ 	.word	0xffffffff


	//   ....[11]....
        /*00a8*/ 	.word	0xffffffff


	//   ....[12]....
        /*00ac*/ 	.word	0xffffffff


	//   ....[13]....
        /*00b0*/ 	.word	0xffffffff


	//   ....[14]....
        /*00b4*/ 	.word	0xffffffff


	//   ....[15]....
        /*00b8*/ 	.word	0xffffffff


	//   ....[16]....
        /*00bc*/ 	.word	0xffffffff


	//   ....[17]....
        /*00c0*/ 	.word	0xffffffff


	//   ....[18]....
        /*00c4*/ 	.word	0xffffffff


	//   ....[19]....
        /*00c8*/ 	.word	0xffffffff


	//   ....[20]....
        /*00cc*/ 	.word	0xffffffff


	//   ....[21]....
        /*00d0*/ 	.word	0xffffffff


	//   ....[22]....
        /*00d4*/ 	.word	0xffffffff


	//   ....[23]....
        /*00d8*/ 	.word	0xffffffff


	//   ....[24]....
        /*00dc*/ 	.word	0xffffffff


	//   ....[25]....
        /*00e0*/ 	.word	0xffffffff


	//   ....[26]....
        /*00e4*/ 	.word	0xffffffff


	//   ....[27]....
        /*00e8*/ 	.word	0xffffffff


	//   ....[28]....
        /*00ec*/ 	.word	0xffffffff


	//   ....[29]....
        /*00f0*/ 	.word	0xffffffff


	//----- nvinfo : EIATTR_COOP_GROUP_INSTR_OFFSETS
	.align		4
.L_206:
        /*00f4*/ 	.byte	0x04, 0x28
        /*00f6*/ 	.short	(.L_208 - .L_207)


	//   ....[0]....
.L_207:
        /*00f8*/ 	.word	0x000008a0


	//   ....[1]....
        /*00fc*/ 	.word	0x00000900


	//   ....[2]....
        /*0100*/ 	.word	0x00000970


	//   ....[3]....
        /*0104*/ 	.word	0x000009c0


	//   ....[4]....
        /*0108*/ 	.word	0x000009f0


	//   ....[5]....
        /*010c*/ 	.word	0x00000b80


	//   ....[6]....
        /*0110*/ 	.word	0x00000c10


	//   ....[7]....
        /*0114*/ 	.word	0x00000c60


	//   ....[8]....
        /*0118*/ 	.word	0x00000ca0


	//   ....[9]....
        /*011c*/ 	.word	0x00000ce0


	//   ....[10]....
        /*0120*/ 	.word	0x00001940


	//   ....[11]....
        /*0124*/ 	.word	0x000019c0


	//   ....[12]....
        /*0128*/ 	.word	0x00001a10


	//   ....[13]....
        /*012c*/ 	.word	0x00001a50


	//   ....[14]....
        /*0130*/ 	.word	0x00001a80


	//   ....[15]....
        /*0134*/ 	.word	0x00002330


	//   ....[16]....
        /*0138*/ 	.word	0x00002390


	//   ....[17]....
        /*013c*/ 	.word	0x00002400


	//   ....[18]....
        /*0140*/ 	.word	0x00002450


	//   ....[19]....
        /*0144*/ 	.word	0x00002480


	//   ....[20]....
        /*0148*/ 	.word	0x00002610


	//   ....[21]....
        /*014c*/ 	.word	0x00002690


	//   ....[22]....
        /*0150*/ 	.word	0x000026d0


	//   ....[23]....
        /*0154*/ 	.word	0x00002720


	//   ....[24]....
        /*0158*/ 	.word	0x00002770


	//   ....[25]....
        /*015c*/ 	.word	0x00003550


	//   ....[26]....
        /*0160*/ 	.word	0x000035d0


	//   ....[27]....
        /*0164*/ 	.word	0x00003620


	//   ....[28]....
        /*0168*/ 	.word	0x00003660


	//   ....[29]....
        /*016c*/ 	.word	0x00003690


	//----- nvinfo : EIATTR_VRC_CTA_INIT_COUNT
	.align		4
.L_208:
        /*0170*/ 	.byte	0x02, 0x4a
	.zero		1
	.zero		1


	//----- nvinfo : EIATTR_EXIT_INSTR_OFFSETS
	.align		4
        /*0174*/ 	.byte	0x04, 0x1c
        /*0176*/ 	.short	(.L_210 - .L_209)


	//   ....[0]....
.L_209:
        /*0178*/ 	.word	0x00000080


	//   ....[1]....
        /*017c*/ 	.word	0x000000c0


	//   ....[2]....
        /*0180*/ 	.word	0x000037b0


	//   ....[3]....
        /*0184*/ 	.word	0x00003800


	//----- nvinfo : EIATTR_MAX_THREADS
	.align		4
.L_210:
        /*0188*/ 	.byte	0x04, 0x05
        /*018a*/ 	.short	(.L_212 - .L_211)
.L_211:
        /*018c*/ 	.word	0x00000100
        /*0190*/ 	.word	0x00000001
        /*0194*/ 	.word	0x00000001


	//----- nvinfo : EIATTR_CRS_STACK_SIZE
	.align		4
.L_212:
        /*0198*/ 	.byte	0x04, 0x1e
        /*019a*/ 	.short	(.L_214 - .L_213)
.L_213:
        /*019c*/ 	.word	0x00000000


	//----- nvinfo : EIATTR_CBANK_PARAM_SIZE
	.align		4
.L_214:
        /*01a0*/ 	.byte	0x03, 0x19
        /*01a2*/ 	.short	0x001d


	//----- nvinfo : EIATTR_PARAM_CBANK
	.align		4
        /*01a4*/ 	.byte	0x04, 0x0a
        /*01a6*/ 	.short	(.L_216 - .L_215)
	.align		4
.L_215:
        /*01a8*/ 	.word	index@(.nv.constant0._ZN3cub18CUB_300001_SM_10006detail6reduce28DeviceReduceSingleTileKernelINS2_10policy_hubIijN4cuda3__47maximumIiEEE10Policy1000EPiSB_iS8_iiNS5_3std3__410__identityEEEvT0_T1_T2_T3_T4_T6_)
        /*01ac*/ 	.short	0x0380
        /*01ae*/ 	.short	0x001d


	//----- nvinfo : EIATTR_SW_WAR
	.align		4
.L_216:
        /*01b0*/ 	.byte	0x04, 0x36
        /*01b2*/ 	.short	(.L_218 - .L_217)
.L_217:
        /*01b4*/ 	.word	0x00000008
.L_218:


//--------------------- .nv.info._ZN3cub18CUB_300001_SM_10006detail6reduce18DeviceReduceKernelINS2_10policy_hubIijN4cuda3__47maximumIiEEE10Policy1000EN6thrust24THRUST_300001_SM_1000_NS10device_ptrIiEEjS8_i14absolute_valueIiEEEvT0_PT3_T1_NS0_13GridEvenShareISK_EET2_T4_ --------------------------
	.section	.nv.info._ZN3cub18CUB_300001_SM_10006detail6reduce18DeviceReduceKernelINS2_10policy_hubIijN4cuda3__47maximumIiEEE10Policy1000EN6thrust24THRUST_300001_SM_1000_NS10device_ptrIiEEjS8_i14absolute_valueIiEEEvT0_PT3_T1_NS0_13GridEvenShareISK_EET2_T4_,"",@"SHT_CUDA_INFO"
	.sectionflags	@""
	.align	4


	//----- nvinfo : EIATTR_CUDA_API_VERSION
	.align		4
        /*0000*/ 	.byte	0x04, 0x37
        /*0002*/ 	.short	(.L_220 - .L_219)
.L_219:
        /*0004*/ 	.word	0x00000082


	//----- nvinfo : EIATTR_KPARAM_INFO
	.align		4
.L_220:
        /*0008*/ 	.byte	0x04, 0x17
        /*000a*/ 	.short	(.L_222 - .L_221)
.L_221:
        /*000c*/ 	.word	0x00000000
        /*0010*/ 	.short	0x0005
        /*0012*/ 	.short	0x003d
        /*0014*/ 	.byte	0x00, 0xf0, 0x05, 0x00


	//----- nvinfo : EIATTR_KPARAM_INFO
	.align		4
.L_222:
        /*0018*/ 	.byte	0x04, 0x17
        /*001a*/ 	.short	(.L_224 - .L_223)
.L_223:
        /*001c*/ 	.word	0x00000000
        /*0020*/ 	.short	0x0004
        /*0022*/ 	.short	0x003c
        /*0024*/ 	.byte	0x00, 0xf0, 0x05, 0x00


	//----- nvinfo : EIATTR_KPARAM_INFO
	.align		4
.L_224:
        /*0028*/ 	.byte	0x04, 0x17
        /*002a*/ 	.short	(.L_226 - .L_225)
.L_225:
        /*002c*/ 	.word	0x00000000
        /*0030*/ 	.short	0x0003
        /*0032*/ 	.short	0x0014
        /*0034*/ 	.byte	0x00, 0xf0, 0xa1, 0x00


	//----- nvinfo : EIATTR_KPARAM_INFO
	.align		4
.L_226:
        /*0038*/ 	.byte	0x04, 0x17
        /*003a*/ 	.short	(.L_228 - .L_227)
.L_227:
        /*003c*/ 	.word	0x00000000
        /*0040*/ 	.short	0x0002
        /*0042*/ 	.short	0x0010
        /*0044*/ 	.byte	0x00, 0xf0, 0x11, 0x00


	//----- nvinfo : EIATTR_KPARAM_INFO
	.align		4
.L_228:
        /*0048*/ 	.byte	0x04, 0x17
        /*004a*/ 	.short	(.L_230 - .L_229)
.L_229:
        /*004c*/ 	.word	0x00000000
        /*0050*/ 	.short	0x0001
        /*0052*/ 	.short	0x0008
        /*0054*/ 	.byte	0x00, 0xf5, 0x21, 0x00


	//----- nvinfo : EIATTR_KPARAM_INFO
	.align		4
.L_230:
        /*0058*/ 	.byte	0x04, 0x17
        /*005a*/ 	.short	(.L_232 - .L_231)
.L_231:
        /*005c*/ 	.word	0x00000000
        /*0060*/ 	.short	0x0000
        /*0062*/ 	.short	0x0000
        /*0064*/ 	.byte	0x00, 0xf0, 0x21, 0x00


	//----- nvinfo : EIATTR_SPARSE_MMA_MASK
	.align		4
.L_232:
        /*0068*/ 	.byte	0x03, 0x50
        /*006a*/ 	.short	0x0000


	//----- nvinfo : EIATTR_MAXREG_COUNT
	.align		4
        /*006c*/ 	.byte	0x03, 0x1b
        /*006e*/ 	.short	0x00ff


	//----- nvinfo : EIATTR_NUM_BARRIERS
	.align		4
        /*0070*/ 	.byte	0x02, 0x4c
        /*0072*/ 	.byte	0x01
	.zero		1


	//----- nvinfo : EIATTR_MERCURY_ISA_VERSION
	.align		4
        /*0074*/ 	.byte	0x03, 0x5f
        /*0076*/ 	.short	0x0101


	//----- nvinfo : EIATTR_COOP_GROUP_MASK_REGIDS
	.align		4
        /*0078*/ 	.byte	0x04, 0x29
        /*007a*/ 	.short	(.L_234 - .L_233)


	//   ....[0]....
.L_233:
        /*007c*/ 	.word	0xffffffff


	//   ....[1]....
        /*0080*/ 	.word	0xffffffff


	//   ....[2]....
        /*0084*/ 	.word	0xffffffff


	//   ....[3]....
        /*0088*/ 	.word	0xffffffff


	//   ....[4]....
        /*008c*/ 	.word	0xffffffff


	//   ....[5]....
        /*0090*/ 	.word	0xffffffff


	//   ....[6]....
        /*0094*/ 	.word	0xffffffff


	//   ....[7]....
        /*0098*/ 	.word	0xffffffff


	//   ....[8]....
        /*009c*/ 	.word	0xffffffff


	//   ....[9]....
        /*00a0*/ 	.word	0xffffffff


	//   ....[10]....
        /*00a4*/ 	.word	0xffffffff


	//   ....[11]....
        /*00a8*/ 	.word	0xffffffff


	//   ....[12]....
        /*00ac*/ 	.word	0xffffffff


	//   ....[13]....
        /*00b0*/ 	.word	0xffffffff


	//   ....[14]....
        /*00b4*/ 	.word	0xffffffff


	//----- nvinfo : EIATTR_COOP_GROUP_INSTR_OFFSETS
	.align		4
.L_234:
        /*00b8*/ 	.byte	0x04, 0x28
        /*00ba*/ 	.short	(.L_236 - .L_235)


	//   ....[0]....
.L_235:
        /*00bc*/ 	.word	0x00000dc0


	//   ....[1]....
        /*00c0*/ 	.word	0x00000e20


	//   ....[2]....
        /*00c4*/ 	.word	0x00000e90


	//   ....[3]....
        /*00c8*/ 	.word	0x00000ee0


	//   ....[4]....
        /*00cc*/ 	.word	0x00000f10


	//   ....[5]....
        /*00d0*/ 	.word	0x000010a0


	//   ....[6]....
        /*00d4*/ 	.word	0x00001130


	//   ....[7]....
        /*00d8*/ 	.word	0x00001180


	//   ....[8]....
        /*00dc*/ 	.word	0x000011c0


	//   ....[9]....
        /*00e0*/ 	.word	0x00001200


	//   ....[10]....
        /*00e4*/ 	.word	0x00002910


	//   ....[11]....
        /*00e8*/ 	.word	0x00002990


	//   ....[12]....
        /*00ec*/ 	.word	0x000029e0


	//   ....[13]....
        /*00f0*/ 	.word	0x00002a20


	//   ....[14]....
        /*00f4*/ 	.word	0x00002a50


	//----- nvinfo : EIATTR_VRC_CTA_INIT_COUNT
	.align		4
.L_236:
        /*00f8*/ 	.byte	0x02, 0x4a
	.zero		1
	.zero		1


	//----- nvinfo : EIATTR_EXIT_INSTR_OFFSETS
	.align		4
        /*00fc*/ 	.byte	0x04, 0x1c
        /*00fe*/ 	.short	(.L_238 - .L_237)


	//   ....[0]....
.L_237:
        /*0100*/ 	.word	0x00002b70


	//   ....[1]....
        /*0104*/ 	.word	0x00002bb0


	//----- nvinfo : EIATTR_MAX_THREADS
	.align		4
.L_238:
        /*0108*/ 	.byte	0x04, 0x05
        /*010a*/ 	.short	(.L_240 - .L_239)
.L_239:
        /*010c*/ 	.word	0x00000100
        /*0110*/ 	.word	0x00000001
        /*0114*/ 	.word	0x00000001


	//----- nvinfo : EIATTR_CRS_STACK_SIZE
	.align		4
.L_240:
        /*0118*/ 	.byte	0x04, 0x1e
        /*011a*/ 	.short	(.L_242 - .L_241)
.L_241:
        /*011c*/ 	.word	0x00000000


	//----- nvinfo : EIATTR_CBANK_PARAM_SIZE
	.align		4
.L_242:
        /*0120*/ 	.byte	0x03, 0x19
        /*0122*/ 	.short	0x003e


	//----- nvinfo : EIATTR_PARAM_CBANK
	.align		4
        /*0124*/ 	.byte	0x04, 0x0a
        /*0126*/ 	.short	(.L_244 - .L_243)
	.align		4
.L_243:
        /*0128*/ 	.word	index@(.nv.constant0._ZN3cub18CUB_300001_SM_10006detail6reduce18DeviceReduceKernelINS2_10policy_hubIijN4cuda3__47maximumIiEEE10Policy1000EN6thrust24THRUST_300001_SM_1000_NS10device_ptrIiEEjS8_i14absolute_valueIiEEEvT0_PT3_T1_NS0_13GridEvenShareISK_EET2_T4_)
        /*012c*/ 	.short	0x0380
        /*012e*/ 	.short	0x003e


	//----- nvinfo : EIATTR_SW_WAR
	.align		4
.L_244:
        /*0130*/ 	.byte	0x04, 0x36
        /*0132*/ 	.short	(.L_246 - .L_245)
.L_245:
        /*0134*/ 	.word	0x00000008
.L_246:


//--------------------- .nv.info._ZN3cub18CUB_300001_SM_10006detail6reduce28DeviceReduceSingleTileKernelINS2_10policy_hubIijN4cuda3__47maximumIiEEE10Policy1000EN6thrust24THRUST_300001_SM_1000_NS10device_ptrIiEEPijS8_ii14absolute_valueIiEEEvT0_T1_T2_T3_T4_T6_ --------------------------
	.section	.nv.info._ZN3cub18CUB_300001_SM_10006detail6reduce28DeviceReduceSingleTileKernelINS2_10policy_hubIijN4cuda3__47maximumIiEEE10Policy1000EN6thrust24THRUST_300001_SM_1000_NS10device_ptrIiEEPijS8_ii14absolute_valueIiEEEvT0_T1_T2_T3_T4_T6_,"",@"SHT_CUDA_INFO"
	.sectionflags	@""
	.align	4


	//----- nvinfo : EIATTR_CUDA_API_VERSION
	.align		4
        /*0000*/ 	.byte	0x04, 0x37
        /*0002*/ 	.short	(.L_248 - .L_247)
.L_247:
        /*0004*/ 	.word	0x00000082


	//----- nvinfo : EIATTR_KPARAM_INFO
	.align		4
.L_248:
        /*0008*/ 	.byte	0x04, 0x17
        /*000a*/ 	.short	(.L_250 - .L_249)
.L_249:
        /*000c*/ 	.word	0x00000000
        /*0010*/ 	.short	0x0005
        /*0012*/ 	.short	0x001c
        /*0014*/ 	.byte	0x00, 0xf0, 0x05, 0x00


	//----- nvinfo : EIATTR_KPARAM_INFO
	.align		4
.L_250:
        /*0018*/ 	.byte	0x04, 0x17
        /*001a*/ 	.short	(.L_252 - .L_251)
.L_251:
        /*001c*/ 	.word	0x00000000
        /*0020*/ 	.short	0x0004
        /*0022*/ 	.short	0x0018
        /*0024*/ 	.byte	0x00, 0xf0, 0x11, 0x00


	//----- nvinfo : EIATTR_KPARAM_INFO
	.align		4
.L_252:
        /*0028*/ 	.byte	0x04, 0x17
        /*002a*/ 	.short	(.L_254 - .L_253)
.L_253:
        /*002c*/ 	.word	0x00000000
        /*0030*/ 	.short	0x0003
        /*0032*/ 	.short	0x0014
        /*0034*/ 	.byte	0x00, 0xf0, 0x05, 0x00


	//----- nvinfo : EIATTR_KPARAM_INFO
	.align		4
.L_254:
        /*0038*/ 	.byte	0x04, 0x17
        /*003a*/ 	.short	(.L_256 - .L_255)
.L_255:
        /*003c*/ 	.word	0x00000000
        /*0040*/ 	.short	0x0002
        /*0042*/ 	.short	0x0010
        /*0044*/ 	.byte	0x00, 0xf0, 0x11, 0x00


	//----- nvinfo : EIATTR_KPARAM_INFO
	.align		4
.L_256:
        /*0048*/ 	.byte	0x04, 0x17
        /*004a*/ 	.short	(.L_258 - .L_257)
.L_257:
        /*004c*/ 	.word	0x00000000
        /*0050*/ 	.short	0x0001
        /*0052*/ 	.short	0x0008
        /*0054*/ 	.byte	0x00, 0xf5, 0x21, 0x00


	//----- nvinfo : EIATTR_KPARAM_INFO
	.align		4
.L_258:
        /*0058*/ 	.byte	0x04, 0x17
        /*005a*/ 	.short	(.L_260 - .L_259)
.L_259:
        /*005c*/ 	.word	0x00000000
        /*0060*/ 	.short	0x0000
        /*0062*/ 	.short	0x0000
        /*0064*/ 	.byte	0x00, 0xf0, 0x21, 0x00


	//----- nvinfo : EIATTR_SPARSE_MMA_MASK
	.align		4
.L_260:
        /*0068*/ 	.byte	0x03, 0x50
        /*006a*/ 	.short	0x0000


	//----- nvinfo : EIATTR_MAXREG_COUNT
	.align		4
        /*006c*/ 	.byte	0x03, 0x1b
        /*006e*/ 	.short	0x00ff


	//----- nvinfo : EIATTR_NUM_BARRIERS
	.align		4
        /*0070*/ 	.byte	0x02, 0x4c
        /*0072*/ 	.byte	0x01
	.zero		1


	//----- nvinfo : EIATTR_MERCURY_ISA_VERSION
	.align		4
        /*0074*/ 	.byte	0x03, 0x5f
        /*0076*/ 	.short	0x0101


	//----- nvinfo : EIATTR_COOP_GROUP_MASK_REGIDS
	.align		4
        /*0078*/ 	.byte	0x04, 0x29
        /*007a*/ 	.short	(.L_262 - .L_261)


	//   ....[0]....
.L_261:
        /*007c*/ 	.word	0xffffffff


	//   ....[1]....
        /*0080*/ 	.word	0xffffffff


	//   ....[2]....
        /*0084*/ 	.word	0xffffffff


	//   ....[3]....
        /*0088*/ 	.word	0xffffffff


	//   ....[4]....
        /*008c*/ 	.word	0xffffffff


	//   ....[5]....
        /*0090*/ 	.word	0xffffffff


	//   ....[6]....
        /*0094*/ 	.word	0xffffffff


	//   ....[7]....
        /*0098*/ 	.word	0xffffffff


	//   ....[8]....
        /*009c*/ 	.word	0xffffffff


	//   ....[9]....
        /*00a0*/ 	.word	0xffffffff


	//   ....[10]....
        /*00a4*/ 	.word	0xffffffff


	//   ....[11]....
        /*00a8*/ 	.word	0xffffffff


	//   ....[12]....
        /*00ac*/ 	.word	0xffffffff


	//   ....[13]....
        /*00b0*/ 	.word	0xffffffff


	//   ....[14]....
        /*00b4*/ 	.word	0xffffffff


	//----- nvinfo : EIATTR_COOP_GROUP_INSTR_OFFSETS
	.align		4
.L_262:
        /*00b8*/ 	.byte	0x04, 0x28
        /*00ba*/ 	.short	(.L_264 - .L_263)


	//   ....[0]....
.L_263:
        /*00bc*/ 	.word	0x00000ab0


	//   ....[1]....
        /*00c0*/ 	.word	0x00000b10


	//   ....[2]....
        /*00c4*/ 	.word	0x00000b80


	//   ....[3]....
        /*00c8*/ 	.word	0x00000bd0


	//   ....[4]....
        /*00cc*/ 	.word	0x00000c00


	//   ....[5]....
        /*00d0*/ 	.word	0x00000d90


	//   ....[6]....
        /*00d4*/ 	.word	0x00000e20


	//   ....[7]....
        /*00d8*/ 	.word	0x00000e70


	//   ....[8]....
        /*00dc*/ 	.word	0x00000eb0


	//   ....[9]....
        /*00e0*/ 	.word	0x00000ef0


	//   ....[10]....
        /*00e4*/ 	.word	0x000024e0


	//   ....[11]....
        /*00e8*/ 	.word	0x00002560


	//   ....[12]....
        /*00ec*/ 	.word	0x000025b0


	//   ....[13]....
        /*00f0*/ 	.word	0x000025f0


	//   ....[14]....
        /*00f4*/ 	.word	0x00002620


	//----- nvinfo : EIATTR_VRC_CTA_INIT_COUNT
	.align		4
.L_264:
        /*00f8*/ 	.byte	0x02, 0x4a
	.zero		1
	.zero		1


	//----- nvinfo : EIATTR_EXIT_INSTR_OFFSETS
	.align		4
        /*00fc*/ 	.byte	0x04, 0x1c
        /*00fe*/ 	.short	(.L_266 - .L_265)


	//   ....[0]....
.L_265:
        /*0100*/ 	.word	0x00000080


	//   ....[1]....
        /*0104*/ 	.word	0x000000c0


	//   ....[2]....
        /*0108*/ 	.word	0x00002740


	//   ....[3]....
        /*010c*/ 	.word	0x00002790


	//----- nvinfo : EIATTR_MAX_THREADS
	.align		4
.L_266:
        /*0110*/ 	.byte	0x04, 0x05
        /*0112*/ 	.short	(.L_268 - .L_267)
.L_267:
        /*0114*/ 	.word	0x00000100
        /*0118*/ 	.word	0x00000001
        /*011c*/ 	.word	0x00000001


	//----- nvinfo : EIATTR_CRS_STACK_SIZE
	.align		4
.L_268:
        /*0120*/ 	.byte	0x04, 0x1e
        /*0122*/ 	.short	(.L_270 - .L_269)
.L_269:
        /*0124*/ 	.word	0x00000000


	//----- nvinfo : EIATTR_CBANK_PARAM_SIZE
	.align		4
.L_270:
        /*0128*/ 	.byte	0x03, 0x19
        /*012a*/ 	.short	0x001d


	//----- nvinfo : EIATTR_PARAM_CBANK
	.align		4
        /*012c*/ 	.byte	0x04, 0x0a
        /*012e*/ 	.short	(.L_272 - .L_271)
	.align		4
.L_271:
        /*0130*/ 	.word	index@(.nv.constant0._ZN3cub18CUB_300001_SM_10006detail6reduce28DeviceReduceSingleTileKernelINS2_10policy_hubIijN4cuda3__47maximumIiEEE10Policy1000EN6thrust24THRUST_300001_SM_1000_NS10device_ptrIiEEPijS8_ii14absolute_valueIiEEEvT0_T1_T2_T3_T4_T6_)
        /*0134*/ 	.short	0x0380
        /*0136*/ 	.short	0x001d


	//----- nvinfo : EIATTR_SW_WAR
	.align		4
.L_272:
        /*0138*/ 	.byte	0x04, 0x36
        /*013a*/ 	.short	(.L_274 - .L_273)
.L_273:
        /*013c*/ 	.word	0x00000008
.L_274:


//--------------------- .nv.info._ZN3cub18CUB_300001_SM_10006detail11EmptyKernelIvEEvv --------------------------
	.section	.nv.info._ZN3cub18CUB_300001_SM_10006detail11EmptyKernelIvEEvv,"",@"SHT_CUDA_INFO"
	.sectionflags	@""
	.align	4


	//----- nvinfo : EIATTR_CUDA_API_VERSION
	.align		4
        /*0000*/ 	.byte	0x04, 0x37
        /*0002*/ 	.short	(.L_276 - .L_275)
.L_275:
        /*0004*/ 	.word	0x00000082


	//----- nvinfo : EIATTR_SPARSE_MMA_MASK
	.align		4
.L_276:
        /*0008*/ 	.byte	0x03, 0x50
        /*000a*/ 	.short	0x0000


	//----- nvinfo : EIATTR_MAXREG_COUNT
	.align		4
        /*000c*/ 	.byte	0x03, 0x1b
        /*000e*/ 	.short	0x00ff


	//----- nvinfo : EIATTR_MERCURY_ISA_VERSION
	.align		4
        /*0010*/ 	.byte	0x03, 0x5f
        /*0012*/ 	.short	0x0101


	//----- nvinfo : EIATTR_VRC_CTA_INIT_COUNT
	.align		4
        /*0014*/ 	.byte	0x02, 0x4a
	.zero		1
	.zero		1


	//----- nvinfo : EIATTR_EXIT_INSTR_OFFSETS
	.align		4
        /*0018*/ 	.byte	0x04, 0x1c
        /*001a*/ 	.short	(.L_278 - .L_277)


	//   ....[0]....
.L_277:
        /*001c*/ 	.word	0x00000010


	//----- nvinfo : EIATTR_SW_WAR
	.align		4
.L_278:
        /*0020*/ 	.byte	0x04, 0x36
        /*0022*/ 	.short	(.L_280 - .L_279)
.L_279:
        /*0024*/ 	.word	0x00000008
.L_280:


//--------------------- .nv.callgraph             --------------------------
	.section	.nv.callgraph,"",@"SHT_CUDA_CALLGRAPH"
	.align	4
	.sectionentsize	8
	.align		4
        /*0000*/ 	.word	0x00000000
	.align		4
        /*0004*/ 	.word	0xffffffff
	.align		4
        /*0008*/ 	.word	0x00000000
	.align		4
        /*000c*/ 	.word	0xfffffffe
	.align		4
        /*0010*/ 	.word	0x00000000
	.align		4
        /*0014*/ 	.word	0xfffffffd
	.align		4
        /*0018*/ 	.word	0x00000000
	.align		4
        /*001c*/ 	.word	0xfffffffc


//--------------------- .nv.constant4             --------------------------
	.section	.nv.constant4,"a",@progbits
	.align	8
	.align		8
.nv.constant4:
        /*0000*/ 	.dword	_ZN30_INTERNAL_34eacbe2_4_k_cu_main4cuda3std3__45__cpo5beginE
	.align		8
        /*0008*/ 	.dword	_ZN30_INTERNAL_34eacbe2_4_k_cu_main4cuda3std3__45__cpo3endE
	.align		8
        /*0010*/ 	.dword	_ZN30_INTERNAL_34eacbe2_4_k_cu_main4cuda3std3__45__cpo6cbeginE
	.align		8
        /*0018*/ 	.dword	_ZN30_INTERNAL_34eacbe2_4_k_cu_main4cuda3std3__45__cpo4cendE
	.align		8
        /*0020*/ 	.dword	_ZN30_INTERNAL_34eacbe2_4_k_cu_main4cuda3std3__45__cpo6rbeginE
	.align		8
        /*0028*/ 	.dword	_ZN30_INTERNAL_34eacbe2_4_k_cu_main4cuda3std3__45__cpo4rendE
	.align		8
        /*0030*/ 	.dword	_ZN30_INTERNAL_34eacbe2_4_k_cu_main4cuda3std3__45__cpo7crbeginE
	.align		8
        /*0038*/ 	.dword	_ZN30_INTERNAL_34eacbe2_4_k_cu_main4cuda3std3__45__cpo5crendE
	.align		8
        /*0040*/ 	.dword	_ZN30_INTERNAL_34eacbe2_4_k_cu_main4cuda3std3__432_GLOBAL__N__34eacbe2_4_k_cu_main6ignoreE
	.align		8
        /*0048*/ 	.dword	_ZN30_INTERNAL_34eacbe2_4_k_cu_main4cuda3std3__419piecewise_constructE
	.align		8
        /*0050*/ 	.dword	_ZN30_INTERNAL_34eacbe2_4_k_cu_main4cuda3std3__48in_placeE
	.align		8
        /*0058*/ 	.dword	_ZN30_INTERNAL_34eacbe2_4_k_cu_main4cuda3std3__420unreachable_sentinelE
	.align		8
        /*0060*/ 	.dword	_ZN30_INTERNAL_34eacbe2_4_k_cu_main4cuda3std3__47nulloptE
	.align		8
        /*0068*/ 	.dword	_ZN30_INTERNAL_34eacbe2_4_k_cu_main4cuda3std3__48unexpectE
	.align		8
        /*0070*/ 	.dword	_ZN30_INTERNAL_34eacbe2_4_k_cu_main4cuda3std6ranges3__45__cpo4swapE
	.align		8
        /*0078*/ 	.dword	_ZN30_INTERNAL_34eacbe2_4_k_cu_main4cuda3std6ranges3__45__cpo9iter_moveE
	.align		8
        /*0080*/ 	.dword	_ZN30_INTERNAL_34eacbe2_4_k_cu_main4cuda3std6ranges3__45__cpo5beginE
	.align		8
        /*0088*/ 	.dword	_ZN30_INTERNAL_34eacbe2_4_k_cu_main4cuda3std6ranges3__45__cpo3endE
	.align		8
        /*0090*/ 	.dword	_ZN30_INTERNAL_34eacbe2_4_k_cu_main4cuda3std6ranges3__45__cpo6cbeginE
	.align		8
        /*0098*/ 	.dword	_ZN30_INTERNAL_34eacbe2_4_k_cu_main4cuda3std6ranges3__45__cpo4cendE
	.align		8
        /*00a0*/ 	.dword	_ZN30_INTERNAL_34eacbe2_4_k_cu_main4cuda3std6ranges3__45__cpo7advanceE
	.align		8
        /*00a8*/ 	.dword	_ZN30_INTERNAL_34eacbe2_4_k_cu_main4cuda3std6ranges3__45__cpo9iter_swapE
	.align		8
        /*00b0*/ 	.dword	_ZN30_INTERNAL_34eacbe2_4_k_cu_main4cuda3std6ranges3__45__cpo4nextE
	.align		8
        /*00b8*/ 	.dword	_ZN30_INTERNAL_34eacbe2_4_k_cu_main4cuda3std6ranges3__45__cpo4prevE
	.align		8
        /*00c0*/ 	.dword	_ZN30_INTERNAL_34eacbe2_4_k_cu_main4cuda3std6ranges3__45__cpo4dataE
	.align		8
        /*00c8*/ 	.dword	_ZN30_INTERNAL_34eacbe2_4_k_cu_main4cuda3std6ranges3__45__cpo5cdataE
	.align		8
        /*00d0*/ 	.dword	_ZN30_INTERNAL_34eacbe2_4_k_cu_main4cuda3std6ranges3__45__cpo4sizeE
	.align		8
        /*00d8*/ 	.dword	_ZN30_INTERNAL_34eacbe2_4_k_cu_main4cuda3std6ranges3__45__cpo5ssizeE
	.align		8
        /*00e0*/ 	.dword	_ZN30_INTERNAL_34eacbe2_4_k_cu_main4cuda3std6ranges3__45__cpo8distanceE
	.align		8
        /*00e8*/ 	.dword	_ZN30_INTERNAL_34eacbe2_4_k_cu_main6thrust24THRUST_300001_SM_1000_NS8cuda_cub3parE
	.align		8
        /*00f0*/ 	.dword	_ZN30_INTERNAL_34eacbe2_4_k_cu_main6thrust24THRUST_300001_SM_1000_NS8cuda_cub10par_nosyncE
	.align		8
        /*00f8*/ 	.dword	_ZN30_INTERNAL_34eacbe2_4_k_cu_main6thrust24THRUST_300001_SM_1000_NS6system6detail10sequential3seqE
	.align		8
        /*0100*/ 	.dword	_ZN30_INTERNAL_34eacbe2_4_k_cu_main6thrust24THRUST_300001_SM_1000_NS6system3cpp3parE
	.align		8
        /*0108*/ 	.dword	_ZN30_INTERNAL_34eacbe2_4_k_cu_main6thrust24THRUST_300001_SM_1000_NS12placeholders2_1E
	.align		8
        /*0110*/ 	.dword	_ZN30_INTERNAL_34eacbe2_4_k_cu_main6thrust24THRUST_300001_SM_1000_NS12placeholders2_2E
	.align		8
        /*0118*/ 	.dword	_ZN30_INTERNAL_34eacbe2_4_k_cu_main6thrust24THRUST_300001_SM_1000_NS12placeholders2_3E
	.align		8
        /*0120*/ 	.dword	_ZN30_INTERNAL_34eacbe2_4_k_cu_main6thrust24THRUST_300001_SM_1000_NS12placeholders2_4E
	.align		8
        /*0128*/ 	.dword	_ZN30_INTERNAL_34eacbe2_4_k_cu_main6thrust24THRUST_300001_SM_1000_NS12placeholders2_5E
	.align		8
        /*0130*/ 	.dword	_ZN30_INTERNAL_34eacbe2_4_k_cu_main6thrust24THRUST_300001_SM_1000_NS12placeholders2_6E
	.align		8
        /*0138*/ 	.dword	_ZN30_INTERNAL_34eacbe2_4_k_cu_main6thrust24THRUST_300001_SM_1000_NS12placeholders2_7E
	.align		8
        /*0140*/ 	.dword	_ZN30_INTERNAL_34eacbe2_4_k_cu_main6thrust24THRUST_300001_SM_1000_NS12placeholders2_8E
	.align		8
        /*0148*/ 	.dword	_ZN30_INTERNAL_34eacbe2_4_k_cu_main6thrust24THRUST_300001_SM_1000_NS12placeholders2_9E
	.align		8
        /*0150*/ 	.dword	_ZN30_INTERNAL_34eacbe2_4_k_cu_main6thrust24THRUST_300001_SM_1000_NS12placeholders3_10E
	.align		8
        /*0158*/ 	.dword	_ZN30_INTERNAL_34eacbe2_4_k_cu_main6thrust24THRUST_300001_SM_1000_NS3seqE
	.align		8
        /*0160*/ 	.dword	_ZN30_INTERNAL_34eacbe2_4_k_cu_main6thrust24THRUST_300001_SM_1000_NS6deviceE


//--------------------- .text._ZN3cub18CUB_300001_SM_10006detail8for_each13static_kernelINS2_12policy_hub_t12policy_500_tElN6thrust24THRUST_300001_SM_1000_NS8cuda_cub6__fill7functorINS7_10device_ptrIiEEiEEEEvT0_T1_ --------------------------
	.section	.text._ZN3cub18CUB_300001_SM_10006detail8for_each13static_kernelINS2_12policy_hub_t12policy_500_tElN6thrust24THRUST_300001_SM_1000_NS8cuda_cub6__fill7functorINS7_10device_ptrIiEEiEEEEvT0_T1_,"ax",@progbits
	.align	128
        .global         _ZN3cub18CUB_300001_SM_10006detail8for_each13static_kernelINS2_12policy_hub_t12policy_500_tElN6thrust24THRUST_300001_SM_1000_NS8cuda_cub6__fill7functorINS7_10device_ptrIiEEiEEEEvT0_T1_
        .type           _ZN3cub18CUB_300001_SM_10006detail8for_each13static_kernelINS2_12policy_hub_t12policy_500_tElN6thrust24THRUST_300001_SM_1000_NS8cuda_cub6__fill7functorINS7_10device_ptrIiEEiEEEEvT0_T1_,@function
        .size           _ZN3cub18CUB_300001_SM_10006detail8for_each13static_kernelINS2_12policy_hub_t12policy_500_tElN6thrust24THRUST_300001_SM_1000_NS8cuda_cub6__fill7functorINS7_10device_ptrIiEEiEEEEvT0_T1_,(.L_x_238 - _ZN3cub18CUB_300001_SM_10006detail8for_each13static_kernelINS2_12policy_hub_t12policy_500_tElN6thrust24THRUST_300001_SM_1000_NS8cuda_cub6__fill7functorINS7_10device_ptrIiEEiEEEEvT0_T1_)
        .other          _ZN3cub18CUB_300001_SM_10006detail8for_each13static_kernelINS2_12policy_hub_t12policy_500_tElN6thrust24THRUST_300001_SM_1000_NS8cuda_cub6__fill7functorINS7_10device_ptrIiEEiEEEEvT0_T1_,@"STO_CUDA_ENTRY STV_DEFAULT"
_ZN3cub18CUB_300001_SM_10006detail8for_each13static_kernelINS2_12policy_hub_t12policy_500_tElN6thrust24THRUST_300001_SM_1000_NS8cuda_cub6__fill7functorINS7_10device_ptrIiEEiEEEEvT0_T1_:
.text._ZN3cub18CUB_300001_SM_10006detail8for_each13static_kernelINS2_12policy_hub_t12policy_500_tElN6thrust24THRUST_300001_SM_1000_NS8cuda_cub6__fill7functorINS7_10device_ptrIiEEiEEEEvT0_T1_:
[----:B------:R-:W-:Y:S08]  /*0000*/  LDC R1, c[0x0][0x37c] ;  /* 0x0000df00ff017b82 */ /* 0x000ff00000000800 */
[----:B------:R-:W0:Y:S01]  /*0010*/  S2UR UR4, SR_CTAID.X ;  /* 0x00000000000479c3 */ /* 0x000e220000002500 */
[----:B------:R-:W1:Y:S01]  /*0020*/  LDCU.64 UR6, c[0x0][0x380] ;  /* 0x00007000ff0677ac */ /* 0x000e620008000a00 */
[----:B------:R-:W2:Y:S01]  /*0030*/  LDCU.64 UR8, c[0x0][0x358] ;  /* 0x00006b00ff0877ac */ /* 0x000ea20008000a00 */
[----:B0-----:R-:W-:-:S04]  /*0040*/  UIMAD.WIDE.U32 UR4, UR4, 0x200, URZ ;  /* 0x00000200040478a5 */ /* 0x001fc8000f8e00ff */
[----:B-1----:R-:W-:-:S04]  /*0050*/  UIADD3 UR6, UP0, UPT, -UR4, UR6, URZ ;  /* 0x0000000604067290 */ /* 0x002fc8000ff1e1ff */
[----:B------:R-:W-:Y:S02]  /*0060*/  UIADD3.X UR7, UPT, UPT, ~UR5, UR7, URZ, UP0, !UPT ;  /* 0x0000000705077290 */ /* 0x000fe400087fe5ff */
[----:B------:R-:W-:-:S04]  /*0070*/  UISETP.GE.U32.AND UP0, UPT, UR6, 0x200, UPT ;  /* 0x000002000600788c */ /* 0x000fc8000bf06070 */
[----:B------:R-:W-:-:S09]  /*0080*/  UISETP.GE.AND.EX UP0, UPT, UR7, URZ, UPT, UP0 ;  /* 0x000000ff0700728c */ /* 0x000fd2000bf06300 */
[----:B--2---:R-:W-:Y:S05]  /*0090*/  BRA.U !UP0, `(.L_x_0) ;  /* 0x0000000108287547 */ /* 0x004fea000b800000 */
[----:B------:R-:W0:Y:S01]  /*00a0*/  S2R R0, SR_TID.X ;  /* 0x0000000000007919 */ /* 0x000e220000002100 */
[----:B------:R-:W1:Y:S01]  /*00b0*/  LDCU.64 UR6, c[0x0][0x388] ;  /* 0x00007100ff0677ac */ /* 0x000e620008000a00 */
[----:B------:R-:W2:Y:S01]  /*00c0*/  LDC R5, c[0x0][0x390] ;  /* 0x0000e400ff057b82 */ /* 0x000ea20000000800 */
[----:B0-----:R-:W-:-:S05]  /*00d0*/  IADD3 R0, P0, PT, R0, UR4, RZ ;  /* 0x0000000400007c10 */ /* 0x001fca000ff1e0ff */
[----:B------:R-:W-:Y:S01]  /*00e0*/  IMAD.X R3, RZ, RZ, UR5, P0 ;  /* 0x00000005ff037e24 */ /* 0x000fe200080e06ff */
[----:B-1----:R-:W-:-:S04]  /*00f0*/  LEA R2, P0, R0, UR6, 0x2 ;  /* 0x0000000600027c11 */ /* 0x002fc8000f8010ff */
[----:B------:R-:W-:-:S05]  /*0100*/  LEA.HI.X R3, R0, UR7, R3, 0x2, P0 ;  /* 0x0000000700037c11 */ /* 0x000fca00080f1403 */
[----:B--2---:R-:W-:Y:S04]  /*0110*/  STG.E desc[UR8][R2.64], R5 ;  /* 0x0000000502007986 */ /* 0x004fe8000c101908 */
[----:B------:R-:W-:Y:S01]  /*0120*/  STG.E desc[UR8][R2.64+0x400], R5 ;  /* 0x0004000502007986 */ /* 0x000fe2000c101908 */
[----:B------:R-:W-:Y:S05]  /*0130*/  EXIT ;  /* 0x000000000000794d */ /* 0x000fea0003800000 */
.L_x_0:
[----:B------:R-:W0:Y:S01]  /*0140*/  S2R R0, SR_TID.X ;  /* 0x0000000000007919 */ /* 0x000e220000002100 */
[----:B------:R-:W-:Y:S01]  /*0150*/  USHF.R.S32.HI UR7, URZ, 0x1f, UR6 ;  /* 0x0000001fff077899 */ /* 0x000fe20008011406 */
[----:B------:R-:W1:Y:S05]  /*0160*/  LDCU.64 UR10, c[0x0][0x388] ;  /* 0x00007100ff0a77ac */ /* 0x000e6a0008000a00 */
[----:B------:R-:W-:Y:S02]  /*0170*/  IMAD.U32 R2, RZ, RZ, UR7 ;  /* 0x00000007ff027e24 */ /* 0x000fe4000f8e00ff */
[----:B------:R-:W-:Y:S01]  /*0180*/  IMAD.U32 R4, RZ, RZ, UR7 ;  /* 0x00000007ff047e24 */ /* 0x000fe2000f8e00ff */
[----:B0-----:R-:W-:-:S04]  /*0190*/  ISETP.LT.U32.AND P0, PT, R0, UR6, PT ;  /* 0x0000000600007c0c */ /* 0x001fc8000bf01070 */
[----:B------:R-:W-:Y:S01]  /*01a0*/  ISETP.GT.AND.EX P0, PT, R2, RZ, PT, P0 ;  /* 0x000000ff0200720c */ /* 0x000fe20003f04300 */
[C---:B------:R-:W-:Y:S01]  /*01b0*/  VIADD R2, R0.reuse, 0x100 ;  /* 0x0000010000027836 */ /* 0x040fe20000000000 */
[----:B------:R-:W-:-:S04]  /*01c0*/  IADD3 R0, P2, PT, R0, UR4, RZ ;  /* 0x0000000400007c10 */ /* 0x000fc8000ff5e0ff */
[----:B------:R-:W-:Y:S01]  /*01d0*/  ISETP.LT.U32.AND P1, PT, R2, UR6, PT ;  /* 0x0000000602007c0c */ /* 0x000fe2000bf21070 */
[----:B------:R-:W-:Y:S01]  /*01e0*/  IMAD.X R3, RZ, RZ, UR5, P2 ;  /* 0x00000005ff037e24 */ /* 0x000fe200090e06ff */
[----:B-1----:R-:W-:Y:S02]  /*01f0*/  LEA R2, P2, R0, UR10, 0x2 ;  /* 0x0000000a00027c11 */ /* 0x002fe4000f8410ff */
[----:B------:R-:W-:Y:S02]  /*0200*/  ISETP.GT.AND.EX P1, PT, R4, RZ, PT, P1 ;  /* 0x000000ff0400720c */ /* 0x000fe40003f24310 */
[----:B------:R-:W-:Y:S01]  /*0210*/  LEA.HI.X R3, R0, UR11, R3, 0x2, P2 ;  /* 0x0000000b00037c11 */ /* 0x000fe200090f1403 */
[----:B------:R-:W0:Y:S04]  /*0220*/  @P0 LDC R5, c[0x0][0x390] ;  /* 0x0000e400ff050b82 */ /* 0x000e280000000800 */
[----:B0-----:R0:W-:Y:S06]  /*0230*/  @P0 STG.E desc[UR8][R2.64], R5 ;  /* 0x0000000502000986 */ /* 0x0011ec000c101908 */
[----:B------:R-:W-:Y:S05]  /*0240*/  @!P1 EXIT ;  /* 0x000000000000994d */ /* 0x000fea0003800000 */
[----:B0-----:R-:W0:Y:S02]  /*0250*/  LDC R5, c[0x0][0x390] ;  /* 0x0000e400ff057b82 */ /* 0x001e240000000800 */
[----:B0-----:R-:W-:Y:S01]  /*0260*/  STG.E desc[UR8][R2.64+0x400], R5 ;  /* 0x0004000502007986 */ /* 0x001fe2000c101908 */
[----:B------:R-:W-:Y:S05]  /*0270*/  EXIT ;  /* 0x000000000000794d */ /* 0x000fea0003800000 */
.L_x_1:
[----:B------:R-:W-:-:S00]  /*0280*/  BRA `(.L_x_1) ;  /* 0xfffffffc00fc7947 */ /* 0x000fc0000383ffff */
[----:B------:R-:W-:-:S00]  /*0290*/  NOP ;  /* 0x0000000000007918 */ /* 0x000fc00000000000 */
        /* <DEDUP_REMOVED lines=14> */
.L_x_238:


//--------------------- .text._ZN3cub18CUB_300001_SM_10006detail6reduce28DeviceReduceSingleTileKernelINS2_10policy_hubIiyN4cuda3__47maximumIiEEE10Policy1000EPiSB_iS8_iiNS5_3std3__410__identityEEEvT0_T1_T2_T3_T4_T6_ --------------------------
	.section	.text._ZN3cub18CUB_300001_SM_10006detail6reduce28DeviceReduceSingleTileKernelINS2_10policy_hubIiyN4cuda3__47maximumIiEEE10Policy1000EPiSB_iS8_iiNS5_3std3__410__identityEEEvT0_T1_T2_T3_T4_T6_,"ax",@progbits
	.align	128
        .global         _ZN3cub18CUB_300001_SM_10006detail6reduce28DeviceReduceSingleTileKernelINS2_10policy_hubIiyN4cuda3__47maximumIiEEE10Policy1000EPiSB_iS8_iiNS5_3std3__410__identityEEEvT0_T1_T2_T3_T4_T6_
        .type           _ZN3cub18CUB_300001_SM_10006detail6reduce28DeviceReduceSingleTileKernelINS2_10policy_hubIiyN4cuda3__47maximumIiEEE10Policy1000EPiSB_iS8_iiNS5_3std3__410__identityEEEvT0_T1_T2_T3_T4_T6_,@function
        .size           _ZN3cub18CUB_300001_SM_10006detail6reduce28DeviceReduceSingleTileKernelINS2_10policy_hubIiyN4cuda3__47maximumIiEEE10Policy1000EPiSB_iS8_iiNS5_3std3__410__identityEEEvT0_T1_T2_T3_T4_T6_,(.L_x_239 - _ZN3cub18CUB_300001_SM_10006detail6reduce28DeviceReduceSingleTileKernelINS2_10policy_hubIiyN4cuda3__47maximumIiEEE10Policy1000EPiSB_iS8_iiNS5_3std3__410__identityEEEvT0_T1_T2_T3_T4_T6_)
        .other          _ZN3cub18CUB_300001_SM_10006detail6reduce28DeviceReduceSingleTileKernelINS2_10policy_hubIiyN4cuda3__47maximumIiEEE10Policy1000EPiSB_iS8_iiNS5_3std3__410__identityEEEvT0_T1_T2_T3_T4_T6_,@"STO_CUDA_ENTRY STV_DEFAULT"
_ZN3cub18CUB_300001_SM_10006detail6reduce28DeviceReduceSingleTileKernelINS2_10policy_hubIiyN4cuda3__47maximumIiEEE10Policy1000EPiSB_iS8_iiNS5_3std3__410__identityEEEvT0_T1_T2_T3_T4_T6_:
.text._ZN3cub18CUB_300001_SM_10006detail6reduce28DeviceReduceSingleTileKernelINS2_10policy_hubIiyN4cuda3__47maximumIiEEE10Policy1000EPiSB_iS8_iiNS5_3std3__410__identityEEEvT0_T1_T2_T3_T4_T6_:
[----:B------:R-:W-:Y:S01]  /*0000*/  LDC R1, c[0x0][0x37c] ;  /* 0x0000df00ff017b82 */ /* 0x000fe20000000800 */
[----:B------:R-:W0:Y:S01]  /*0010*/  LDCU UR4, c[0x0][0x390] ;  /* 0x00007200ff0477ac */ /* 0x000e220008000800 */
[----:B------:R-:W1:Y:S01]  /*0020*/  LDCU.64 UR6, c[0x0][0x358] ;  /* 0x00006b00ff0677ac */ /* 0x000e620008000a00 */
[----:B0-----:R-:W-:-:S05]  /*0030*/  IMAD.U32 R2, RZ, RZ, UR4 ;  /* 0x00000004ff027e24 */ /* 0x001fca000f8e00ff */
[----:B------:R-:W-:-:S13]  /*0040*/  ISETP.NE.AND P0, PT, R2, RZ, PT ;  /* 0x000000ff0200720c */ /* 0x000fda0003f05270 */
[----:B-1----:R-:W-:Y:S05]  /*0050*/  @P0 BRA `(.L_x_2) ;  /* 0x00000000001c0947 */ /* 0x002fea0003800000 */
[----:B------:R-:W0:Y:S02]  /*0060*/  S2R R0, SR_TID.X ;  /* 0x0000000000007919 */ /* 0x000e240000002100 */
[----:B0-----:R-:W-:-:S13]  /*0070*/  ISETP.NE.AND P0, PT, R0, RZ, PT ;  /* 0x000000ff0000720c */ /* 0x001fda0003f05270 */
[----:B------:R-:W-:Y:S05]  /*0080*/  @P0 EXIT ;  /* 0x000000000000094d */ /* 0x000fea0003800000 */
[----:B------:R-:W0:Y:S08]  /*0090*/  LDC R5, c[0x0][0x398] ;  /* 0x0000e600ff057b82 */ /* 0x000e300000000800 */
[----:B------:R-:W0:Y:S02]  /*00a0*/  LDC.64 R2, c[0x0][0x388] ;  /* 0x0000e200ff027b82 */ /* 0x000e240000000a00 */
[----:B0-----:R-:W-:Y:S01]  /*00b0*/  STG.E desc[UR6][R2.64], R5 ;  /* 0x0000000502007986 */ /* 0x001fe2000c101906 */
[----:B------:R-:W-:Y:S05]  /*00c0*/  EXIT ;  /* 0x000000000000794d */ /* 0x000fea0003800000 */
.L_x_2:
[----:B------:R-:W0:Y:S01]  /*00d0*/  LDCU UR4, c[0x0][0x380] ;  /* 0x00007000ff0477ac */ /* 0x000e220008000800 */
[----:B------:R-:W-:Y:S01]  /*00e0*/  BSSY.RECONVERGENT B0, `(.L_x_3) ;  /* 0x000036c000007945 */ /* 0x000fe20003800200 */
[----:B0-----:R-:W-:-:S09]  /*00f0*/  ULOP3.LUT UP0, URZ, UR4, 0xf, URZ, 0xc0, !UPT ;  /* 0x0000000f04ff7892 */ /* 0x001fd2000f80c0ff */
[----:B------:R-:W-:Y:S05]  /*0100*/  BRA.U UP0, `(.L_x_4) ;  /* 0x0000001900a47547 */ /* 0x000fea000b800000 */
[----:B------:R-:W-:-:S13]  /*0110*/  ISETP.GT.AND P0, PT, R2, 0xfff, PT ;  /* 0x00000fff0200780c */ /* 0x000fda0003f04270 */
[----:B------:R-:W-:Y:S05]  /*0120*/  @P0 BRA `(.L_x_5) ;  /* 0x0000000c00640947 */ /* 0x000fea0003800000 */
[----:B------:R-:W0:Y:S01]  /*0130*/  S2R R3, SR_TID.X ;  /* 0x0000000000037919 */ /* 0x000e220000002100 */
[----:B------:R-:W-:Y:S01]  /*0140*/  BSSY.RECONVERGENT B1, `(.L_x_6) ;  /* 0x0000009000017945 */ /* 0x000fe20003800200 */
[----:B------:R-:W-:Y:S01]  /*0150*/  IMAD.MOV.U32 R0, RZ, RZ, RZ ;  /* 0x000000ffff007224 */ /* 0x000fe200078e00ff */
[----:B0-----:R-:W-:Y:S01]  /*0160*/  ISETP.GE.AND P0, PT, R3, R2, PT ;  /* 0x000000020300720c */ /* 0x001fe20003f06270 */
[----:B------:R-:W-:-:S12]  /*0170*/  IMAD.MOV.U32 R11, RZ, RZ, R3 ;  /* 0x000000ffff0b7224 */ /* 0x000fd800078e0003 */
[----:B------:R-:W-:Y:S05]  /*0180*/  @P0 BRA `(.L_x_7) ;  /* 0x0000000000100947 */ /* 0x000fea0003800000 */
[----:B------:R-:W0:Y:S02]  /*0190*/  LDC.64 R4, c[0x0][0x380] ;  /* 0x0000e000ff047b82 */ /* 0x000e240000000a00 */
[----:B0-----:R-:W-:-:S05]  /*01a0*/  IMAD.WIDE.U32 R4, R3, 0x4, R4 ;  /* 0x0000000403047825 */ /* 0x001fca00078e0004 */
[----:B------:R0:W5:Y:S01]  /*01b0*/  LDG.E.CONSTANT R0, desc[UR6][R4.64] ;  /* 0x0000000604007981 */ /* 0x000162000c1e9900 */
[----:B------:R-:W-:-:S07]  /*01c0*/  VIADD R11, R3, 0x100 ;  /* 0x00000100030b7836 */ /* 0x000fce0000000000 */
.L_x_7:
[----:B------:R-:W-:Y:S05]  /*01d0*/  BSYNC.RECONVERGENT B1 ;  /* 0x0000000000017941 */ /* 0x000fea0003800200 */
.L_x_6:
[----:B------:R-:W-:Y:S01]  /*01e0*/  ISETP.GE.AND P0, PT, R11, R2, PT ;  /* 0x000000020b00720c */ /* 0x000fe20003f06270 */
[----:B------:R-:W-:-:S12]  /*01f0*/  BSSY.RECONVERGENT B1, `(.L_x_8) ;  /* 0x0000066000017945 */ /* 0x000fd80003800200 */
[----:B------:R-:W-:Y:S05]  /*0200*/  @P0 BRA `(.L_x_9) ;  /* 0x0000000400900947 */ /* 0x000fea0003800000 */
[----:B0-----:R-:W-:Y:S01]  /*0210*/  LOP3.LUT R5, RZ, R11, RZ, 0x33, !PT ;  /* 0x0000000bff057212 */ /* 0x001fe200078e33ff */
[----:B------:R-:W-:Y:S04]  /*0220*/  BSSY.RECONVERGENT B2, `(.L_x_10) ;  /* 0x0000015000027945 */ /* 0x000fe80003800200 */
[----:B------:R-:W-:-:S05]  /*0230*/  IMAD.IADD R6, R5, 0x1, R2 ;  /* 0x0000000105067824 */ /* 0x000fca00078e0202 */
[C---:B------:R-:W-:Y:S02]  /*0240*/  LOP3.LUT R4, R6.reuse, 0x300, RZ, 0xc0, !PT ;  /* 0x0000030006047812 */ /* 0x040fe400078ec0ff */
[----:B------:R-:W-:Y:S02]  /*0250*/  ISETP.GE.U32.AND P1, PT, R6, 0x300, PT ;  /* 0x000003000600780c */ /* 0x000fe40003f26070 */
[----:B------:R-:W-:-:S13]  /*0260*/  ISETP.NE.AND P0, PT, R4, 0x300, PT ;  /* 0x000003000400780c */ /* 0x000fda0003f05270 */
[----:B------:R-:W-:Y:S05]  /*0270*/  @!P0 BRA `(.L_x_11) ;  /* 0x00000000003c8947 */ /* 0x000fea0003800000 */
[----:B------:R-:W0:Y:S01]  /*0280*/  LDC.64 R4, c[0x0][0x380] ;  /* 0x0000e000ff047b82 */ /* 0x000e220000000a00 */
[----:B------:R-:W-:-:S04]  /*0290*/  LEA.HI R6, R6, 0x1, RZ, 0x18 ;  /* 0x0000000106067811 */ /* 0x000fc800078fc0ff */
[----:B------:R-:W-:-:S05]  /*02a0*/  LOP3.LUT R6, R6, 0x3, RZ, 0xc0, !PT ;  /* 0x0000000306067812 */ /* 0x000fca00078ec0ff */
[----:B------:R-:W-:Y:S02]  /*02b0*/  IMAD.MOV R6, RZ, RZ, -R6 ;  /* 0x000000ffff067224 */ /* 0x000fe400078e0a06 */
[----:B0-----:R-:W-:-:S04]  /*02c0*/  IMAD.WIDE.U32 R4, R11, 0x4, R4 ;  /* 0x000000040b047825 */ /* 0x001fc800078e0004 */
[----:B------:R-:W-:-:S07]  /*02d0*/  IMAD.MOV.U32 R7, RZ, RZ, R5 ;  /* 0x000000ffff077224 */ /* 0x000fce00078e0005 */
.L_x_12:
[----:B------:R-:W-:-:S06]  /*02e0*/  IMAD.MOV.U32 R5, RZ, RZ, R7 ;  /* 0x000000ffff057224 */ /* 0x000fcc00078e0007 */
[----:B------:R0:W2:Y:S01]  /*02f0*/  LDG.E.CONSTANT R5, desc[UR6][R4.64] ;  /* 0x0000000604057981 */ /* 0x0000a2000c1e9900 */
[----:B------:R-:W-:Y:S02]  /*0300*/  VIADD R6, R6, 0x1 ;  /* 0x0000000106067836 */ /* 0x000fe40000000000 */
[----:B------:R-:W-:-:S03]  /*0310*/  VIADD R11, R11, 0x100 ;  /* 0x000001000b0b7836 */ /* 0x000fc60000000000 */
[----:B------:R-:W-:Y:S02]  /*0320*/  ISETP.NE.AND P0, PT, R6, RZ, PT ;  /* 0x000000ff0600720c */ /* 0x000fe40003f05270 */
[----:B0-----:R-:W-:-:S05]  /*0330*/  IADD3 R4, P2, PT, R4, 0x400, RZ ;  /* 0x0000040004047810 */ /* 0x001fca0007f5e0ff */
[----:B------:R-:W-:Y:S01]  /*0340*/  IMAD.X R7, RZ, RZ, R7, P2 ;  /* 0x000000ffff077224 */ /* 0x000fe200010e0607 */
[----:B--2--5:R-:W-:-:S05]  /*0350*/  VIMNMX R0, PT, PT, R5, R0, !PT ;  /* 0x0000000005007248 */ /* 0x024fca0007fe0100 */
[----:B------:R-:W-:Y:S05]  /*0360*/  @P0 BRA `(.L_x_12) ;  /* 0xfffffffc00dc0947 */ /* 0x000fea000383ffff */
.L_x_11:
[----:B------:R-:W-:Y:S05]  /*0370*/  BSYNC.RECONVERGENT B2 ;  /* 0x0000000000027941 */ /* 0x000fea0003800200 */
.L_x_10:
[----:B------:R-:W-:Y:S05]  /*0380*/  @!P1 BRA `(.L_x_9) ;  /* 0x0000000400309947 */ /* 0x000fea0003800000 */
[----:B------:R-:W-:Y:S01]  /*0390*/  IMAD.IADD R4, R2, 0x1, -R11 ;  /* 0x0000000102047824 */ /* 0x000fe200078e0a0b */
[----:B------:R-:W-:Y:S01]  /*03a0*/  BSSY.RECONVERGENT B2, `(.L_x_13) ;  /* 0x0000029000027945 */ /* 0x000fe20003800200 */
[----:B------:R-:W-:-:S03]  /*03b0*/  PLOP3.LUT P0, PT, PT, PT, PT, 0x80, 0x8 ;  /* 0x000000000008781c */ /* 0x000fc60003f0f070 */
[----:B------:R-:W-:-:S13]  /*03c0*/  ISETP.GT.AND P1, PT, R4, 0xc00, PT ;  /* 0x00000c000400780c */ /* 0x000fda0003f24270 */
[----:B------:R-:W-:Y:S05]  /*03d0*/  @!P1 BRA `(.L_x_14) ;  /* 0x0000000000949947 */ /* 0x000fea0003800000 */
[----:B------:R-:W-:Y:S01]  /*03e0*/  PLOP3.LUT P0, PT, PT, PT, PT, 0x8, 0x80 ;  /* 0x000000000080781c */ /* 0x000fe20003f0e170 */
[----:B------:R-:W-:-:S12]  /*03f0*/  VIADD R10, R2, 0xfffff400 ;  /* 0xfffff400020a7836 */ /* 0x000fd80000000000 */
.L_x_15:
[----:B------:R-:W0:Y:S01]  /*0400*/  LDC.64 R6, c[0x0][0x380] ;  /* 0x0000e000ff067b82 */ /* 0x000e220000000a00 */
[C---:B------:R-:W-:Y:S02]  /*0410*/  VIADD R9, R11.reuse, 0x400 ;  /* 0x000004000b097836 */ /* 0x040fe40000000000 */
[C---:B------:R-:W-:Y:S02]  /*0420*/  VIADD R5, R11.reuse, 0x800 ;  /* 0x000008000b057836 */ /* 0x040fe40000000000 */
[----:B0-----:R-:W-:-:S05]  /*0430*/  IMAD.WIDE R22, R11, 0x4, R6 ;  /* 0x000000040b167825 */ /* 0x001fca00078e0206 */
[----:B------:R-:W2:Y:S01]  /*0440*/  LDG.E.CONSTANT R12, desc[UR6][R22.64] ;  /* 0x00000006160c7981 */ /* 0x000ea2000c1e9900 */
[----:B------:R-:W-:-:S03]  /*0450*/  IMAD.WIDE R8, R9, 0x4, R6 ;  /* 0x0000000409087825 */ /* 0x000fc600078e0206 */
[----:B------:R-:W2:Y:S04]  /*0460*/  LDG.E.CONSTANT R13, desc[UR6][R22.64+0x400] ;  /* 0x00040006160d7981 */ /* 0x000ea8000c1e9900 */
[----:B------:R-:W3:Y:S04]  /*0470*/  LDG.E.CONSTANT R14, desc[UR6][R22.64+0x800] ;  /* 0x00080006160e7981 */ /* 0x000ee8000c1e9900 */
[----:B------:R-:W3:Y:S01]  /*0480*/  LDG.E.CONSTANT R21, desc[UR6][R22.64+0xc00] ;  /* 0x000c000616157981 */ /* 0x000ee2000c1e9900 */
[----:B------:R-:W-:-:S03]  /*0490*/  IMAD.WIDE R4, R5, 0x4, R6 ;  /* 0x0000000405047825 */ /* 0x000fc600078e0206 */
[----:B------:R-:W4:Y:S04]  /*04a0*/  LDG.E.CONSTANT R17, desc[UR6][R8.64] ;  /* 0x0000000608117981 */ /* 0x000f28000c1e9900 */
[----:B------:R-:W4:Y:S01]  /*04b0*/  LDG.E.CONSTANT R16, desc[UR6][R8.64+0x400] ;  /* 0x0004000608107981 */ /* 0x000f22000c1e9900 */
[----:B------:R-:W-:-:S03]  /*04c0*/  VIADD R25, R11, 0xc00 ;  /* 0x00000c000b197836 */ /* 0x000fc60000000000 */
[----:B------:R-:W4:Y:S04]  /*04d0*/  LDG.E.CONSTANT R15, desc[UR6][R8.64+0x800] ;  /* 0x00080006080f7981 */ /* 0x000f28000c1e9900 */
[----:B------:R-:W4:Y:S01]  /*04e0*/  LDG.E.CONSTANT R20, desc[UR6][R8.64+0xc00] ;  /* 0x000c000608147981 */ /* 0x000f22000c1e9900 */
[----:B------:R-:W-:-:S03]  /*04f0*/  IMAD.WIDE R6, R25, 0x4, R6 ;  /* 0x0000000419067825 */ /* 0x000fc600078e0206 */
[----:B------:R-:W4:Y:S04]  /*0500*/  LDG.E.CONSTANT R19, desc[UR6][R4.64] ;  /* 0x0000000604137981 */ /* 0x000f28000c1e9900 */
[----:B------:R-:W4:Y:S04]  /*0510*/  LDG.E.CONSTANT R18, desc[UR6][R4.64+0x400] ;  /* 0x0004000604127981 */ /* 0x000f28000c1e9900 */
[----:B------:R-:W4:Y:S04]  /*0520*/  LDG.E.CONSTANT R23, desc[UR6][R4.64+0x800] ;  /* 0x0008000604177981 */ /* 0x000f28000c1e9900 */
[----:B------:R-:W4:Y:S04]  /*0530*/  LDG.E.CONSTANT R24, desc[UR6][R4.64+0xc00] ;  /* 0x000c000604187981 */ /* 0x000f28000c1e9900 */
[----:B------:R-:W4:Y:S04]  /*0540*/  LDG.E.CONSTANT R25, desc[UR6][R6.64] ;  /* 0x0000000606197981 */ /* 0x000f28000c1e9900 */
[----:B------:R-:W4:Y:S04]  /*0550*/  LDG.E.CONSTANT R26, desc[UR6][R6.64+0x400] ;  /* 0x00040006061a7981 */ /* 0x000f28000c1e9900 */
[----:B------:R-:W4:Y:S04]  /*0560*/  LDG.E.CONSTANT R22, desc[UR6][R6.64+0x800] ;  /* 0x0008000606167981 */ /* 0x000f28000c1e9900 */
[----:B------:R-:W4:Y:S01]  /*0570*/  LDG.E.CONSTANT R27, desc[UR6][R6.64+0xc00] ;  /* 0x000c0006061b7981 */ /* 0x000f22000c1e9900 */
[----:B------:R-:W-:-:S05]  /*0580*/  VIADD R11, R11, 0x1000 ;  /* 0x000010000b0b7836 */ /* 0x000fca0000000000 */
[----:B------:R-:W-:Y:S02]  /*0590*/  ISETP.GE.AND P1, PT, R11, R10, PT ;  /* 0x0000000a0b00720c */ /* 0x000fe40003f26270 */
[----:B--2--5:R-:W-:-:S04]  /*05a0*/  VIMNMX3 R12, R0, R12, R13, !PT ;  /* 0x0000000c000c720f */ /* 0x024fc8000780010d */
[----:B---3--:R-:W-:-:S04]  /*05b0*/  VIMNMX3 R12, R12, R14, R21, !PT ;  /* 0x0000000e0c0c720f */ /* 0x008fc80007800115 */
[----:B----4-:R-:W-:-:S04]  /*05c0*/  VIMNMX3 R12, R12, R17, R16, !PT ;  /* 0x000000110c0c720f */ /* 0x010fc80007800110 */
[----:B------:R-:W-:-:S04]  /*05d0*/  VIMNMX3 R12, R12, R15, R20, !PT ;  /* 0x0000000f0c0c720f */ /* 0x000fc80007800114 */
[----:B------:R-:W-:-:S04]  /*05e0*/  VIMNMX3 R12, R12, R19, R18, !PT ;  /* 0x000000130c0c720f */ /* 0x000fc80007800112 */
[----:B------:R-:W-:-:S04]  /*05f0*/  VIMNMX3 R12, R12, R23, R24, !PT ;  /* 0x000000170c0c720f */ /* 0x000fc80007800118 */
[----:B------:R-:W-:-:S04]  /*0600*/  VIMNMX3 R25, R12, R25, R26, !PT ;  /* 0x000000190c19720f */ /* 0x000fc8000780011a */
[----:B------:R-:W-:Y:S01]  /*0610*/  VIMNMX3 R0, R25, R22, R27, !PT ;  /* 0x000000161900720f */ /* 0x000fe2000780011b */
[----:B------:R-:W-:Y:S06]  /*0620*/  @!P1 BRA `(.L_x_15) ;  /* 0xfffffffc00749947 */ /* 0x000fec000383ffff */
.L_x_14:
[----:B------:R-:W-:Y:S05]  /*0630*/  BSYNC.RECONVERGENT B2 ;  /* 0x0000000000027941 */ /* 0x000fea0003800200 */
.L_x_13:
[----:B------:R-:W-:Y:S01]  /*0640*/  IMAD.IADD R4, R2, 0x1, -R11 ;  /* 0x0000000102047824 */ /* 0x000fe200078e0a0b */
[----:B------:R-:W-:Y:S04]  /*0650*/  BSSY.RECONVERGENT B2, `(.L_x_16) ;  /* 0x0000015000027945 */ /* 0x000fe80003800200 */
[----:B------:R-:W-:-:S13]  /*0660*/  ISETP.GT.AND P1, PT, R4, 0x400, PT ;  /* 0x000004000400780c */ /* 0x000fda0003f24270 */
[----:B------:R-:W-:Y:S05]  /*0670*/  @!P1 BRA `(.L_x_17) ;  /* 0x0000000000489947 */ /* 0x000fea0003800000 */
[----:B------:R-:W0:Y:S01]  /*0680*/  LDC.64 R6, c[0x0][0x380] ;  /* 0x0000e000ff067b82 */ /* 0x000e220000000a00 */
[C---:B------:R-:W-:Y:S02]  /*0690*/  VIADD R13, R11.reuse, 0x400 ;  /* 0x000004000b0d7836 */ /* 0x040fe40000000000 */
[----:B0-----:R-:W-:-:S05]  /*06a0*/  IMAD.WIDE R4, R11, 0x4, R6 ;  /* 0x000000040b047825 */ /* 0x001fca00078e0206 */
[----:B------:R-:W2:Y:S01]  /*06b0*/  LDG.E.CONSTANT R9, desc[UR6][R4.64] ;  /* 0x0000000604097981 */ /* 0x000ea2000c1e9900 */
[----:B------:R-:W-:-:S03]  /*06c0*/  IMAD.WIDE R6, R13, 0x4, R6 ;  /* 0x000000040d067825 */ /* 0x000fc600078e0206 */
[----:B------:R-:W2:Y:S04]  /*06d0*/  LDG.E.CONSTANT R8, desc[UR6][R4.64+0x400] ;  /* 0x0004000604087981 */ /* 0x000ea8000c1e9900 */
[----:B------:R-:W3:Y:S04]  /*06e0*/  LDG.E.CONSTANT R13, desc[UR6][R4.64+0x800] ;  /* 0x00080006040d7981 */ /* 0x000ee8000c1e9900 */
[----:B------:R-:W3:Y:S04]  /*06f0*/  LDG.E.CONSTANT R10, desc[UR6][R4.64+0xc00] ;  /* 0x000c0006040a7981 */ /* 0x000ee8000c1e9900 */
[----:B------:R-:W4:Y:S04]  /*0700*/  LDG.E.CONSTANT R15, desc[UR6][R6.64] ;  /* 0x00000006060f7981 */ /* 0x000f28000c1e9900 */
[----:B------:R-:W4:Y:S04]  /*0710*/  LDG.E.CONSTANT R12, desc[UR6][R6.64+0x400] ;  /* 0x00040006060c7981 */ /* 0x000f28000c1e9900 */
[----:B------:R-:W4:Y:S04]  /*0720*/  LDG.E.CONSTANT R17, desc[UR6][R6.64+0x800] ;  /* 0x0008000606117981 */ /* 0x000f28000c1e9900 */
[----:B------:R-:W4:Y:S01]  /*0730*/  LDG.E.CONSTANT R14, desc[UR6][R6.64+0xc00] ;  /* 0x000c0006060e7981 */ /* 0x000f22000c1e9900 */
[----:B------:R-:W-:Y:S01]  /*0740*/  PLOP3.LUT P0, PT, PT, PT, PT, 0x8, 0x80 ;  /* 0x000000000080781c */ /* 0x000fe20003f0e170 */
[----:B------:R-:W-:Y:S01]  /*0750*/  VIADD R11, R11, 0x800 ;  /* 0x000008000b0b7836 */ /* 0x000fe20000000000 */
[----:B--2--5:R-:W-:-:S04]  /*0760*/  VIMNMX3 R8, R0, R9, R8, !PT ;  /* 0x000000090008720f */ /* 0x024fc80007800108 */
[----:B---3--:R-:W-:-:S04]  /*0770*/  VIMNMX3 R8, R8, R13, R10, !PT ;  /* 0x0000000d0808720f */ /* 0x008fc8000780010a */
[----:B----4-:R-:W-:-:S04]  /*0780*/  VIMNMX3 R8, R8, R15, R12, !PT ;  /* 0x0000000f0808720f */ /* 0x010fc8000780010c */
[----:B------:R-:W-:-:S07]  /*0790*/  VIMNMX3 R0, R8, R17, R14, !PT ;  /* 0x000000110800720f */ /* 0x000fce000780010e */
.L_x_17:
[----:B------:R-:W-:Y:S05]  /*07a0*/  BSYNC.RECONVERGENT B2 ;  /* 0x0000000000027941 */ /* 0x000fea0003800200 */
.L_x_16:
[----:B------:R-:W-:-:S13]  /*07b0*/  ISETP.LT.OR P0, PT, R11, R2, P0 ;  /* 0x000000020b00720c */ /* 0x000fda0000701670 */
[----:B------:R-:W-:Y:S05]  /*07c0*/  @!P0 BRA `(.L_x_9) ;  /* 0x0000000000208947 */ /* 0x000fea0003800000 */
[----:B------:R-:W0:Y:S02]  /*07d0*/  LDC.64 R4, c[0x0][0x380] ;  /* 0x0000e000ff047b82 */ /* 0x000e240000000a00 */
[----:B0-----:R-:W-:-:S05]  /*07e0*/  IMAD.WIDE R4, R11, 0x4, R4 ;  /* 0x000000040b047825 */ /* 0x001fca00078e0204 */
[----:B------:R-:W2:Y:S04]  /*07f0*/  LDG.E.CONSTANT R7, desc[UR6][R4.64] ;  /* 0x0000000604077981 */ /* 0x000ea8000c1e9900 */
[----:B------:R-:W2:Y:S04]  /*0800*/  LDG.E.CONSTANT R6, desc[UR6][R4.64+0x400] ;  /* 0x0004000604067981 */ /* 0x000ea8000c1e9900 */
[----:B------:R-:W3:Y:S04]  /*0810*/  LDG.E.CONSTANT R9, desc[UR6][R4.64+0x800] ;  /* 0x0008000604097981 */ /* 0x000ee8000c1e9900 */
[----:B------:R-:W3:Y:S01]  /*0820*/  LDG.E.CONSTANT R8, desc[UR6][R4.64+0xc00] ;  /* 0x000c000604087981 */ /* 0x000ee2000c1e9900 */
[----:B--2--5:R-:W-:-:S04]  /*0830*/  VIMNMX3 R0, R0, R7, R6, !PT ;  /* 0x000000070000720f */ /* 0x024fc80007800106 */
[----:B---3--:R-:W-:-:S07]  /*0840*/  VIMNMX3 R0, R0, R9, R8, !PT ;  /* 0x000000090000720f */ /* 0x008fce0007800108 */
.L_x_9:
[----:B------:R-:W-:Y:S05]  /*0850*/  BSYNC.RECONVERGENT B1 ;  /* 0x0000000000017941 */ /* 0x000fea0003800200 */
.L_x_8:
[----:B------:R-:W-:Y:S01]  /*0860*/  ISETP.GE.AND P0, PT, R2, 0x100, PT ;  /* 0x000001000200780c */ /* 0x000fe20003f06270 */
[----:B-----5:R-:W-:-:S12]  /*0870*/  IMAD.MOV.U32 R9, RZ, RZ, R0 ;  /* 0x000000ffff097224 */ /* 0x020fd800078e0000 */
[----:B------:R-:W-:Y:S05]  /*0880*/  @!P0 BRA `(.L_x_18) ;  /* 0x0000000000a08947 */ /* 0x000fea0003800000 */
[----:B------:R-:W1:Y:S01]  /*0890*/  S2R R6, SR_LANEID ;  /* 0x0000000000067919 */ /* 0x000e620000000000 */
[----:B------:R-:W2:Y:S02]  /*08a0*/  SHFL.DOWN PT, R0, R9, 0x1, 0x1f ;  /* 0x08201f0009007f89 */ /* 0x000ea400000e0000 */
[----:B--2---:R-:W-:Y:S02]  /*08b0*/  VIMNMX R0, PT, PT, R0, R9, !PT ;  /* 0x0000000900007248 */ /* 0x004fe40007fe0100 */
[C---:B-1----:R-:W-:Y:S02]  /*08c0*/  ISETP.GT.AND P0, PT, R6.reuse, 0x1e, PT ;  /* 0x0000001e0600780c */ /* 0x042fe40003f04270 */
[C---:B------:R-:W-:Y:S02]  /*08d0*/  ISETP.NE.AND P1, PT, R6.reuse, RZ, PT ;  /* 0x000000ff0600720c */ /* 0x040fe40003f25270 */
[----:B------:R-:W-:Y:S02]  /*08e0*/  SEL R0, R9, R0, P0 ;  /* 0x0000000009007207 */ /* 0x000fe40000000000 */
[----:B------:R-:W-:-:S03]  /*08f0*/  ISETP.GT.AND P0, PT, R6, 0x1d, PT ;  /* 0x0000001d0600780c */ /* 0x000fc60003f04270 */
[----:B0-----:R-:W0:Y:S06]  /*0900*/  SHFL.DOWN PT, R5, R0, 0x2, 0x1f ;  /* 0x08401f0000057f89 */ /* 0x001e2c00000e0000 */
[----:B------:R-:W1:Y:S01]  /*0910*/  @!P1 S2R R7, SR_CgaCtaId ;  /* 0x0000000000079919 */ /* 0x000e620000008800 */
[----:B------:R-:W-:Y:S02]  /*0920*/  @!P1 MOV R4, 0x400 ;  /* 0x0000040000049802 */ /* 0x000fe40000000f00 */
[----:B------:R-:W-:-:S04]  /*0930*/  @!P1 SHF.R.U32.HI R2, RZ, 0x3, R3 ;  /* 0x00000003ff029819 */ /* 0x000fc80000011603 */
[----:B------:R-:W-:Y:S02]  /*0940*/  @!P1 LOP3.LUT R2, R2, 0x7c, RZ, 0xc0, !PT ;  /* 0x0000007c02029812 */ /* 0x000fe400078ec0ff */
[----:B0-----:R-:W-:Y:S02]  /*0950*/  @!P0 VIMNMX R0, PT, PT, R0, R5, !PT ;  /* 0x0000000500008248 */ /* 0x001fe40007fe0100 */
[----:B------:R-:W-:-:S03]  /*0960*/  ISETP.GT.AND P0, PT, R6, 0x1b, PT ;  /* 0x0000001b0600780c */ /* 0x000fc60003f04270 */
[----:B------:R-:W0:Y:S01]  /*0970*/  SHFL.DOWN PT, R5, R0, 0x4, 0x1f ;  /* 0x08801f0000057f89 */ /* 0x000e2200000e0000 */
[----:B-1----:R-:W-:-:S05]  /*0980*/  @!P1 LEA R7, R7, R4, 0x18 ;  /* 0x0000000407079211 */ /* 0x002fca00078ec0ff */
[----:B------:R-:W-:-:S04]  /*0990*/  @!P1 IMAD.IADD R2, R2, 0x1, R7 ;  /* 0x0000000102029824 */ /* 0x000fc800078e0207 */
[----:B0-----:R-:W-:Y:S02]  /*09a0*/  @!P0 VIMNMX R0, PT, PT, R0, R5, !PT ;  /* 0x0000000500008248 */ /* 0x001fe40007fe0100 */
[----:B------:R-:W-:-:S03]  /*09b0*/  ISETP.GT.AND P0, PT, R6, 0x17, PT ;  /* 0x000000170600780c */ /* 0x000fc60003f04270 */
[----:B------:R-:W0:Y:S10]  /*09c0*/  SHFL.DOWN PT, R5, R0, 0x8, 0x1f ;  /* 0x09001f0000057f89 */ /* 0x000e3400000e0000 */
[----:B0-----:R-:W-:-:S02]  /*09d0*/  @!P0 VIMNMX R0, PT, PT, R0, R5, !PT ;  /* 0x0000000500008248 */ /* 0x001fc40007fe0100 */
[----:B------:R-:W-:-:S03]  /*09e0*/  ISETP.NE.AND P0, PT, R3, RZ, PT ;  /* 0x000000ff0300720c */ /* 0x000fc60003f05270 */
[----:B------:R-:W0:Y:S02]  /*09f0*/  SHFL.DOWN PT, R5, R0, 0x10, 0x1f ;  /* 0x0a001f0000057f89 */ /* 0x000e2400000e0000 */
[----:B0-----:R-:W-:-:S05]  /*0a00*/  VIMNMX R7, PT, PT, R0, R5, !PT ;  /* 0x0000000500077248 */ /* 0x001fca0007fe0100 */
[----:B------:R0:W-:Y:S01]  /*0a10*/  @!P1 STS [R2+0x8], R7 ;  /* 0x0000080702009388 */ /* 0x0001e20000000800 */
[----:B------:R-:W-:Y:S01]  /*0a20*/  BAR.SYNC.DEFER_BLOCKING 0x0 ;  /* 0x0000000000007b1d */ /* 0x000fe20000010000 */
[----:B------:R-:W-:-:S04]  /*0a30*/  ISETP.GT.AND P1, PT, R6, 0xf, PT ;  /* 0x0000000f0600780c */ /* 0x000fc80003f24270 */
[----:B------:R-:W-:Y:S01]  /*0a40*/  SEL R5, R0, R7, P1 ;  /* 0x0000000700057207 */ /* 0x000fe20000800000 */
[----:B------:R-:W-:Y:S08]  /*0a50*/  @P0 BRA `(.L_x_19) ;  /* 0x0000002c00500947 */ /* 0x000ff00003800000 */
[----:B------:R-:W1:Y:S01]  /*0a60*/  S2UR UR5, SR_CgaCtaId ;  /* 0x00000000000579c3 */ /* 0x000e620000008800 */
[----:B------:R-:W-:Y:S02]  /*0a70*/  UMOV UR4, 0x400 ;  /* 0x0000040000047882 */ /* 0x000fe40000000000 */
[----:B-1----:R-:W-:-:S09]  /*0a80*/  ULEA UR4, UR5, UR4, 0x18 ;  /* 0x0000000405047291 */ /* 0x002fd2000f8ec0ff */
[----:B------:R-:W-:Y:S04]  /*0a90*/  LDS R0, [UR4+0xc] ;  /* 0x00000c04ff007984 */ /* 0x000fe80008000800 */
[----:B------:R-:W1:Y:S04]  /*0aa0*/  LDS.128 R8, [UR4+0x10] ;  /* 0x00001004ff087984 */ /* 0x000e680008000c00 */
[----:B0-----:R-:W0:Y:S01]  /*0ab0*/  LDS.64 R2, [UR4+0x20] ;  /* 0x00002004ff027984 */ /* 0x001e220008000a00 */
[----:B-1----:R-:W-:-:S04]  /*0ac0*/  VIMNMX3 R0, R5, R0, R8, !PT ;  /* 0x000000000500720f */ /* 0x002fc80007800108 */
[----:B------:R-:W-:-:S04]  /*0ad0*/  VIMNMX3 R0, R0, R9, R10, !PT ;  /* 0x000000090000720f */ /* 0x000fc8000780010a */
[----:B0-----:R-:W-:-:S04]  /*0ae0*/  VIMNMX3 R0, R0, R11, R2, !PT ;  /* 0x0000000b0000720f */ /* 0x001fc80007800102 */
[----:B------:R-:W-:Y:S01]  /*0af0*/  VIMNMX R5, PT, PT, R0, R3, !PT ;  /* 0x0000000300057248 */ /* 0x000fe20007fe0100 */
[----:B------:R-:W-:Y:S06]  /*0b00*/  BRA `(.L_x_19) ;  /* 0x0000002c00247947 */ /* 0x000fec0003800000 */
.L_x_18:
[----:B------:R-:W1:Y:S01]  /*0b10*/  S2R R6, SR_LANEID ;  /* 0x0000000000067919 */ /* 0x000e620000000000 */
[----:B------:R-:W-:-:S04]  /*0b20*/  LOP3.LUT R0, R3, 0x3e0, RZ, 0xc0, !PT ;  /* 0x000003e003007812 */ /* 0x000fc800078ec0ff */
[----:B------:R-:W-:Y:S01]  /*0b30*/  LOP3.LUT R7, RZ, R0, RZ, 0x33, !PT ;  /* 0x00000000ff077212 */ /* 0x000fe200078e33ff */
[----:B0-----:R-:W-:-:S04]  /*0b40*/  VIADD R5, R0, 0x20 ;  /* 0x0000002000057836 */ /* 0x001fc80000000000 */
[----:B------:R-:W-:Y:S01]  /*0b50*/  IMAD.IADD R7, R7, 0x1, R2 ;  /* 0x0000000107077824 */ /* 0x000fe200078e0202 */
[----:B------:R-:W-:-:S04]  /*0b60*/  ISETP.GT.AND P0, PT, R5, R2, PT ;  /* 0x000000020500720c */ /* 0x000fc80003f04270 */
[----:B------:R-:W-:-:S05]  /*0b70*/  SEL R7, R7, 0x1f, P0 ;  /* 0x0000001f07077807 */ /* 0x000fca0000000000 */
[----:B------:R-:W0:Y:S01]  /*0b80*/  SHFL.DOWN PT, R0, R9, 0x1, R7 ;  /* 0x0820000009007989 */ /* 0x000e2200000e0007 */
[C---:B-1----:R-:W-:Y:S01]  /*0b90*/  ISETP.GE.AND P0, PT, R6.reuse, R7, PT ;  /* 0x000000070600720c */ /* 0x042fe20003f06270 */
[C---:B------:R-:W-:Y:S01]  /*0ba0*/  VIADD R4, R6.reuse, 0x2 ;  /* 0x0000000206047836 */ /* 0x040fe20000000000 */
[----:B------:R-:W-:-:S11]  /*0bb0*/  ISETP.NE.AND P1, PT, R6, RZ, PT ;  /* 0x000000ff0600720c */ /* 0x000fd60003f25270 */
[----:B0-----:R-:W-:Y:S02]  /*0bc0*/  @!P0 VIMNMX R9, PT, PT, R0, R9, !PT ;  /* 0x0000000900098248 */ /* 0x001fe40007fe0100 */
[----:B------:R-:W-:Y:S01]  /*0bd0*/  ISETP.GT.AND P0, PT, R4, R7, PT ;  /* 0x000000070400720c */ /* 0x000fe20003f04270 */
[----:B------:R-:W-:Y:S01]  /*0be0*/  VIADD R4, R6, 0x4 ;  /* 0x0000000406047836 */ /* 0x000fe20000000000 */
[----:B------:R-:W0:Y:S01]  /*0bf0*/  @!P1 S2R R8, SR_CgaCtaId ;  /* 0x0000000000089919 */ /* 0x000e220000008800 */
[----:B------:R-:W-:Y:S01]  /*0c00*/  @!P1 MOV R5, 0x400 ;  /* 0x0000040000059802 */ /* 0x000fe20000000f00 */
[----:B------:R-:W1:Y:S09]  /*0c10*/  SHFL.DOWN PT, R0, R9, 0x2, R7 ;  /* 0x0840000009007989 */ /* 0x000e7200000e0007 */
[----:B-1----:R-:W-:-:S02]  /*0c20*/  @!P0 VIMNMX R9, PT, PT, R9, R0, !PT ;  /* 0x0000000009098248 */ /* 0x002fc40007fe0100 */
[----:B------:R-:W-:Y:S01]  /*0c30*/  ISETP.GT.AND P0, PT, R4, R7, PT ;  /* 0x000000070400720c */ /* 0x000fe20003f04270 */
[----:B------:R-:W-:Y:S01]  /*0c40*/  VIADD R4, R6, 0x8 ;  /* 0x0000000806047836 */ /* 0x000fe20000000000 */
[----:B0-----:R-:W-:Y:S01]  /*0c50*/  @!P1 LEA R5, R8, R5, 0x18 ;  /* 0x0000000508059211 */ /* 0x001fe200078ec0ff */
[----:B------:R-:W0:Y:S10]  /*0c60*/  SHFL.DOWN PT, R0, R9, 0x4, R7 ;  /* 0x0880000009007989 */ /* 0x000e3400000e0007 */
[----:B0-----:R-:W-:-:S02]  /*0c70*/  @!P0 VIMNMX R9, PT, PT, R9, R0, !PT ;  /* 0x0000000009098248 */ /* 0x001fc40007fe0100 */
[----:B------:R-:W-:Y:S01]  /*0c80*/  ISETP.GT.AND P0, PT, R4, R7, PT ;  /* 0x000000070400720c */ /* 0x000fe20003f04270 */
[----:B------:R-:W-:Y:S02]  /*0c90*/  VIADD R4, R6, 0x10 ;  /* 0x0000001006047836 */ /* 0x000fe40000000000 */
[----:B------:R-:W0:Y:S10]  /*0ca0*/  SHFL.DOWN PT, R0, R9, 0x8, R7 ;  /* 0x0900000009007989 */ /* 0x000e3400000e0007 */
[----:B0-----:R-:W-:-:S02]  /*0cb0*/  @!P0 VIMNMX R9, PT, PT, R9, R0, !PT ;  /* 0x0000000009098248 */ /* 0x001fc40007fe0100 */
[----:B------:R-:W-:Y:S02]  /*0cc0*/  ISETP.GT.AND P0, PT, R4, R7, PT ;  /* 0x000000070400720c */ /* 0x000fe40003f04270 */
[----:B------:R-:W-:Y:S01]  /*0cd0*/  @!P1 SHF.R.U32.HI R4, RZ, 0x3, R3 ;  /* 0x00000003ff049819 */ /* 0x000fe20000011603 */
[----:B------:R-:W0:Y:S03]  /*0ce0*/  SHFL.DOWN PT, R0, R9, 0x10, R7 ;  /* 0x0a00000009007989 */ /* 0x000e2600000e0007 */
[----:B------:R-:W-:-:S05]  /*0cf0*/  @!P1 LOP3.LUT R4, R4, 0x7c, RZ, 0xc0, !PT ;  /* 0x0000007c04049812 */ /* 0x000fca00078ec0ff */
[----:B------:R-:W-:Y:S02]  /*0d00*/  @!P1 IMAD.IADD R4, R4, 0x1, R5 ;  /* 0x0000000104049824 */ /* 0x000fe400078e0205 */
[----:B0-----:R-:W-:Y:S02]  /*0d10*/  @!P0 VIMNMX R9, PT, PT, R9, R0, !PT ;  /* 0x0000000009098248 */ /* 0x001fe40007fe0100 */
[----:B------:R-:W-:-:S03]  /*0d20*/  ISETP.NE.AND P0, PT, R3, RZ, PT ;  /* 0x000000ff0300720c */ /* 0x000fc60003f05270 */
[----:B------:R-:W-:-:S05]  /*0d30*/  IMAD.MOV.U32 R5, RZ, RZ, R9 ;  /* 0x000000ffff057224 */ /* 0x000fca00078e0009 */
[----:B------:R4:W-:Y:S01]  /*0d40*/  @!P1 STS [R4+0x8], R5 ;  /* 0x0000080504009388 */ /* 0x0009e20000000800 */
[----:B------:R-:W-:Y:S06]  /*0d50*/  BAR.SYNC.DEFER_BLOCKING 0x0 ;  /* 0x0000000000007b1d */ /* 0x000fec0000010000 */
[----:B------:R-:W-:Y:S05]  /*0d60*/  @P0 BRA `(.L_x_19) ;  /* 0x00000028008c0947 */ /* 0x000fea0003800000 */
[----:B------:R-:W0:Y:S01]  /*0d70*/  S2UR UR5, SR_CgaCtaId ;  /* 0x00000000000579c3 */ /* 0x000e220000008800 */
[----:B------:R-:W-:Y:S01]  /*0d80*/  UMOV UR4, 0x400 ;  /* 0x0000040000047882 */ /* 0x000fe20000000000 */
[C---:B------:R-:W-:Y:S02]  /*0d90*/  ISETP.GT.AND P2, PT, R2.reuse, 0x20, PT ;  /* 0x000000200200780c */ /* 0x040fe40003f44270 */
[C---:B------:R-:W-:Y:S02]  /*0da0*/  ISETP.GT.AND P4, PT, R2.reuse, 0x40, PT ;  /* 0x000000400200780c */ /* 0x040fe40003f84270 */
[C---:B------:R-:W-:Y:S02]  /*0db0*/  ISETP.GT.AND P3, PT, R2.reuse, 0x60, PT ;  /* 0x000000600200780c */ /* 0x040fe40003f64270 */
[----:B------:R-:W-:Y:S01]  /*0dc0*/  ISETP.GT.AND P1, PT, R2, 0x80, PT ;  /* 0x000000800200780c */ /* 0x000fe20003f24270 */
[----:B0-----:R-:W-:-:S09]  /*0dd0*/  ULEA UR4, UR5, UR4, 0x18 ;  /* 0x0000000405047291 */ /* 0x001fd2000f8ec0ff */
[----:B------:R-:W4:Y:S04]  /*0de0*/  LDS R0, [UR4+0xc] ;  /* 0x00000c04ff007984 */ /* 0x000f280008000800 */
[----:B------:R-:W0:Y:S04]  /*0df0*/  LDS.128 R8, [UR4+0x10] ;  /* 0x00001004ff087984 */ /* 0x000e280008000c00 */
[----:B------:R-:W1:Y:S01]  /*0e00*/  LDS.64 R6, [UR4+0x20] ;  /* 0x00002004ff067984 */ /* 0x000e620008000a00 */
[----:B----4-:R-:W-:Y:S02]  /*0e10*/  @P2 VIMNMX R5, PT, PT, R5, R0, !PT ;  /* 0x0000000005052248 */ /* 0x010fe40007fe0100 */
[----:B------:R-:W-:-:S02]  /*0e20*/  ISETP.GT.AND P2, PT, R2, 0xa0, PT ;  /* 0x000000a00200780c */ /* 0x000fc40003f44270 */
[----:B0-----:R-:W-:Y:S02]  /*0e30*/  @P4 VIMNMX R5, PT, PT, R5, R8, !PT ;  /* 0x0000000805054248 */ /* 0x001fe40007fe0100 */
[C---:B------:R-:W-:Y:S02]  /*0e40*/  ISETP.GT.AND P4, PT, R2.reuse, 0xc0, PT ;  /* 0x000000c00200780c */ /* 0x040fe40003f84270 */
[----:B------:R-:W-:Y:S02]  /*0e50*/  @P3 VIMNMX R5, PT, PT, R5, R9, !PT ;  /* 0x0000000905053248 */ /* 0x000fe40007fe0100 */
[----:B------:R-:W-:Y:S02]  /*0e60*/  ISETP.GT.AND P3, PT, R2, 0xe0, PT ;  /* 0x000000e00200780c */ /* 0x000fe40003f64270 */
[----:B------:R-:W-:-:S04]  /*0e70*/  @P1 VIMNMX R5, PT, PT, R5, R10, !PT ;  /* 0x0000000a05051248 */ /* 0x000fc80007fe0100 */
[----:B------:R-:W-:-:S04]  /*0e80*/  @P2 VIMNMX R5, PT, PT, R5, R11, !PT ;  /* 0x0000000b05052248 */ /* 0x000fc80007fe0100 */
[----:B-1----:R-:W-:-:S04]  /*0e90*/  @P4 VIMNMX R5, PT, PT, R5, R6, !PT ;  /* 0x0000000605054248 */ /* 0x002fc80007fe0100 */
[----:B------:R-:W-:Y:S01]  /*0ea0*/  @P3 VIMNMX R5, PT, PT, R5, R7, !PT ;  /* 0x0000000705053248 */ /* 0x000fe20007fe0100 */
[----:B------:R-:W-:Y:S06]  /*0eb0*/  BRA `(.L_x_19) ;  /* 0x0000002800387947 */ /* 0x000fec0003800000 */
.L_x_5:
[----:B------:R-:W0:Y:S01]  /*0ec0*/  S2R R0, SR_TID.X ;  /* 0x0000000000007919 */ /* 0x000e220000002100 */
[----:B------:R-:W1:Y:S01]  /*0ed0*/  LDC.64 R20, c[0x0][0x380] ;  /* 0x0000e000ff147b82 */ /* 0x000e620000000a00 */
[----:B0-----:R-:W-:-:S04]  /*0ee0*/  IMAD.SHL.U32 R3, R0, 0x4, RZ ;  /* 0x0000000400037824 */ /* 0x001fc800078e00ff */
[----:B-1----:R-:W-:-:S05]  /*0ef0*/  IMAD.WIDE.U32 R20, R3, 0x4, R20 ;  /* 0x0000000403147825 */ /* 0x002fca00078e0014 */
[----:B------:R-:W2:Y:S04]  /*0f00*/  LDG.E.128.CONSTANT R4, desc[UR6][R20.64] ;  /* 0x0000000614047981 */ /* 0x000ea8000c1e9d00 */
[----:B------:R-:W3:Y:S04]  /*0f10*/  LDG.E.128.CONSTANT R8, desc[UR6][R20.64+0x1000] ;  /* 0x0010000614087981 */ /* 0x000ee8000c1e9d00 */
[----:B------:R-:W4:Y:S04]  /*0f20*/  LDG.E.128.CONSTANT R12, desc[UR6][R20.64+0x2000] ;  /* 0x00200006140c7981 */ /* 0x000f28000c1e9d00 */
[----:B------:R-:W5:Y:S01]  /*0f30*/  LDG.E.128.CONSTANT R16, desc[UR6][R20.64+0x3000] ;  /* 0x0030000614107981 */ /* 0x000f62000c1e9d00 */
[----:B------:R-:W-:Y:S01]  /*0f40*/  ISETP.GE.U32.AND P0, PT, R2, 0x2000, PT ;  /* 0x000020000200780c */ /* 0x000fe20003f06070 */
[----:B------:R-:W-:Y:S01]  /*0f50*/  IMAD.MOV.U32 R23, RZ, RZ, 0x1000 ;  /* 0x00001000ff177424 */ /* 0x000fe200078e00ff */
[----:B--2---:R-:W-:-:S02]  /*0f60*/  VIMNMX3 R4, R4, R5, R6, !PT ;  /* 0x000000050404720f */ /* 0x004fc40007800106 */
[----:B---3--:R-:W-:Y:S02]  /*0f70*/  VIMNMX3 R7, R7, R8, R9, !PT ;  /* 0x000000080707720f */ /* 0x008fe40007800109 */
[----:B----4-:R-:W-:Y:S02]  /*0f80*/  VIMNMX3 R10, R10, R11, R12, !PT ;  /* 0x0000000b0a0a720f */ /* 0x010fe4000780010c */
[----:B------:R-:W-:Y:S02]  /*0f90*/  VIMNMX3 R13, R13, R14, R15, !PT ;  /* 0x0000000e0d0d720f */ /* 0x000fe4000780010f */
[----:B-----5:R-:W-:Y:S02]  /*0fa0*/  VIMNMX3 R18, R16, R17, R18, !PT ;  /* 0x000000111012720f */ /* 0x020fe40007800112 */
[----:B------:R-:W-:Y:S02]  /*0fb0*/  VIMNMX3 R4, R4, R7, R10, !PT ;  /* 0x000000070404720f */ /* 0x000fe4000780010a */
[----:B------:R-:W-:-:S04]  /*0fc0*/  VIMNMX3 R13, R13, R18, R19, !PT ;  /* 0x000000120d0d720f */ /* 0x000fc80007800113 */
[----:B------:R-:W-:Y:S01]  /*0fd0*/  VIMNMX R3, PT, PT, R4, R13, !PT ;  /* 0x0000000d04037248 */ /* 0x000fe20007fe0100 */
[----:B------:R-:W-:Y:S06]  /*0fe0*/  @!P0 BRA `(.L_x_20) ;  /* 0x0000000000608947 */ /* 0x000fec0003800000 */
[----:B------:R-:W0:Y:S01]  /*0ff0*/  LDC R24, c[0x0][0x390] ;  /* 0x0000e400ff187b82 */ /* 0x000e220000000800 */
[----:B------:R-:W-:Y:S02]  /*1000*/  VIADD R22, R2, 0xfffff000 ;  /* 0xfffff00002167836 */ /* 0x000fe40000000000 */
[----:B------:R-:W-:-:S07]  /*1010*/  IMAD.MOV.U32 R23, RZ, RZ, 0x1000 ;  /* 0x00001000ff177424 */ /* 0x000fce00078e00ff */
.L_x_22:
[----:B------:R-:W-:-:S05]  /*1020*/  IMAD.WIDE R26, R23, 0x4, R20 ;  /* 0x00000004171a7825 */ /* 0x000fca00078e0214 */
[----:B------:R-:W2:Y:S04]  /*1030*/  LDG.E.128.CONSTANT R4, desc[UR6][R26.64] ;  /* 0x000000061a047981 */ /* 0x000ea8000c1e9d00 */
[----:B------:R-:W3:Y:S04]  /*1040*/  LDG.E.128.CONSTANT R8, desc[UR6][R26.64+0x1000] ;  /* 0x001000061a087981 */ /* 0x000ee8000c1e9d00 */
[----:B------:R-:W4:Y:S04]  /*1050*/  LDG.E.128.CONSTANT R12, desc[UR6][R26.64+0x2000] ;  /* 0x002000061a0c7981 */ /* 0x000f28000c1e9d00 */
[----:B------:R-:W5:Y:S01]  /*1060*/  LDG.E.128.CONSTANT R16, desc[UR6][R26.64+0x3000] ;  /* 0x003000061a107981 */ /* 0x000f62000c1e9d00 */
[----:B0-----:R-:W-:Y:S01]  /*1070*/  IMAD.MOV.U32 R2, RZ, RZ, R24 ;  /* 0x000000ffff027224 */ /* 0x001fe200078e0018 */
[----:B--2---:R-:W-:-:S03]  /*1080*/  VIMNMX3 R3, R3, R4, R5, !PT ;  /* 0x000000040303720f */ /* 0x004fc60007800105 */
[----:B------:R-:W-:Y:S01]  /*1090*/  IMAD.IADD R4, R2, 0x1, -R23 ;  /* 0x0000000102047824 */ /* 0x000fe200078e0a17 */
[----:B---3--:R-:W-:-:S04]  /*10a0*/  VIMNMX3 R6, R6, R7, R8, !PT ;  /* 0x000000070606720f */ /* 0x008fc80007800108 */
[----:B------:R-:W-:Y:S02]  /*10b0*/  ISETP.GE.AND P0, PT, R4, 0x1000, PT ;  /* 0x000010000400780c */ /* 0x000fe40003f06270 */
[----:B------:R-:W-:Y:S02]  /*10c0*/  VIMNMX3 R8, R9, R10, R11, !PT ;  /* 0x0000000a0908720f */ /* 0x000fe4000780010b */
[----:B----4-:R-:W-:Y:S02]  /*10d0*/  VIMNMX3 R12, R12, R13, R14, !PT ;  /* 0x0000000d0c0c720f */ /* 0x010fe4000780010e */
[----:B-----5:R-:W-:Y:S02]  /*10e0*/  VIMNMX3 R15, R15, R16, R17, !PT ;  /* 0x000000100f0f720f */ /* 0x020fe40007800111 */
[----:B------:R-:W-:Y:S02]  /*10f0*/  VIMNMX R18, PT, PT, R18, R19, !PT ;  /* 0x0000001312127248 */ /* 0x000fe40007fe0100 */
[----:B------:R-:W-:-:S02]  /*1100*/  VIMNMX3 R3, R3, R6, R8, !PT ;  /* 0x000000060303720f */ /* 0x000fc40007800108 */
[----:B------:R-:W-:-:S04]  /*1110*/  VIMNMX3 R12, R12, R15, R18, !PT ;  /* 0x0000000f0c0c720f */ /* 0x000fc80007800112 */
[----:B------:R-:W-:Y:S01]  /*1120*/  VIMNMX R3, PT, PT, R3, R12, !PT ;  /* 0x0000000c03037248 */ /* 0x000fe20007fe0100 */
[----:B------:R-:W-:Y:S06]  /*1130*/  @!P0 BRA `(.L_x_21) ;  /* 0x0000000400fc8947 */ /* 0x000fec0003800000 */
[----:B------:R-:W-:-:S05]  /*1140*/  VIADD R23, R23, 0x1000 ;  /* 0x0000100017177836 */ /* 0x000fca0000000000 */
[----:B------:R-:W-:-:S13]  /*1150*/  ISETP.GT.AND P0, PT, R23, R22, PT ;  /* 0x000000161700720c */ /* 0x000fda0003f04270 */
[----:B------:R-:W-:Y:S05]  /*1160*/  @!P0 BRA `(.L_x_22) ;  /* 0xfffffffc00ac8947 */ /* 0x000fea000383ffff */
.L_x_20:
[----:B------:R-:W-:-:S13]  /*1170*/  ISETP.GE.AND P0, PT, R23, R2, PT ;  /* 0x000000021700720c */ /* 0x000fda0003f06270 */
[----:B------:R-:W-:Y:S05]  /*1180*/  @P0 BRA `(.L_x_21) ;  /* 0x0000000400e80947 */ /* 0x000fea0003800000 */
[----:B------:R-:W-:Y:S01]  /*1190*/  IMAD.IADD R11, R2, 0x1, -R23 ;  /* 0x00000001020b7824 */ /* 0x000fe200078e0a17 */
[----:B------:R-:W-:Y:S04]  /*11a0*/  BSSY.RECONVERGENT B1, `(.L_x_21) ;  /* 0x0000078000017945 */ /* 0x000fe80003800200 */
[----:B------:R-:W-:-:S13]  /*11b0*/  ISETP.GE.AND P0, PT, R0, R11, PT ;  /* 0x0000000b0000720c */ /* 0x000fda0003f06270 */
[----:B------:R-:W-:Y:S05]  /*11c0*/  @P0 BRA `(.L_x_23) ;  /* 0x0000000400d40947 */ /* 0x000fea0003800000 */
[----:B------:R-:W-:Y:S01]  /*11d0*/  LOP3.LUT R4, RZ, R0, RZ, 0x33, !PT ;  /* 0x00000000ff047212 */ /* 0x000fe200078e33ff */
[----:B------:R-:W-:Y:S03]  /*11e0*/  BSSY.RECONVERGENT B2, `(.L_x_24) ;  /* 0x0000015000027945 */ /* 0x000fe60003800200 */
[----:B------:R-:W-:-:S04]  /*11f0*/  IADD3 R4, PT, PT, -R23, R2, R4 ;  /* 0x0000000217047210 */ /* 0x000fc80007ffe104 */
[C---:B------:R-:W-:Y:S02]  /*1200*/  LOP3.LUT R2, R4.reuse, 0x300, RZ, 0xc0, !PT ;  /* 0x0000030004027812 */ /* 0x040fe400078ec0ff */
[----:B------:R-:W-:Y:S02]  /*1210*/  ISETP.GE.U32.AND P1, PT, R4, 0x300, PT ;  /* 0x000003000400780c */ /* 0x000fe40003f26070 */
[----:B------:R-:W-:Y:S01]  /*1220*/  ISETP.NE.AND P0, PT, R2, 0x300, PT ;  /* 0x000003000200780c */ /* 0x000fe20003f05270 */
[----:B------:R-:W-:-:S12]  /*1230*/  IMAD.MOV.U32 R2, RZ, RZ, R0 ;  /* 0x000000ffff027224 */ /* 0x000fd800078e0000 */
[----:B------:R-:W-:Y:S05]  /*1240*/  @!P0 BRA `(.L_x_25) ;  /* 0x0000000000388947 */ /* 0x000fea0003800000 */
[----:B------:R-:W0:Y:S01]  /*1250*/  LDC.64 R6, c[0x0][0x380] ;  /* 0x0000e000ff067b82 */ /* 0x000e220000000a00 */
[----:B------:R-:W-:Y:S01]  /*1260*/  LEA.HI R2, R4, 0x1, RZ, 0x18 ;  /* 0x0000000104027811 */ /* 0x000fe200078fc0ff */
[----:B------:R-:W-:-:S03]  /*1270*/  IMAD.IADD R9, R0, 0x1, R23 ;  /* 0x0000000100097824 */ /* 0x000fc600078e0217 */
[----:B------:R-:W-:Y:S01]  /*1280*/  LOP3.LUT R4, R2, 0x3, RZ, 0xc0, !PT ;  /* 0x0000000302047812 */ /* 0x000fe200078ec0ff */
[----:B------:R-:W-:-:S04]  /*1290*/  IMAD.MOV.U32 R2, RZ, RZ, R0 ;  /* 0x000000ffff027224 */ /* 0x000fc800078e0000 */
[----:B------:R-:W-:-:S07]  /*12a0*/  IMAD.MOV R8, RZ, RZ, -R4 ;  /* 0x000000ffff087224 */ /* 0x000fce00078e0a04 */
.L_x_26:
[----:B0-----:R-:W-:-:S06]  /*12b0*/  IMAD.WIDE.U32 R4, R9, 0x4, R6 ;  /* 0x0000000409047825 */ /* 0x001fcc00078e0006 */
[----:B------:R-:W2:Y:S01]  /*12c0*/  LDG.E.CONSTANT R4, desc[UR6][R4.64] ;  /* 0x0000000604047981 */ /* 0x000ea2000c1e9900 */
[----:B------:R-:W-:Y:S02]  /*12d0*/  VIADD R8, R8, 0x1 ;  /* 0x0000000108087836 */ /* 0x000fe40000000000 */
[----:B------:R-:W-:Y:S02]  /*12e0*/  VIADD R2, R2, 0x100 ;  /* 0x0000010002027836 */ /* 0x000fe40000000000 */
[----:B------:R-:W-:Y:S01]  /*12f0*/  VIADD R9, R9, 0x100 ;  /* 0x0000010009097836 */ /* 0x000fe20000000000 */
[----:B------:R-:W-:Y:S02]  /*1300*/  ISETP.NE.AND P0, PT, R8, RZ, PT ;  /* 0x000000ff0800720c */ /* 0x000fe40003f05270 */
[----:B--2---:R-:W-:-:S11]  /*1310*/  VIMNMX R3, PT, PT, R4, R3, !PT ;  /* 0x0000000304037248 */ /* 0x004fd60007fe0100 */
[----:B------:R-:W-:Y:S05]  /*1320*/  @P0 BRA `(.L_x_26) ;  /* 0xfffffffc00e00947 */ /* 0x000fea000383ffff */
.L_x_25:
[----:B------:R-:W-:Y:S05]  /*1330*/  BSYNC.RECONVERGENT B2 ;  /* 0x0000000000027941 */ /* 0x000fea0003800200 */
.L_x_24:
[----:B------:R-:W-:Y:S05]  /*1340*/  @!P1 BRA `(.L_x_23) ;  /* 0x0000000400749947 */ /* 0x000fea0003800000 */
[----:B------:R-:W0:Y:S01]  /*1350*/  LDCU.64 UR4, c[0x0][0x380] ;  /* 0x00007000ff0477ac */ /* 0x000e220008000a00 */
[----:B------:R-:W-:Y:S01]  /*1360*/  IMAD.IADD R7, R11, 0x1, -R2 ;  /* 0x000000010b077824 */ /* 0x000fe200078e0a02 */
[C---:B------:R-:W-:Y:S01]  /*1370*/  IADD3 R5, P0, PT, R2.reuse, R23, RZ ;  /* 0x0000001702057210 */ /* 0x040fe20007f1e0ff */
[----:B------:R-:W-:Y:S01]  /*1380*/  BSSY.RECONVERGENT B2, `(.L_x_27) ;  /* 0x0000033000027945 */ /* 0x000fe20003800200 */
[----:B------:R-:W-:Y:S02]  /*1390*/  IMAD.IADD R13, R2, 0x1, R23 ;  /* 0x00000001020d7824 */ /* 0x000fe400078e0217 */
[----:B------:R-:W-:Y:S01]  /*13a0*/  ISETP.GT.AND P1, PT, R7, 0xc00, PT ;  /* 0x00000c000700780c */ /* 0x000fe20003f24270 */
[----:B------:R-:W-:Y:S01]  /*13b0*/  IMAD.X R6, RZ, RZ, RZ, P0 ;  /* 0x000000ffff067224 */ /* 0x000fe200000e06ff */
[----:B0-----:R-:W-:-:S04]  /*13c0*/  LEA R4, P0, R5, UR4, 0x2 ;  /* 0x0000000405047c11 */ /* 0x001fc8000f8010ff */
[----:B------:R-:W-:Y:S02]  /*13d0*/  LEA.HI.X R5, R5, UR5, R6, 0x2, P0 ;  /* 0x0000000505057c11 */ /* 0x000fe400080f1406 */
[----:B------:R-:W-:-:S05]  /*13e0*/  IADD3 R4, P0, PT, R4, 0x800, RZ ;  /* 0x0000080004047810 */ /* 0x000fca0007f1e0ff */
[----:B------:R-:W-:Y:S01]  /*13f0*/  IMAD.X R5, RZ, RZ, R5, P0 ;  /* 0x000000ffff057224 */ /* 0x000fe200000e0605 */
[----:B------:R-:W-:Y:S01]  /*1400*/  PLOP3.LUT P0, PT, PT, PT, PT, 0x80, 0x8 ;  /* 0x000000000008781c */ /* 0x000fe20003f0f070 */
[----:B------:R-:W-:-:S12]  /*1410*/  @!P1 BRA `(.L_x_28) ;  /* 0x0000000000a49947 */ /* 0x000fd80003800000 */
[----:B------:R-:W-:Y:S01]  /*1420*/  PLOP3.LUT P0, PT, PT, PT, PT, 0x8, 0x80 ;  /* 0x000000000080781c */ /* 0x000fe20003f0e170 */
[----:B------:R-:W-:-:S12]  /*1430*/  VIADD R15, R11, 0xfffff400 ;  /* 0xfffff4000b0f7836 */ /* 0x000fd80000000000 */
.L_x_29:
[----:B------:R-:W0:Y:S01]  /*1440*/  LDC.64 R6, c[0x0][0x380] ;  /* 0x0000e000ff067b82 */ /* 0x000e220000000a00 */
[C---:B------:R-:W-:Y:S01]  /*1450*/  VIADD R25, R13.reuse, 0x400 ;  /* 0x000004000d197836 */ /* 0x040fe20000000000 */
[----:B------:R-:W2:Y:S01]  /*1460*/  LDG.E.CONSTANT R10, desc[UR6][R4.64+-0x400] ;  /* 0xfffc0006040a7981 */ /* 0x000ea2000c1e9900 */
[----:B------:R-:W-:-:S03]  /*1470*/  VIADD R9, R13, 0x800 ;  /* 0x000008000d097836 */ /* 0x000fc60000000000 */
[----:B------:R-:W3:Y:S04]  /*1480*/  LDG.E.CONSTANT R21, desc[UR6][R4.64] ;  /* 0x0000000604157981 */ /* 0x000ee8000c1e9900 */
[----:B------:R-:W3:Y:S04]  /*1490*/  LDG.E.CONSTANT R18, desc[UR6][R4.64+0x400] ;  /* 0x0004000604127981 */ /* 0x000ee8000c1e9900 */
[----:B------:R-:W4:Y:S01]  /*14a0*/  LDG.E.CONSTANT R16, desc[UR6][R4.64+0xc00] ;  /* 0x000c000604107981 */ /* 0x000f22000c1e9900 */
[----:B------:R-:W-:-:S03]  /*14b0*/  VIADD R27, R13, 0xc00 ;  /* 0x00000c000d1b7836 */ /* 0x000fc60000000000 */
[----:B------:R-:W5:Y:S04]  /*14c0*/  LDG.E.CONSTANT R17, desc[UR6][R4.64+0x1000] ;  /* 0x0010000604117981 */ /* 0x000f68000c1e9900 */
[----:B------:R-:W5:Y:S01]  /*14d0*/  LDG.E.CONSTANT R14, desc[UR6][R4.64+0x1400] ;  /* 0x00140006040e7981 */ /* 0x000f62000c1e9900 */
[----:B0-----:R-:W-:-:S03]  /*14e0*/  IMAD.WIDE.U32 R22, R13, 0x4, R6 ;  /* 0x000000040d167825 */ /* 0x001fc600078e0006 */
[----:B------:R-:W5:Y:S04]  /*14f0*/  LDG.E.CONSTANT R20, desc[UR6][R4.64+0x1c00] ;  /* 0x001c000604147981 */ /* 0x000f68000c1e9900 */
[----:B------:R-:W2:Y:S01]  /*1500*/  LDG.E.CONSTANT R12, desc[UR6][R22.64] ;  /* 0x00000006160c7981 */ /* 0x000ea2000c1e9900 */
[----:B------:R-:W-:-:S05]  /*1510*/  IMAD.WIDE.U32 R24, R25, 0x4, R6 ;  /* 0x0000000419187825 */ /* 0x000fca00078e0006 */
[----:B------:R-:W4:Y:S01]  /*1520*/  LDG.E.CONSTANT R19, desc[UR6][R24.64] ;  /* 0x0000000618137981 */ /* 0x000f22000c1e9900 */
[----:B------:R-:W-:-:S03]  /*1530*/  IMAD.WIDE.U32 R8, R9, 0x4, R6 ;  /* 0x0000000409087825 */ /* 0x000fc600078e0006 */
[----:B------:R-:W5:Y:S01]  /*1540*/  LDG.E.CONSTANT R23, desc[UR6][R4.64+0x2000] ;  /* 0x0020000604177981 */ /* 0x000f62000c1e9900 */
[----:B------:R-:W-:-:S03]  /*1550*/  IMAD.WIDE.U32 R6, R27, 0x4, R6 ;  /* 0x000000041b067825 */ /* 0x000fc600078e0006 */
[----:B------:R-:W5:Y:S04]  /*1560*/  LDG.E.CONSTANT R9, desc[UR6][R8.64] ;  /* 0x0000000608097981 */ /* 0x000f68000c1e9900 */
[----:B------:R-:W5:Y:S04]  /*1570*/  LDG.E.CONSTANT R22, desc[UR6][R4.64+0x2400] ;  /* 0x0024000604167981 */ /* 0x000f68000c1e9900 */
[----:B------:R0:W5:Y:S04]  /*1580*/  LDG.E.CONSTANT R6, desc[UR6][R6.64] ;  /* 0x0000000606067981 */ /* 0x000168000c1e9900 */
[----:B------:R-:W5:Y:S04]  /*1590*/  LDG.E.CONSTANT R25, desc[UR6][R4.64+0x2c00] ;  /* 0x002c000604197981 */ /* 0x000f68000c1e9900 */
[----:B------:R-:W5:Y:S04]  /*15a0*/  LDG.E.CONSTANT R27, desc[UR6][R4.64+0x3000] ;  /* 0x00300006041b7981 */ /* 0x000f68000c1e9900 */
[----:B------:R1:W5:Y:S01]  /*15b0*/  LDG.E.CONSTANT R24, desc[UR6][R4.64+0x3400] ;  /* 0x0034000604187981 */ /* 0x000362000c1e9900 */
[----:B------:R-:W-:-:S05]  /*15c0*/  VIADD R2, R2, 0x1000 ;  /* 0x0000100002027836 */ /* 0x000fca0000000000 */
[----:B------:R-:W-:Y:S02]  /*15d0*/  ISETP.GE.AND P1, PT, R2, R15, PT ;  /* 0x0000000f0200720c */ /* 0x000fe40003f26270 */
[----:B0-----:R-:W-:Y:S01]  /*15e0*/  IADD3 R7, P2, PT, R4, 0x4000, RZ ;  /* 0x0000400004077810 */ /* 0x001fe20007f5e0ff */
[----:B------:R-:W-:-:S04]  /*15f0*/  VIADD R13, R13, 0x1000 ;  /* 0x000010000d0d7836 */ /* 0x000fc80000000000 */
[----:B-1----:R-:W-:Y:S02]  /*1600*/  IMAD.X R5, RZ, RZ, R5, P2 ;  /* 0x000000ffff057224 */ /* 0x002fe400010e0605 */
[----:B------:R-:W-:Y:S01]  /*1610*/  IMAD.MOV.U32 R4, RZ, RZ, R7 ;  /* 0x000000ffff047224 */ /* 0x000fe200078e0007 */
[----:B--2---:R-:W-:-:S04]  /*1620*/  VIMNMX3 R10, R3, R12, R10, !PT ;  /* 0x0000000c030a720f */ /* 0x004fc8000780010a */
[----:B---3--:R-:W-:-:S04]  /*1630*/  VIMNMX3 R10, R10, R21, R18, !PT ;  /* 0x000000150a0a720f */ /* 0x008fc80007800112 */
[----:B----4-:R-:W-:-:S04]  /*1640*/  VIMNMX3 R10, R10, R19, R16, !PT ;  /* 0x000000130a0a720f */ /* 0x010fc80007800110 */
[----:B-----5:R-:W-:-:S04]  /*1650*/  VIMNMX3 R10, R10, R17, R14, !PT ;  /* 0x000000110a0a720f */ /* 0x020fc8000780010e */
[----:B------:R-:W-:-:S04]  /*1660*/  VIMNMX3 R9, R10, R9, R20, !PT ;  /* 0x000000090a09720f */ /* 0x000fc80007800114 */
[----:B------:R-:W-:-:S04]  /*1670*/  VIMNMX3 R9, R9, R23, R22, !PT ;  /* 0x000000170909720f */ /* 0x000fc80007800116 */
[----:B------:R-:W-:-:S04]  /*1680*/  VIMNMX3 R6, R9, R6, R25, !PT ;  /* 0x000000060906720f */ /* 0x000fc80007800119 */
[----:B------:R-:W-:Y:S01]  /*1690*/  VIMNMX3 R3, R6, R27, R24, !PT ;  /* 0x0000001b0603720f */ /* 0x000fe20007800118 */
[----:B------:R-:W-:Y:S06]  /*16a0*/  @!P1 BRA `(.L_x_29) ;  /* 0xfffffffc00649947 */ /* 0x000fec000383ffff */
.L_x_28:
[----:B------:R-:W-:Y:S05]  /*16b0*/  BSYNC.RECONVERGENT B2 ;  /* 0x0000000000027941 */ /* 0x000fea0003800200 */
.L_x_27:
[----:B------:R-:W-:Y:S01]  /*16c0*/  IMAD.IADD R6, R11, 0x1, -R2 ;  /* 0x000000010b067824 */ /* 0x000fe200078e0a02 */
[----:B------:R-:W-:Y:S04]  /*16d0*/  BSSY.RECONVERGENT B2, `(.L_x_30) ;  /* 0x000001a000027945 */ /* 0x000fe80003800200 */
[----:B------:R-:W-:-:S13]  /*16e0*/  ISETP.GT.AND P1, PT, R6, 0x400, PT ;  /* 0x000004000600780c */ /* 0x000fda0003f24270 */
[----:B------:R-:W-:Y:S05]  /*16f0*/  @!P1 BRA `(.L_x_31) ;  /* 0x00000000005c9947 */ /* 0x000fea0003800000 */
[----:B------:R-:W0:Y:S01]  /*1700*/  LDC.64 R8, c[0x0][0x380] ;  /* 0x0000e000ff087b82 */ /* 0x000e220000000a00 */
[C---:B------:R-:W-:Y:S01]  /*1710*/  VIADD R15, R13.reuse, 0x400 ;  /* 0x000004000d0f7836 */ /* 0x040fe20000000000 */
[----:B------:R-:W2:Y:S04]  /*1720*/  LDG.E.CONSTANT R10, desc[UR6][R4.64+-0x400] ;  /* 0xfffc0006040a7981 */ /* 0x000ea8000c1e9900 */
[----:B------:R-:W3:Y:S04]  /*1730*/  LDG.E.CONSTANT R12, desc[UR6][R4.64+0x400] ;  /* 0x00040006040c7981 */ /* 0x000ee8000c1e9900 */
[----:B------:R-:W4:Y:S04]  /*1740*/  LDG.E.CONSTANT R14, desc[UR6][R4.64+0xc00] ;  /* 0x000c0006040e7981 */ /* 0x000f28000c1e9900 */
[----:B------:R-:W5:Y:S04]  /*1750*/  LDG.E.CONSTANT R17, desc[UR6][R4.64+0x1000] ;  /* 0x0010000604117981 */ /* 0x000f68000c1e9900 */
[----:B------:R1:W5:Y:S01]  /*1760*/  LDG.E.CONSTANT R16, desc[UR6][R4.64+0x1400] ;  /* 0x0014000604107981 */ /* 0x000362000c1e9900 */
[----:B0-----:R-:W-:-:S04]  /*1770*/  IMAD.WIDE.U32 R6, R13, 0x4, R8 ;  /* 0x000000040d067825 */ /* 0x001fc800078e0008 */
[----:B------:R-:W-:Y:S02]  /*1780*/  IMAD.WIDE.U32 R8, R15, 0x4, R8 ;  /* 0x000000040f087825 */ /* 0x000fe400078e0008 */
[----:B------:R-:W2:Y:S04]  /*1790*/  LDG.E.CONSTANT R6, desc[UR6][R6.64] ;  /* 0x0000000606067981 */ /* 0x000ea8000c1e9900 */
[----:B------:R-:W3:Y:S04]  /*17a0*/  LDG.E.CONSTANT R15, desc[UR6][R4.64] ;  /* 0x00000006040f7981 */ /* 0x000ee8000c1e9900 */
[----:B------:R-:W4:Y:S01]  /*17b0*/  LDG.E.CONSTANT R9, desc[UR6][R8.64] ;  /* 0x0000000608097981 */ /* 0x000f22000c1e9900 */
[----:B------:R-:W-:Y:S01]  /*17c0*/  PLOP3.LUT P0, PT, PT, PT, PT, 0x8, 0x80 ;  /* 0x000000000080781c */ /* 0x000fe20003f0e170 */
[----:B------:R-:W-:-:S02]  /*17d0*/  VIADD R2, R2, 0x800 ;  /* 0x0000080002027836 */ /* 0x000fc40000000000 */
[----:B------:R-:W-:Y:S01]  /*17e0*/  VIADD R13, R13, 0x800 ;  /* 0x000008000d0d7836 */ /* 0x000fe20000000000 */
[----:B--2---:R-:W-:Y:S02]  /*17f0*/  VIMNMX3 R10, R3, R6, R10, !PT ;  /* 0x00000006030a720f */ /* 0x004fe4000780010a */
[----:B------:R-:W-:Y:S02]  /*1800*/  IADD3 R6, P1, PT, R4, 0x2000, RZ ;  /* 0x0000200004067810 */ /* 0x000fe40007f3e0ff */
[----:B---3--:R-:W-:-:S03]  /*1810*/  VIMNMX3 R10, R10, R15, R12, !PT ;  /* 0x0000000f0a0a720f */ /* 0x008fc6000780010c */
[----:B------:R-:W-:Y:S01]  /*1820*/  IMAD.X R7, RZ, RZ, R5, P1 ;  /* 0x000000ffff077224 */ /* 0x000fe200008e0605 */
[----:B----4-:R-:W-:Y:S01]  /*1830*/  VIMNMX3 R10, R10, R9, R14, !PT ;  /* 0x000000090a0a720f */ /* 0x010fe2000780010e */
[----:B-1----:R-:W-:Y:S02]  /*1840*/  IMAD.MOV.U32 R4, RZ, RZ, R6 ;  /* 0x000000ffff047224 */ /* 0x002fe400078e0006 */
[----:B------:R-:W-:Y:S01]  /*1850*/  IMAD.MOV.U32 R5, RZ, RZ, R7 ;  /* 0x000000ffff057224 */ /* 0x000fe200078e0007 */
[----:B-----5:R-:W-:-:S07]  /*1860*/  VIMNMX3 R3, R10, R17, R16, !PT ;  /* 0x000000110a03720f */ /* 0x020fce0007800110 */
.L_x_31:
[----:B------:R-:W-:Y:S05]  /*1870*/  BSYNC.RECONVERGENT B2 ;  /* 0x0000000000027941 */ /* 0x000fea0003800200 */
.L_x_30:
[----:B------:R-:W-:-:S13]  /*1880*/  ISETP.LT.OR P0, PT, R2, R11, P0 ;  /* 0x0000000b0200720c */ /* 0x000fda0000701670 */
[----:B------:R-:W-:Y:S05]  /*1890*/  @!P0 BRA `(.L_x_23) ;  /* 0x0000000000208947 */ /* 0x000fea0003800000 */
[----:B------:R-:W0:Y:S01]  /*18a0*/  LDC.64 R6, c[0x0][0x380] ;  /* 0x0000e000ff067b82 */ /* 0x000e220000000a00 */
[----:B------:R-:W2:Y:S04]  /*18b0*/  LDG.E.CONSTANT R2, desc[UR6][R4.64+-0x400] ;  /* 0xfffc000604027981 */ /* 0x000ea8000c1e9900 */
[----:B------:R-:W3:Y:S04]  /*18c0*/  LDG.E.CONSTANT R9, desc[UR6][R4.64] ;  /* 0x0000000604097981 */ /* 0x000ee8000c1e9900 */
[----:B------:R-:W3:Y:S01]  /*18d0*/  LDG.E.CONSTANT R8, desc[UR6][R4.64+0x400] ;  /* 0x0004000604087981 */ /* 0x000ee2000c1e9900 */
[----:B0-----:R-:W-:-:S06]  /*18e0*/  IMAD.WIDE.U32 R6, R13, 0x4, R6 ;  /* 0x000000040d067825 */ /* 0x001fcc00078e0006 */
[----:B------:R-:W2:Y:S02]  /*18f0*/  LDG.E.CONSTANT R6, desc[UR6][R6.64] ;  /* 0x0000000606067981 */ /* 0x000ea4000c1e9900 */
[----:B--2---:R-:W-:-:S04]  /*1900*/  VIMNMX3 R2, R3, R6, R2, !PT ;  /* 0x000000060302720f */ /* 0x004fc80007800102 */
[----:B---3--:R-:W-:-:S07]  /*1910*/  VIMNMX3 R3, R2, R9, R8, !PT ;  /* 0x000000090203720f */ /* 0x008fce0007800108 */
.L_x_23:
[----:B------:R-:W-:Y:S05]  /*1920*/  BSYNC.RECONVERGENT B1 ;  /* 0x0000000000017941 */ /* 0x000fea0003800200 */
.L_x_21:
[----:B------:R-:W0:Y:S01]  /*1930*/  S2R R8, SR_LANEID ;  /* 0x0000000000087919 */ /* 0x000e220000000000 */
[----:B------:R-:W1:Y:S01]  /*1940*/  SHFL.DOWN PT, R2, R3, 0x1, 0x1f ;  /* 0x08201f0003027f89 */ /* 0x000e6200000e0000 */
[C---:B0-----:R-:W-:Y:S02]  /*1950*/  ISETP.GT.AND P0, PT, R8.reuse, 0x1e, PT ;  /* 0x0000001e0800780c */ /* 0x041fe40003f04270 */
[----:B------:R-:W-:-:S11]  /*1960*/  ISETP.NE.AND P1, PT, R8, RZ, PT ;  /* 0x000000ff0800720c */ /* 0x000fd60003f25270 */
[----:B-1----:R-:W-:Y:S02]  /*1970*/  @!P0 VIMNMX R3, PT, PT, R2, R3, !PT ;  /* 0x0000000302038248 */ /* 0x002fe40007fe0100 */
[----:B------:R-:W-:Y:S01]  /*1980*/  ISETP.GT.AND P0, PT, R8, 0x1d, PT ;  /* 0x0000001d0800780c */ /* 0x000fe20003f04270 */
[----:B------:R-:W0:Y:S01]  /*1990*/  @!P1 S2R R6, SR_CgaCtaId ;  /* 0x0000000000069919 */ /* 0x000e220000008800 */
[----:B------:R-:W-:Y:S02]  /*19a0*/  @!P1 MOV R5, 0x400 ;  /* 0x0000040000059802 */ /* 0x000fe40000000f00 */
[----:B------:R-:W-:Y:S01]  /*19b0*/  @!P1 SHF.R.U32.HI R4, RZ, 0x3, R0 ;  /* 0x00000003ff049819 */ /* 0x000fe20000011600 */
[----:B------:R-:W1:Y:S03]  /*19c0*/  SHFL.DOWN PT, R2, R3, 0x2, 0x1f ;  /* 0x08401f0003027f89 */ /* 0x000e6600000e0000 */
[----:B------:R-:W-:-:S05]  /*19d0*/  @!P1 LOP3.LUT R4, R4, 0x7c, RZ, 0xc0, !PT ;  /* 0x0000007c04049812 */ /* 0x000fca00078ec0ff */
[----:B-1----:R-:W-:Y:S02]  /*19e0*/  @!P0 VIMNMX R3, PT, PT, R3, R2, !PT ;  /* 0x0000000203038248 */ /* 0x002fe40007fe0100 */
[----:B------:R-:W-:Y:S02]  /*19f0*/  ISETP.GT.AND P0, PT, R8, 0x1b, PT ;  /* 0x0000001b0800780c */ /* 0x000fe40003f04270 */
[----:B0-----:R-:W-:Y:S01]  /*1a00*/  @!P1 LEA R5, R6, R5, 0x18 ;  /* 0x0000000506059211 */ /* 0x001fe200078ec0ff */
[----:B------:R-:W0:Y:S04]  /*1a10*/  SHFL.DOWN PT, R2, R3, 0x4, 0x1f ;  /* 0x08801f0003027f89 */ /* 0x000e2800000e0000 */
[----:B------:R-:W-:-:S06]  /*1a20*/  @!P1 IMAD.IADD R7, R4, 0x1, R5 ;  /* 0x0000000104079824 */ /* 0x000fcc00078e0205 */
        /* <DEDUP_REMOVED lines=12> */
[----:B------:R-:W0:Y:S01]  /*1af0*/  S2UR UR5, SR_CgaCtaId ;  /* 0x00000000000579c3 */ /* 0x000e220000008800 */
[----:B------:R-:W-:Y:S02]  /*1b00*/  UMOV UR4, 0x400 ;  /* 0x0000040000047882 */ /* 0x000fe40000000000 */
[----:B0-----:R-:W-:-:S09]  /*1b10*/  ULEA UR4, UR5, UR4, 0x18 ;  /* 0x0000000405047291 */ /* 0x001fd2000f8ec0ff */
[----:B------:R-:W-:Y:S04]  /*1b20*/  LDS R0, [UR4+0xc] ;  /* 0x00000c04ff007984 */ /* 0x000fe80008000800 */
[----:B------:R-:W0:Y:S04]  /*1b30*/  LDS.128 R8, [UR4+0x10] ;  /* 0x00001004ff087984 */ /* 0x000e280008000c00 */
[----:B---3--:R-:W1:Y:S01]  /*1b40*/  LDS.64 R2, [UR4+0x20] ;  /* 0x00002004ff027984 */ /* 0x008e620008000a00 */
[----:B0-----:R-:W-:-:S04]  /*1b50*/  VIMNMX3 R0, R5, R0, R8, !PT ;  /* 0x000000000500720f */ /* 0x001fc80007800108 */
[----:B------:R-:W-:-:S04]  /*1b60*/  VIMNMX3 R0, R0, R9, R10, !PT ;  /* 0x000000090000720f */ /* 0x000fc8000780010a */
[----:B-1----:R-:W-:-:S04]  /*1b70*/  VIMNMX3 R0, R0, R11, R2, !PT ;  /* 0x0000000b0000720f */ /* 0x002fc80007800102 */
[----:B------:R-:W-:Y:S01]  /*1b80*/  VIMNMX R5, PT, PT, R0, R3, !PT ;  /* 0x0000000300057248 */ /* 0x000fe20007fe0100 */
[----:B------:R-:W-:Y:S06]  /*1b90*/  BRA `(.L_x_19) ;  /* 0x0000001c00007947 */ /* 0x000fec0003800000 */
.L_x_4:
        /* <DEDUP_REMOVED lines=12> */
.L_x_34:
[----:B------:R-:W-:Y:S05]  /*1c60*/  BSYNC.RECONVERGENT B1 ;  /* 0x0000000000017941 */ /* 0x000fea0003800200 */
.L_x_33:
        /* <DEDUP_REMOVED lines=16> */
.L_x_39:
        /* <DEDUP_REMOVED lines=9> */
.L_x_38:
[----:B------:R-:W-:Y:S05]  /*1e00*/  BSYNC.RECONVERGENT B2 ;  /* 0x0000000000027941 */ /* 0x000fea0003800200 */
.L_x_37:
        /* <DEDUP_REMOVED lines=8> */
.L_x_42:
        /* <DEDUP_REMOVED lines=35> */
.L_x_41:
[----:B------:R-:W-:Y:S05]  /*20c0*/  BSYNC.RECONVERGENT B2 ;  /* 0x0000000000027941 */ /* 0x000fea0003800200 */
.L_x_40:
        /* <DEDUP_REMOVED lines=22> */
.L_x_44:
[----:B------:R-:W-:Y:S05]  /*2230*/  BSYNC.RECONVERGENT B2 ;  /* 0x0000000000027941 */ /* 0x000fea0003800200 */
.L_x_43:
        /* <DEDUP_REMOVED lines=10> */
.L_x_36:
[----:B------:R-:W-:Y:S05]  /*22e0*/  BSYNC.RECONVERGENT B1 ;  /* 0x0000000000017941 */ /* 0x000fea0003800200 */
.L_x_35:
        /* <DEDUP_REMOVED lines=37> */
[----:B--2---:R-:W1:Y:S01]  /*2540*/  LDS.64 R2, [UR4+0x20] ;  /* 0x00002004ff027984 */ /* 0x004e620008000a00 */
[----:B0-----:R-:W-:-:S04]  /*2550*/  VIMNMX3 R0, R5, R0, R8, !PT ;  /* 0x000000000500720f */ /* 0x001fc80007800108 */
[----:B------:R-:W-:-:S04]  /*2560*/  VIMNMX3 R0, R0, R9, R10, !PT ;  /* 0x000000090000720f */ /* 0x000fc8000780010a */
[----:B-1----:R-:W-:-:S04]  /*2570*/  VIMNMX3 R0, R0, R11, R2, !PT ;  /* 0x0000000b0000720f */ /* 0x002fc80007800102 */
[----:B------:R-:W-:Y:S01]  /*2580*/  VIMNMX R5, PT, PT, R0, R3, !PT ;  /* 0x0000000300057248 */ /* 0x000fe20007fe0100 */
[----:B------:R-:W-:Y:S06]  /*2590*/  BRA `(.L_x_19) ;  /* 0x0000001000807947 */ /* 0x000fec0003800000 */
.L_x_45:
[----:B0-----:R-:W0:Y:S01]  /*25a0*/  S2R R4, SR_LANEID ;  /* 0x0000000000047919 */ /* 0x001e220000000000 */
[----:B------:R-:W-:-:S04]  /*25b0*/  LOP3.LUT R0, R3, 0x3e0, RZ, 0xc0, !PT ;  /* 0x000003e003007812 */ /* 0x000fc800078ec0ff */
[----:B------:R-:W-:Y:S01]  /*25c0*/  LOP3.LUT R9, RZ, R0, RZ, 0x33, !PT ;  /* 0x00000000ff097212 */ /* 0x000fe200078e33ff */
[----:B------:R-:W-:-:S04]  /*25d0*/  VIADD R5, R0, 0x20 ;  /* 0x0000002000057836 */ /* 0x000fc80000000000 */
[----:B------:R-:W-:Y:S01]  /*25e0*/  IMAD.IADD R9, R9, 0x1, R2 ;  /* 0x0000000109097824 */ /* 0x000fe200078e0202 */
[----:B------:R-:W-:-:S04]  /*25f0*/  ISETP.GT.AND P0, PT, R5, R2, PT ;  /* 0x000000020500720c */ /* 0x000fc80003f04270 */
[----:B------:R-:W-:-:S05]  /*2600*/  SEL R6, R9, 0x1f, P0 ;  /* 0x0000001f09067807 */ /* 0x000fca0000000000 */
[----:B------:R-:W1:Y:S01]  /*2610*/  SHFL.DOWN PT, R0, R7, 0x1, R6 ;  /* 0x0820000007007989 */ /* 0x000e6200000e0006 */
[C---:B0-----:R-:W-:Y:S01]  /*2620*/  ISETP.GE.AND P0, PT, R4.reuse, R6, PT ;  /* 0x000000060400720c */ /* 0x041fe20003f06270 */
[C---:B------:R-:W-:Y:S01]  /*2630*/  VIADD R5, R4.reuse, 0x2 ;  /* 0x0000000204057836 */ /* 0x040fe20000000000 */
[----:B------:R-:W-:-:S11]  /*2640*/  ISETP.NE.AND P1, PT, R4, RZ, PT ;  /* 0x000000ff0400720c */ /* 0x000fd60003f25270 */
[----:B-1----:R-:W-:Y:S02]  /*2650*/  @!P0 VIMNMX R7, PT, PT, R0, R7, !PT ;  /* 0x0000000700078248 */ /* 0x002fe40007fe0100 */
[----:B------:R-:W-:Y:S01]  /*2660*/  ISETP.GT.AND P0, PT, R5, R6, PT ;  /* 0x000000060500720c */ /* 0x000fe20003f04270 */
[----:B------:R-:W-:Y:S01]  /*2670*/  VIADD R5, R4, 0x4 ;  /* 0x0000000404057836 */ /* 0x000fe20000000000 */
[----:B------:R-:W0:Y:S01]  /*2680*/  @!P1 S2R R8, SR_CgaCtaId ;  /* 0x0000000000089919 */ /* 0x000e220000008800 */
[----:B------:R-:W1:Y:S10]  /*2690*/  SHFL.DOWN PT, R0, R7, 0x2, R6 ;  /* 0x0840000007007989 */ /* 0x000e7400000e0006 */
[----:B-1----:R-:W-:-:S02]  /*26a0*/  @!P0 VIMNMX R7, PT, PT, R7, R0, !PT ;  /* 0x0000000007078248 */ /* 0x002fc40007fe0100 */
[----:B------:R-:W-:Y:S01]  /*26b0*/  ISETP.GT.AND P0, PT, R5, R6, PT ;  /* 0x000000060500720c */ /* 0x000fe20003f04270 */
[----:B------:R-:W-:Y:S02]  /*26c0*/  VIADD R5, R4, 0x8 ;  /* 0x0000000804057836 */ /* 0x000fe40000000000 */
[----:B------:R-:W1:Y:S10]  /*26d0*/  SHFL.DOWN PT, R0, R7, 0x4, R6 ;  /* 0x0880000007007989 */ /* 0x000e7400000e0006 */
[----:B-1----:R-:W-:-:S02]  /*26e0*/  @!P0 VIMNMX R7, PT, PT, R7, R0, !PT ;  /* 0x0000000007078248 */ /* 0x002fc40007fe0100 */
[----:B------:R-:W-:Y:S01]  /*26f0*/  ISETP.GT.AND P0, PT, R5, R6, PT ;  /* 0x000000060500720c */ /* 0x000fe20003f04270 */
[----:B------:R-:W-:Y:S01]  /*2700*/  VIADD R5, R4, 0x10 ;  /* 0x0000001004057836 */ /* 0x000fe20000000000 */
[----:B------:R-:W-:Y:S01]  /*2710*/  @!P1 SHF.R.U32.HI R4, RZ, 0x3, R3 ;  /* 0x00000003ff049819 */ /* 0x000fe20000011603 */
[----:B------:R-:W1:Y:S03]  /*2720*/  SHFL.DOWN PT, R0, R7, 0x8, R6 ;  /* 0x0900000007007989 */ /* 0x000e6600000e0006 */
[----:B------:R-:W-:-:S07]  /*2730*/  @!P1 LOP3.LUT R4, R4, 0x7c, RZ, 0xc0, !PT ;  /* 0x0000007c04049812 */ /* 0x000fce00078ec0ff */
[----:B-1----:R-:W-:Y:S02]  /*2740*/  @!P0 VIMNMX R7, PT, PT, R7, R0, !PT ;  /* 0x0000000007078248 */ /* 0x002fe40007fe0100 */
[----:B------:R-:W-:Y:S02]  /*2750*/  ISETP.GT.AND P0, PT, R5, R6, PT ;  /* 0x000000060500720c */ /* 0x000fe40003f04270 */
[----:B------:R-:W-:Y:S01]  /*2760*/  @!P1 MOV R5, 0x400 ;  /* 0x0000040000059802 */ /* 0x000fe20000000f00 */
[----:B------:R-:W1:Y:S03]  /*2770*/  SHFL.DOWN PT, R0, R7, 0x10, R6 ;  /* 0x0a00000007007989 */ /* 0x000e6600000e0006 */
[----:B0-----:R-:W-:-:S05]  /*2780*/  @!P1 LEA R5, R8, R5, 0x18 ;  /* 0x0000000508059211 */ /* 0x001fca00078ec0ff */
[----:B------:R-:W-:Y:S02]  /*2790*/  @!P1 IMAD.IADD R4, R4, 0x1, R5 ;  /* 0x0000000104049824 */ /* 0x000fe400078e0205 */
[----:B-1----:R-:W-:Y:S02]  /*27a0*/  @!P0 VIMNMX R7, PT, PT, R7, R0, !PT ;  /* 0x0000000007078248 */ /* 0x002fe40007fe0100 */
        /* <DEDUP_REMOVED lines=12> */
[----:B------:R-:W1:Y:S04]  /*2870*/  LDS R0, [UR4+0xc] ;  /* 0x00000c04ff007984 */ /* 0x000e680008000800 */
[----:B------:R-:W0:Y:S04]  /*2880*/  LDS.128 R8, [UR4+0x10] ;  /* 0x00001004ff087984 */ /* 0x000e280008000c00 */
[----:B------:R-:W2:Y:S01]  /*2890*/  LDS.64 R6, [UR4+0x20] ;  /* 0x00002004ff067984 */ /* 0x000ea20008000a00 */
[----:B-1----:R-:W-:Y:S02]  /*28a0*/  @P2 VIMNMX R5, PT, PT, R5, R0, !PT ;  /* 0x0000000005052248 */ /* 0x002fe40007fe0100 */
[----:B------:R-:W-:-:S02]  /*28b0*/  ISETP.GT.AND P2, PT, R2, 0xa0, PT ;  /* 0x000000a00200780c */ /* 0x000fc40003f44270 */
[----:B0-----:R-:W-:Y:S02]  /*28c0*/  @P4 VIMNMX R5, PT, PT, R5, R8, !PT ;  /* 0x0000000805054248 */ /* 0x001fe40007fe0100 */
[C---:B------:R-:W-:Y:S02]  /*28d0*/  ISETP.GT.AND P4, PT, R2.reuse, 0xc0, PT ;  /* 0x000000c00200780c */ /* 0x040fe40003f84270 */
[----:B------:R-:W-:Y:S02]  /*28e0*/  @P3 VIMNMX R5, PT, PT, R5, R9, !PT ;  /* 0x0000000905053248 */ /* 0x000fe40007fe0100 */
[----:B------:R-:W-:Y:S02]  /*28f0*/  ISETP.GT.AND P3, PT, R2, 0xe0, PT ;  /* 0x000000e00200780c */ /* 0x000fe40003f64270 */
[----:B------:R-:W-:-:S04]  /*2900*/  @P1 VIMNMX R5, PT, PT, R5, R10, !PT ;  /* 0x0000000a05051248 */ /* 0x000fc80007fe0100 */
[----:B------:R-:W-:-:S04]  /*2910*/  @P2 VIMNMX R5, PT, PT, R5, R11, !PT ;  /* 0x0000000b05052248 */ /* 0x000fc80007fe0100 */
[----:B--2---:R-:W-:-:S04]  /*2920*/  @P4 VIMNMX R5, PT, PT, R5, R6, !PT ;  /* 0x0000000605054248 */ /* 0x004fc80007fe0100 */
[----:B------:R-:W-:Y:S01]  /*2930*/  @P3 VIMNMX R5, PT, PT, R5, R7, !PT ;  /* 0x0000000705053248 */ /* 0x000fe20007fe0100 */
[----:B------:R-:W-:Y:S06]  /*2940*/  BRA `(.L_x_19) ;  /* 0x0000000c00947947 */ /* 0x000fec0003800000 */
.L_x_32:
[----:B------:R-:W0:Y:S01]  /*2950*/  S2R R8, SR_TID.X ;  /* 0x0000000000087919 */ /* 0x000e220000002100 */
[----:B------:R-:W0:Y:S02]  /*2960*/  LDC.64 R4, c[0x0][0x380] ;  /* 0x0000e000ff047b82 */ /* 0x000e240000000a00 */
[----:B0-----:R-:W-:-:S05]  /*2970*/  IMAD.WIDE.U32 R4, R8, 0x4, R4 ;  /* 0x0000000408047825 */ /* 0x001fca00078e0004 */
[----:B------:R-:W2:Y:S04]  /*2980*/  LDG.E.CONSTANT R20, desc[UR6][R4.64] ;  /* 0x0000000604147981 */ /* 0x000ea8000c1e9900 */
[----:B------:R-:W2:Y:S04]  /*2990*/  LDG.E.CONSTANT R0, desc[UR6][R4.64+0x400] ;  /* 0x0004000604007981 */ /* 0x000ea8000c1e9900 */
[----:B------:R-:W2:Y:S04]  /*29a0*/  LDG.E.CONSTANT R3, desc[UR6][R4.64+0x800] ;  /* 0x0008000604037981 */ /* 0x000ea8000c1e9900 */
[----:B------:R-:W3:Y:S04]  /*29b0*/  LDG.E.CONSTANT R6, desc[UR6][R4.64+0xc00] ;  /* 0x000c000604067981 */ /* 0x000ee8000c1e9900 */
[----:B------:R-:W3:Y:S04]  /*29c0*/  LDG.E.CONSTANT R7, desc[UR6][R4.64+0x1000] ;  /* 0x0010000604077981 */ /* 0x000ee8000c1e9900 */
[----:B------:R-:W3:Y:S04]  /*29d0*/  LDG.E.CONSTANT R9, desc[UR6][R4.64+0x1400] ;  /* 0x0014000604097981 */ /* 0x000ee8000c1e9900 */
[----:B------:R-:W4:Y:S04]  /*29e0*/  LDG.E.CONSTANT R10, desc[UR6][R4.64+0x1800] ;  /* 0x00180006040a7981 */ /* 0x000f28000c1e9900 */
[----:B------:R-:W4:Y:S04]  /*29f0*/  LDG.E.CONSTANT R11, desc[UR6][R4.64+0x1c00] ;  /* 0x001c0006040b7981 */ /* 0x000f28000c1e9900 */
[----:B------:R-:W4:Y:S04]  /*2a00*/  LDG.E.CONSTANT R12, desc[UR6][R4.64+0x2000] ;  /* 0x00200006040c7981 */ /* 0x000f28000c1e9900 */
[----:B------:R-:W5:Y:S04]  /*2a10*/  LDG.E.CONSTANT R13, desc[UR6][R4.64+0x2400] ;  /* 0x00240006040d7981 */ /* 0x000f68000c1e9900 */
[----:B------:R-:W5:Y:S04]  /*2a20*/  LDG.E.CONSTANT R14, desc[UR6][R4.64+0x2800] ;  /* 0x00280006040e7981 */ /* 0x000f68000c1e9900 */
[----:B------:R-:W5:Y:S04]  /*2a30*/  LDG.E.CONSTANT R15, desc[UR6][R4.64+0x2c00] ;  /* 0x002c0006040f7981 */ /* 0x000f68000c1e9900 */
[----:B------:R-:W5:Y:S04]  /*2a40*/  LDG.E.CONSTANT R16, desc[UR6][R4.64+0x3000] ;  /* 0x0030000604107981 */ /* 0x000f68000c1e9900 */
[----:B------:R-:W5:Y:S04]  /*2a50*/  LDG.E.CONSTANT R17, desc[UR6][R4.64+0x3400] ;  /* 0x0034000604117981 */ /* 0x000f68000c1e9900 */
[----:B------:R-:W5:Y:S04]  /*2a60*/  LDG.E.CONSTANT R18, desc[UR6][R4.64+0x3800] ;  /* 0x0038000604127981 */ /* 0x000f68000c1e9900 */
[----:B------:R-:W5:Y:S01]  /*2a70*/  LDG.E.CONSTANT R19, desc[UR6][R4.64+0x3c00] ;  /* 0x003c000604137981 */ /* 0x000f62000c1e9900 */
[----:B------:R-:W-:-:S02]  /*2a80*/  ISETP.GE.U32.AND P0, PT, R2, 0x2000, PT ;  /* 0x000020000200780c */ /* 0x000fc40003f06070 */
[----:B--2---:R-:W-:Y:S02]  /*2a90*/  VIMNMX3 R0, R20, R0, R3, !PT ;  /* 0x000000001400720f */ /* 0x004fe40007800103 */
[----:B---3--:R-:W-:Y:S02]  /*2aa0*/  VIMNMX3 R7, R6, R7, R9, !PT ;  /* 0x000000070607720f */ /* 0x008fe40007800109 */
[----:B----4-:R-:W-:Y:S01]  /*2ab0*/  VIMNMX3 R10, R10, R11, R12, !PT ;  /* 0x0000000b0a0a720f */ /* 0x010fe2000780010c */
[----:B------:R-:W-:-:S03]  /*2ac0*/  IMAD.MOV.U32 R11, RZ, RZ, 0x1000 ;  /* 0x00001000ff0b7424 */ /* 0x000fc600078e00ff */
[----:B------:R-:W-:Y:S02]  /*2ad0*/  VIMNMX3 R0, R0, R7, R10, !PT ;  /* 0x000000070000720f */ /* 0x000fe4000780010a */
[----:B-----5:R-:W-:Y:S02]  /*2ae0*/  VIMNMX3 R14, R13, R14, R15, !PT ;  /* 0x0000000e0d0e720f */ /* 0x020fe4000780010f */
[----:B------:R-:W-:-:S04]  /*2af0*/  VIMNMX3 R16, R16, R17, R18, !PT ;  /* 0x000000111010720f */ /* 0x000fc80007800112 */
[----:B------:R-:W-:-:S04]  /*2b00*/  VIMNMX3 R19, R14, R16, R19, !PT ;  /* 0x000000100e13720f */ /* 0x000fc80007800113 */
[----:B------:R-:W-:Y:S01]  /*2b10*/  VIMNMX R0, PT, PT, R0, R19, !PT ;  /* 0x0000001300007248 */ /* 0x000fe20007fe0100 */
[----:B------:R-:W-:Y:S06]  /*2b20*/  @!P0 BRA `(.L_x_46) ;  /* 0x0000000000908947 */ /* 0x000fec0003800000 */
[----:B------:R-:W0:Y:S01]  /*2b30*/  LDC R3, c[0x0][0x390] ;  /* 0x0000e400ff037b82 */ /* 0x000e220000000800 */
[----:B------:R-:W-:Y:S02]  /*2b40*/  VIADD R10, R2, 0xfffff000 ;  /* 0xfffff000020a7836 */ /* 0x000fe40000000000 */
[----:B------:R-:W-:-:S07]  /*2b50*/  IMAD.MOV.U32 R11, RZ, RZ, 0x1000 ;  /* 0x00001000ff0b7424 */ /* 0x000fce00078e00ff */
.L_x_48:
[----:B------:R-:W-:-:S05]  /*2b60*/  IMAD.WIDE R6, R11, 0x4, R4 ;  /* 0x000000040b067825 */ /* 0x000fca00078e0204 */
        /* <DEDUP_REMOVED lines=14> */
[----:B------:R-:W5:Y:S04]  /*2c50*/  LDG.E.CONSTANT R12, desc[UR6][R6.64+0x3800] ;  /* 0x00380006060c7981 */ /* 0x000f68000c1e9900 */
[----:B------:R-:W5:Y:S01]  /*2c60*/  LDG.E.CONSTANT R15, desc[UR6][R6.64+0x3c00] ;  /* 0x003c0006060f7981 */ /* 0x000f62000c1e9900 */
[----:B--2---:R-:W-:Y:S01]  /*2c70*/  VIMNMX3 R17, R0, R17, R2, !PT ;  /* 0x000000110011720f */ /* 0x004fe20007800102 */
[----:B0-----:R-:W-:-:S04]  /*2c80*/  IMAD.MOV.U32 R2, RZ, RZ, R3 ;  /* 0x000000ffff027224 */ /* 0x001fc800078e0003 */
[----:B------:R-:W-:-:S05]  /*2c90*/  IMAD.IADD R0, R2, 0x1, -R11 ;  /* 0x0000000102007824 */ /* 0x000fca00078e0a0b */
[----:B------:R-:W-:Y:S02]  /*2ca0*/  ISETP.GE.AND P0, PT, R0, 0x1000, PT ;  /* 0x000010000000780c */ /* 0x000fe40003f06270 */
[----:B---3--:R-:W-:Y:S02]  /*2cb0*/  VIMNMX3 R16, R16, R19, R18, !PT ;  /* 0x000000131010720f */ /* 0x008fe40007800112 */
[----:B----4-:R-:W-:-:S04]  /*2cc0*/  VIMNMX3 R20, R20, R21, R22, !PT ;  /* 0x000000151414720f */ /* 0x010fc80007800116 */
[----:B------:R-:W-:Y:S02]  /*2cd0*/  VIMNMX3 R16, R17, R16, R20, !PT ;  /* 0x000000101110720f */ /* 0x000fe40007800114 */
[----:B-----5:R-:W-:Y:S02]  /*2ce0*/  VIMNMX3 R23, R23, R24, R25, !PT ;  /* 0x000000181717720f */ /* 0x020fe40007800119 */
[----:B------:R-:W-:Y:S02]  /*2cf0*/  VIMNMX3 R14, R14, R13, R9, !PT ;  /* 0x0000000d0e0e720f */ /* 0x000fe40007800109 */
[----:B------:R-:W-:-:S04]  /*2d00*/  VIMNMX R12, PT, PT, R12, R15, !PT ;  /* 0x0000000f0c0c7248 */ /* 0x000fc80007fe0100 */
[----:B------:R-:W-:-:S04]  /*2d10*/  VIMNMX3 R23, R23, R14, R12, !PT ;  /* 0x0000000e1717720f */ /* 0x000fc8000780010c */
[----:B------:R-:W-:Y:S01]  /*2d20*/  VIMNMX R0, PT, PT, R16, R23, !PT ;  /* 0x0000001710007248 */ /* 0x000fe20007fe0100 */
[----:B------:R-:W-:Y:S06]  /*2d30*/  @!P0 BRA `(.L_x_47) ;  /* 0x0000000400fc8947 */ /* 0x000fec0003800000 */
[----:B------:R-:W-:-:S05]  /*2d40*/  VIADD R11, R11, 0x1000 ;  /* 0x000010000b0b7836 */ /* 0x000fca0000000000 */
[----:B------:R-:W-:-:S13]  /*2d50*/  ISETP.GT.AND P0, PT, R11, R10, PT ;  /* 0x0000000a0b00720c */ /* 0x000fda0003f04270 */
[----:B------:R-:W-:Y:S05]  /*2d60*/  @!P0 BRA `(.L_x_48) ;  /* 0xfffffffc007c8947 */ /* 0x000fea000383ffff */
.L_x_46:
[----:B------:R-:W-:-:S13]  /*2d70*/  ISETP.GE.AND P0, PT, R11, R2, PT ;  /* 0x000000020b00720c */ /* 0x000fda0003f06270 */
[----:B------:R-:W-:Y:S05]  /*2d80*/  @P0 BRA `(.L_x_47) ;  /* 0x0000000400e80947 */ /* 0x000fea0003800000 */
[----:B------:R-:W-:Y:S01]  /*2d90*/  IMAD.IADD R9, R2, 0x1, -R11 ;  /* 0x0000000102097824 */ /* 0x000fe200078e0a0b */
[----:B------:R-:W-:Y:S04]  /*2da0*/  BSSY.RECONVERGENT B1, `(.L_x_47) ;  /* 0x0000078000017945 */ /* 0x000fe80003800200 */
[----:B------:R-:W-:-:S13]  /*2db0*/  ISETP.GE.AND P0, PT, R8, R9, PT ;  /* 0x000000090800720c */ /* 0x000fda0003f06270 */
[----:B------:R-:W-:Y:S05]  /*2dc0*/  @P0 BRA `(.L_x_49) ;  /* 0x0000000400d40947 */ /* 0x000fea0003800000 */
[----:B------:R-:W-:Y:S01]  /*2dd0*/  LOP3.LUT R3, RZ, R8, RZ, 0x33, !PT ;  /* 0x00000008ff037212 */ /* 0x000fe200078e33ff */
[----:B------:R-:W-:Y:S01]  /*2de0*/  BSSY.RECONVERGENT B2, `(.L_x_50) ;  /* 0x0000015000027945 */ /* 0x000fe20003800200 */
[----:B------:R-:W-:Y:S02]  /*2df0*/  IMAD.MOV.U32 R10, RZ, RZ, R8 ;  /* 0x000000ffff0a7224 */ /* 0x000fe400078e0008 */
[----:B------:R-:W-:-:S04]  /*2e00*/  IADD3 R2, PT, PT, -R11, R2, R3 ;  /* 0x000000020b027210 */ /* 0x000fc80007ffe103 */
[C---:B------:R-:W-:Y:S02]  /*2e10*/  LOP3.LUT R3, R2.reuse, 0x300, RZ, 0xc0, !PT ;  /* 0x0000030002037812 */ /* 0x040fe400078ec0ff */
[----:B------:R-:W-:Y:S02]  /*2e20*/  ISETP.GE.U32.AND P1, PT, R2, 0x300, PT ;  /* 0x000003000200780c */ /* 0x000fe40003f26070 */
[----:B------:R-:W-:-:S13]  /*2e30*/  ISETP.NE.AND P0, PT, R3, 0x300, PT ;  /* 0x000003000300780c */ /* 0x000fda0003f05270 */
[----:B------:R-:W-:Y:S05]  /*2e40*/  @!P0 BRA `(.L_x_51) ;  /* 0x0000000000388947 */ /* 0x000fea0003800000 */
[----:B------:R-:W0:Y:S01]  /*2e50*/  LDC.64 R4, c[0x0][0x380] ;  /* 0x0000e000ff047b82 */ /* 0x000e220000000a00 */
[----:B------:R-:W-:Y:S01]  /*2e60*/  LEA.HI R2, R2, 0x1, RZ, 0x18 ;  /* 0x0000000102027811 */ /* 0x000fe200078fc0ff */
[----:B------:R-:W-:Y:S02]  /*2e70*/  IMAD.IADD R7, R8, 0x1, R11 ;  /* 0x0000000108077824 */ /* 0x000fe400078e020b */
[----:B------:R-:W-:Y:S01]  /*2e80*/  IMAD.MOV.U32 R10, RZ, RZ, R8 ;  /* 0x000000ffff0a7224 */ /* 0x000fe200078e0008 */
[----:B------:R-:W-:-:S05]  /*2e90*/  LOP3.LUT R2, R2, 0x3, RZ, 0xc0, !PT ;  /* 0x0000000302027812 */ /* 0x000fca00078ec0ff */
[----:B------:R-:W-:-:S07]  /*2ea0*/  IMAD.MOV R6, RZ, RZ, -R2 ;  /* 0x000000ffff067224 */ /* 0x000fce00078e0a02 */
.L_x_52:
        /* <DEDUP_REMOVED lines=8> */
.L_x_51:
[----:B------:R-:W-:Y:S05]  /*2f30*/  BSYNC.RECONVERGENT B2 ;  /* 0x0000000000027941 */ /* 0x000fea0003800200 */
.L_x_50:
        /* <DEDUP_REMOVED lines=16> */
.L_x_55:
        /* <DEDUP_REMOVED lines=39> */
.L_x_54:
[----:B------:R-:W-:Y:S05]  /*32b0*/  BSYNC.RECONVERGENT B2 ;  /* 0x0000000000027941 */ /* 0x000fea0003800200 */
.L_x_53:
        /* <DEDUP_REMOVED lines=10> */
[----:B------:R-:W5:Y:S01]  /*3360*/  LDG.E.CONSTANT R16, desc[UR6][R2.64+0x1400] ;  /* 0x0014000602107981 */ /* 0x000f62000c1e9900 */
[----:B0-----:R-:W-:-:S04]  /*3370*/  IMAD.WIDE.U32 R4, R11, 0x4, R6 ;  /* 0x000000040b047825 */ /* 0x001fc800078e0006 */
[----:B------:R-:W-:Y:S02]  /*3380*/  IMAD.WIDE.U32 R6, R13, 0x4, R6 ;  /* 0x000000040d067825 */ /* 0x000fe400078e0006 */
[----:B------:R0:W2:Y:S04]  /*3390*/  LDG.E.CONSTANT R5, desc[UR6][R4.64] ;  /* 0x0000000604057981 */ /* 0x0000a8000c1e9900 */
[----:B------:R1:W3:Y:S04]  /*33a0*/  LDG.E.CONSTANT R13, desc[UR6][R2.64] ;  /* 0x00000006020d7981 */ /* 0x0002e8000c1e9900 */
[----:B------:R-:W4:Y:S01]  /*33b0*/  LDG.E.CONSTANT R7, desc[UR6][R6.64] ;  /* 0x0000000606077981 */ /* 0x000f22000c1e9900 */
[----:B0-----:R-:W-:Y:S01]  /*33c0*/  IADD3 R4, P1, PT, R2, 0x2000, RZ ;  /* 0x0000200002047810 */ /* 0x001fe20007f3e0ff */
[----:B------:R-:W-:Y:S01]  /*33d0*/  VIADD R10, R10, 0x800 ;  /* 0x000008000a0a7836 */ /* 0x000fe20000000000 */
[----:B------:R-:W-:Y:S01]  /*33e0*/  PLOP3.LUT P0, PT, PT, PT, PT, 0x8, 0x80 ;  /* 0x000000000080781c */ /* 0x000fe20003f0e170 */
[----:B------:R-:W-:-:S02]  /*33f0*/  VIADD R11, R11, 0x800 ;  /* 0x000008000b0b7836 */ /* 0x000fc40000000000 */
[----:B-1----:R-:W-:Y:S01]  /*3400*/  IMAD.MOV.U32 R2, RZ, RZ, R4 ;  /* 0x000000ffff027224 */ /* 0x002fe200078e0004 */
[----:B--2---:R-:W-:-:S04]  /*3410*/  VIMNMX3 R12, R0, R5, R12, !PT ;  /* 0x00000005000c720f */ /* 0x004fc8000780010c */
[----:B---3--:R-:W-:Y:S01]  /*3420*/  VIMNMX3 R12, R12, R13, R14, !PT ;  /* 0x0000000d0c0c720f */ /* 0x008fe2000780010e */
[----:B------:R-:W-:-:S03]  /*3430*/  IMAD.X R5, RZ, RZ, R3, P1 ;  /* 0x000000ffff057224 */ /* 0x000fc600008e0603 */
[----:B----4-:R-:W-:Y:S01]  /*3440*/  VIMNMX3 R12, R12, R7, R15, !PT ;  /* 0x000000070c0c720f */ /* 0x010fe2000780010f */
[----:B------:R-:W-:-:S03]  /*3450*/  IMAD.MOV.U32 R3, RZ, RZ, R5 ;  /* 0x000000ffff037224 */ /* 0x000fc600078e0005 */
[----:B-----5:R-:W-:-:S07]  /*3460*/  VIMNMX3 R0, R12, R17, R16, !PT ;  /* 0x000000110c00720f */ /* 0x020fce0007800110 */
.L_x_57:
[----:B------:R-:W-:Y:S05]  /*3470*/  BSYNC.RECONVERGENT B2 ;  /* 0x0000000000027941 */ /* 0x000fea0003800200 */
.L_x_56:
        /* <DEDUP_REMOVED lines=10> */
.L_x_49:
[----:B------:R-:W-:Y:S05]  /*3520*/  BSYNC.RECONVERGENT B1 ;  /* 0x0000000000017941 */ /* 0x000fea0003800200 */
.L_x_47:
[----:B------:R-:W0:Y:S01]  /*3530*/  S2R R6, SR_LANEID ;  /* 0x0000000000067919 */ /* 0x000e220000000000 */
[----:B------:R-:W-:-:S05]  /*3540*/  IMAD.MOV.U32 R5, RZ, RZ, R0 ;  /* 0x000000ffff057224 */ /* 0x000fca00078e0000 */
        /* <DEDUP_REMOVED lines=30> */
[----:B0-----:R-:W-:Y:S04]  /*3730*/  LDS R0, [UR4+0xc] ;  /* 0x00000c04ff007984 */ /* 0x001fe80008000800 */
[----:B------:R-:W0:Y:S04]  /*3740*/  LDS.128 R8, [UR4+0x10] ;  /* 0x00001004ff087984 */ /* 0x000e280008000c00 */
[----:B------:R-:W1:Y:S01]  /*3750*/  LDS.64 R2, [UR4+0x20] ;  /* 0x00002004ff027984 */ /* 0x000e620008000a00 */
[----:B0-----:R-:W-:-:S04]  /*3760*/  VIMNMX3 R0, R5, R0, R8, !PT ;  /* 0x000000000500720f */ /* 0x001fc80007800108 */
[----:B------:R-:W-:-:S04]  /*3770*/  VIMNMX3 R0, R0, R9, R10, !PT ;  /* 0x000000090000720f */ /* 0x000fc8000780010a */
[----:B-1----:R-:W-:-:S04]  /*3780*/  VIMNMX3 R0, R0, R11, R2, !PT ;  /* 0x0000000b0000720f */ /* 0x002fc80007800102 */
[----:B------:R-:W-:-:S07]  /*3790*/  VIMNMX R5, PT, PT, R0, R3, !PT ;  /* 0x0000000300057248 */ /* 0x000fce0007fe0100 */
.L_x_19:
[----:B------:R-:W-:Y:S05]  /*37a0*/  BSYNC.RECONVERGENT B0 ;  /* 0x0000000000007941 */ /* 0x000fea0003800200 */
.L_x_3:
[----:B------:R-:W-:Y:S05]  /*37b0*/  @P0 EXIT ;  /* 0x000000000000094d */ /* 0x000fea0003800000 */
[----:B0-23--:R-:W0:Y:S01]  /*37c0*/  LDC.64 R2, c[0x0][0x388] ;  /* 0x0000e200ff027b82 */ /* 0x00de220000000a00 */
[----:B------:R-:W1:Y:S02]  /*37d0*/  LDCU UR4, c[0x0][0x398] ;  /* 0x00007300ff0477ac */ /* 0x000e640008000800 */
[----:B-1--4-:R-:W-:-:S05]  /*37e0*/  VIMNMX R5, PT, PT, R5, UR4, !PT ;  /* 0x0000000405057c48 */ /* 0x012fca000ffe0100 */
[----:B0-----:R-:W-:Y:S01]  /*37f0*/  STG.E desc[UR6][R2.64], R5 ;  /* 0x0000000502007986 */ /* 0x001fe2000c101906 */
[----:B------:R-:W-:Y:S05]  /*3800*/  EXIT ;  /* 0x000000000000794d */ /* 0x000fea0003800000 */
.L_x_58:
        /* <DEDUP_REMOVED lines=15> */
.L_x_239:


//--------------------- .text._ZN3cub18CUB_300001_SM_10006detail6reduce18DeviceReduceKernelINS2_10policy_hubIiyN4cuda3__47maximumIiEEE10Policy1000EN6thrust24THRUST_300001_SM_1000_NS10device_ptrIiEEyS8_i14absolute_valueIiEEEvT0_PT3_T1_NS0_13GridEvenShareISK_EET2_T4_ --------------------------
	.section	.text._ZN3cub18CUB_300001_SM_10006detail6reduce18DeviceReduceKernelINS2_10policy_hubIiyN4cuda3__47maximumIiEEE10Policy1000EN6thrust24THRUST_300001_SM_1000_NS10device_ptrIiEEyS8_i14absolute_valueIiEEEvT0_PT3_T1_NS0_13GridEvenShareISK_EET2_T4_,"ax",@progbits
	.align	128
        .global         _ZN3cub18CUB_300001_SM_10006detail6reduce18DeviceReduceKernelINS2_10policy_hubIiyN4cuda3__47maximumIiEEE10Policy1000EN6thrust24THRUST_300001_SM_1000_NS10device_ptrIiEEyS8_i14absolute_valueIiEEEvT0_PT3_T1_NS0_13GridEvenShareISK_EET2_T4_
        .type           _ZN3cub18CUB_300001_SM_10006detail6reduce18DeviceReduceKernelINS2_10policy_hubIiyN4cuda3__47maximumIiEEE10Policy1000EN6thrust24THRUST_300001_SM_1000_NS10device_ptrIiEEyS8_i14absolute_valueIiEEEvT0_PT3_T1_NS0_13GridEvenShareISK_EET2_T4_,@function
        .size           _ZN3cub18CUB_300001_SM_10006detail6reduce18DeviceReduceKernelINS2_10policy_hubIiyN4cuda3__47maximumIiEEE10Policy1000EN6thrust24THRUST_300001_SM_1000_NS10device_ptrIiEEyS8_i14absolute_valueIiEEEvT0_PT3_T1_NS0_13GridEvenShareISK_EET2_T4_,(.L_x_240 - _ZN3cub18CUB_300001_SM_10006detail6reduce18DeviceReduceKernelINS2_10policy_hubIiyN4cuda3__47maximumIiEEE10Policy1000EN6thrust24THRUST_300001_SM_1000_NS10device_ptrIiEEyS8_i14absolute_valueIiEEEvT0_PT3_T1_NS0_13GridEvenShareISK_EET2_T4_)
        .other          _ZN3cub18CUB_300001_SM_10006detail6reduce18DeviceReduceKernelINS2_10policy_hubIiyN4cuda3__47maximumIiEEE10Policy1000EN6thrust24THRUST_300001_SM_1000_NS10device_ptrIiEEyS8_i14absolute_valueIiEEEvT0_PT3_T1_NS0_13GridEvenShareISK_EET2_T4_,@"STO_CUDA_ENTRY STV_DEFAULT"
_ZN3cub18CUB_300001_SM_10006detail6reduce18DeviceReduceKernelINS2_10policy_hubIiyN4cuda3__47maximumIiEEE10Policy1000EN6thrust24THRUST_300001_SM_1000_NS10device_ptrIiEEyS8_i14absolute_valueIiEEEvT0_PT3_T1_NS0_13GridEvenShareISK_EET2_T4_:
.text._ZN3cub18CUB_300001_SM_10006detail6reduce18DeviceReduceKernelINS2_10policy_hubIiyN4cuda3__47maximumIiEEE10Policy1000EN6thrust24THRUST_300001_SM_1000_NS10device_ptrIiEEyS8_i14absolute_valueIiEEEvT0_PT3_T1_NS0_13GridEvenShareISK_EET2_T4_:
[----:B------:R-:W-:Y:S08]  /*0000*/  LDC R1, c[0x0][0x37c] ;  /* 0x0000df00ff017b82 */ /* 0x000ff00000000800 */
[----:B------:R-:W0:Y:S01]  /*0010*/  S2UR UR18, SR_CTAID.X ;  /* 0x00000000001279c3 */ /* 0x000e220000002500 */
[----:B------:R-:W1:Y:S01]  /*0020*/  LDCU.64 UR4, c[0x0][0x3b8] ;  /* 0x00007700ff0477ac */ /* 0x000e620008000a00 */
[----:B------:R-:W-:Y:S01]  /*0030*/  BSSY.RECONVERGENT B0, `(.L_x_59) ;  /* 0x0000279000007945 */ /* 0x000fe20003800200 */
[----:B------:R-:W2:Y:S01]  /*0040*/  LDCU UR11, c[0x0][0x3c0] ;  /* 0x00007800ff0b77ac */ /* 0x000ea20008000800 */
[----:B------:R-:W3:Y:S01]  /*0050*/  LDCU.64 UR16, c[0x0][0x358] ;  /* 0x00006b00ff1077ac */ /* 0x000ee20008000a00 */
[----:B-1----:R-:W-:-:S02]  /*0060*/  IMAD.U32 R2, RZ, RZ, UR4 ;  /* 0x00000004ff027e24 */ /* 0x002fc4000f8e00ff */
[----:B------:R-:W-:Y:S01]  /*0070*/  IMAD.U32 R3, RZ, RZ, UR5 ;  /* 0x00000005ff037e24 */ /* 0x000fe2000f8e00ff */
[----:B--2---:R-:W-:Y:S02]  /*0080*/  USHF.L.U32 UR5, UR11, 0xc, URZ ;  /* 0x0000000c0b057899 */ /* 0x004fe400080006ff */
[----:B0-----:R-:W-:Y:S02]  /*0090*/  USHF.L.U32 UR9, UR18, 0xc, URZ ;  /* 0x0000000c12097899 */ /* 0x001fe400080006ff */
[----:B------:R-:W-:-:S04]  /*00a0*/  USHF.R.S32.HI UR4, URZ, 0x1f, UR5 ;  /* 0x0000001fff047899 */ /* 0x000fc80008011405 */
[----:B------:R-:W-:-:S04]  /*00b0*/  IADD3 R23, P1, PT, R2, -UR9, RZ ;  /* 0x8000000902177c10 */ /* 0x000fc8000ff3e0ff */
[----:B------:R-:W-:Y:S02]  /*00c0*/  ISETP.GT.U32.AND P0, PT, R23, 0xfff, PT ;  /* 0x00000fff1700780c */ /* 0x000fe40003f04070 */
[----:B------:R-:W-:-:S04]  /*00d0*/  IADD3.X R22, PT, PT, R3, -0x1, RZ, P1, !PT ;  /* 0xffffffff03167810 */ /* 0x000fc80000ffe4ff */
[----:B------:R-:W-:-:S13]  /*00e0*/  ISETP.GT.U32.AND.EX P0, PT, R22, RZ, PT, P0 ;  /* 0x000000ff1600720c */ /* 0x000fda0003f04100 */
[----:B---3--:R-:W-:Y:S05]  /*00f0*/  @P0 BRA `(.L_x_60) ;  /* 0x0000001000240947 */ /* 0x008fea0003800000 */
[----:B------:R-:W0:Y:S01]  /*0100*/  S2R R5, SR_TID.X ;  /* 0x0000000000057919 */ /* 0x000e220000002100 */
[----:B------:R-:W-:Y:S01]  /*0110*/  VIADD R0, R2, -UR9 ;  /* 0x8000000902007c36 */ /* 0x000fe20008000000 */
[----:B------:R-:W-:Y:S01]  /*0120*/  BSSY.RECONVERGENT B1, `(.L_x_61) ;  /* 0x000000b000017945 */ /* 0x000fe20003800200 */
[----:B------:R-:W-:-:S03]  /*0130*/  IMAD.MOV.U32 R4, RZ, RZ, RZ ;  /* 0x000000ffff047224 */ /* 0x000fc600078e00ff */
[----:B0-----:R-:W-:Y:S01]  /*0140*/  ISETP.GE.AND P0, PT, R5, R0, PT ;  /* 0x000000000500720c */ /* 0x001fe20003f06270 */
[----:B------:R-:W-:-:S12]  /*0150*/  IMAD.MOV.U32 R7, RZ, RZ, R5 ;  /* 0x000000ffff077224 */ /* 0x000fd800078e0005 */
[----:B------:R-:W-:Y:S05]  /*0160*/  @P0 BRA `(.L_x_62) ;  /* 0x0000000000180947 */ /* 0x000fea0003800000 */
[----:B------:R-:W0:Y:S01]  /*0170*/  LDC.64 R8, c[0x0][0x380] ;  /* 0x0000e000ff087b82 */ /* 0x000e220000000a00 */
[----:B------:R-:W-:-:S04]  /*0180*/  VIADD R3, R5, UR9 ;  /* 0x0000000905037c36 */ /* 0x000fc80008000000 */
[----:B0-----:R-:W-:-:S06]  /*0190*/  IMAD.WIDE.U32 R8, R3, 0x4, R8 ;  /* 0x0000000403087825 */ /* 0x001fcc00078e0008 */
[----:B------:R-:W2:Y:S01]  /*01a0*/  LDG.E R8, desc[UR16][R8.64] ;  /* 0x0000001008087981 */ /* 0x000ea2000c1e1900 */
[----:B------:R-:W-:Y:S01]  /*01b0*/  VIADD R7, R5, 0x100 ;  /* 0x0000010005077836 */ /* 0x000fe20000000000 */
[----:B--2---:R-:W-:-:S07]  /*01c0*/  IABS R4, R8 ;  /* 0x0000000800047213 */ /* 0x004fce0000000000 */
.L_x_62:
[----:B------:R-:W-:Y:S05]  /*01d0*/  BSYNC.RECONVERGENT B1 ;  /* 0x0000000000017941 */ /* 0x000fea0003800200 */
.L_x_61:
[----:B------:R-:W-:Y:S01]  /*01e0*/  ISETP.GE.AND P0, PT, R7, R0, PT ;  /* 0x000000000700720c */ /* 0x000fe20003f06270 */
[----:B------:R-:W-:-:S12]  /*01f0*/  BSSY.RECONVERGENT B1, `(.L_x_63) ;  /* 0x0000094000017945 */ /* 0x000fd80003800200 */
[----:B------:R-:W-:Y:S05]  /*0200*/  @P0 BRA `(.L_x_64) ;  /* 0x0000000800480947 */ /* 0x000fea0003800000 */
[----:B------:R-:W-:Y:S01]  /*0210*/  LOP3.LUT R3, RZ, R7, RZ, 0x33, !PT ;  /* 0x00000007ff037212 */ /* 0x000fe200078e33ff */
[----:B------:R-:W-:Y:S03]  /*0220*/  BSSY.RECONVERGENT B2, `(.L_x_65) ;  /* 0x0000043000027945 */ /* 0x000fe60003800200 */
[----:B------:R-:W-:-:S04]  /*0230*/  IADD3 R3, PT, PT, R2, -UR9, R3 ;  /* 0x8000000902037c10 */ /* 0x000fc8000fffe003 */
[C---:B------:R-:W-:Y:S02]  /*0240*/  ISETP.GE.U32.AND P1, PT, R3.reuse, 0xf00, PT ;  /* 0x00000f000300780c */ /* 0x040fe40003f26070 */
[----:B------:R-:W-:-:S04]  /*0250*/  LEA.HI R6, R3, 0x1, RZ, 0x18 ;  /* 0x0000000103067811 */ /* 0x000fc800078fc0ff */
[----:B------:R-:W-:-:S04]  /*0260*/  LOP3.LUT R24, R6, 0xf, RZ, 0xc0, !PT ;  /* 0x0000000f06187812 */ /* 0x000fc800078ec0ff */
[----:B------:R-:W-:-:S03]  /*0270*/  ISETP.NE.AND P0, PT, R24, RZ, PT ;  /* 0x000000ff1800720c */ /* 0x000fc60003f05270 */
[----:B------:R-:W-:Y:S10]  /*0280*/  @!P1 BRA `(.L_x_66) ;  /* 0x0000000000f09947 */ /* 0x000ff40003800000 */
[----:B------:R-:W0:Y:S01]  /*0290*/  LDCU.64 UR6, c[0x0][0x380] ;  /* 0x00007000ff0677ac */ /* 0x000e220008000a00 */
[----:B------:R-:W-:Y:S01]  /*02a0*/  IMAD.WIDE.U32 R2, R7, 0x4, RZ ;  /* 0x0000000407027825 */ /* 0x000fe200078e00ff */
[----:B------:R-:W-:Y:S01]  /*02b0*/  LOP3.LUT R10, R6, 0x1fffff0, RZ, 0xc0, !PT ;  /* 0x01fffff0060a7812 */ /* 0x000fe200078ec0ff */
[----:B------:R-:W-:-:S04]  /*02c0*/  UIMAD.WIDE.U32 UR4, UR18, 0x4000, URZ ;  /* 0x00004000120478a5 */ /* 0x000fc8000f8e00ff */
[----:B------:R-:W-:Y:S02]  /*02d0*/  IMAD.MOV R10, RZ, RZ, -R10 ;  /* 0x000000ffff0a7224 */ /* 0x000fe400078e0a0a */
[----:B------:R-:W-:Y:S02]  /*02e0*/  LOP3.LUT R2, R2, UR4, RZ, 0xfc, !PT ;  /* 0x0000000402027c12 */ /* 0x000fe4000f8efcff */
[----:B------:R-:W-:Y:S02]  /*02f0*/  LOP3.LUT R3, R3, UR5, RZ, 0xfc, !PT ;  /* 0x0000000503037c12 */ /* 0x000fe4000f8efcff */
[----:B0-----:R-:W-:-:S04]  /*0300*/  IADD3 R2, P1, PT, R2, UR6, RZ ;  /* 0x0000000602027c10 */ /* 0x001fc8000ff3e0ff */
[----:B------:R-:W-:-:S04]  /*0310*/  IADD3 R2, P2, PT, R2, 0x2000, RZ ;  /* 0x0000200002027810 */ /* 0x000fc80007f5e0ff */
[----:B------:R-:W-:-:S09]  /*0320*/  IADD3.X R3, PT, PT, RZ, UR7, R3, P2, P1 ;  /* 0x00000007ff037c10 */ /* 0x000fd200097e2403 */
.L_x_67:
[----:B------:R-:W2:Y:S04]  /*0330*/  LDG.E R22, desc[UR16][R2.64+-0x2000] ;  /* 0xffe0001002167981 */ /* 0x000ea8000c1e1900 */
[----:B------:R-:W3:Y:S04]  /*0340*/  LDG.E R23, desc[UR16][R2.64+-0x1c00] ;  /* 0xffe4001002177981 */ /* 0x000ee8000c1e1900 */
[----:B------:R-:W4:Y:S04]  /*0350*/  LDG.E R25, desc[UR16][R2.64+-0x1800] ;  /* 0xffe8001002197981 */ /* 0x000f28000c1e1900 */
[----:B------:R-:W5:Y:S04]  /*0360*/  LDG.E R21, desc[UR16][R2.64+-0x1400] ;  /* 0xffec001002157981 */ /* 0x000f68000c1e1900 */
        /* <DEDUP_REMOVED lines=11> */
[----:B------:R0:W5:Y:S01]  /*0420*/  LDG.E R8, desc[UR16][R2.64+0x1c00] ;  /* 0x001c001002087981 */ /* 0x000162000c1e1900 */
[----:B------:R-:W-:-:S05]  /*0430*/  VIADD R10, R10, 0x10 ;  /* 0x000000100a0a7836 */ /* 0x000fca0000000000 */
[----:B------:R-:W-:Y:S02]  /*0440*/  ISETP.NE.AND P1, PT, R10, RZ, PT ;  /* 0x000000ff0a00720c */ /* 0x000fe40003f25270 */
[----:B0-----:R-:W-:Y:S01]  /*0450*/  IADD3 R2, P2, PT, R2, 0x4000, RZ ;  /* 0x0000400002027810 */ /* 0x001fe20007f5e0ff */
[----:B------:R-:W-:-:S04]  /*0460*/  VIADD R7, R7, 0x1000 ;  /* 0x0000100007077836 */ /* 0x000fc80000000000 */
[----:B------:R-:W-:Y:S01]  /*0470*/  IMAD.X R3, RZ, RZ, R3, P2 ;  /* 0x000000ffff037224 */ /* 0x000fe200010e0603 */
[----:B--2---:R-:W-:Y:S02]  /*0480*/  IABS R27, R22 ;  /* 0x00000016001b7213 */ /* 0x004fe40000000000 */
[----:B---3--:R-:W-:Y:S02]  /*0490*/  IABS R23, R23 ;  /* 0x0000001700177213 */ /* 0x008fe40000000000 */
[----:B------:R-:W-:Y:S02]  /*04a0*/  VIMNMX R4, PT, PT, R4, R27, !PT ;  /* 0x0000001b04047248 */ /* 0x000fe40007fe0100 */
[----:B----4-:R-:W-:Y:S02]  /*04b0*/  IABS R22, R25 ;  /* 0x0000001900167213 */ /* 0x010fe40000000000 */
[----:B-----5:R-:W-:Y:S02]  /*04c0*/  IABS R21, R21 ;  /* 0x0000001500157213 */ /* 0x020fe40000000000 */
[----:B------:R-:W-:-:S02]  /*04d0*/  VIMNMX3.U32 R4, R4, R23, R22, !PT ;  /* 0x000000170404720f */ /* 0x000fc40007800016 */
[----:B------:R-:W-:Y:S02]  /*04e0*/  IABS R20, R20 ;  /* 0x0000001400147213 */ /* 0x000fe40000000000 */
[----:B------:R-:W-:Y:S02]  /*04f0*/  IABS R19, R19 ;  /* 0x0000001300137213 */ /* 0x000fe40000000000 */
[----:B------:R-:W-:Y:S02]  /*0500*/  VIMNMX3.U32 R4, R4, R21, R20, !PT ;  /* 0x000000150404720f */ /* 0x000fe40007800014 */
[----:B------:R-:W-:Y:S02]  /*0510*/  IABS R18, R18 ;  /* 0x0000001200127213 */ /* 0x000fe40000000000 */
[----:B------:R-:W-:Y:S02]  /*0520*/  IABS R17, R17 ;  /* 0x0000001100117213 */ /* 0x000fe40000000000 */
[----:B------:R-:W-:-:S02]  /*0530*/  VIMNMX3.U32 R4, R4, R19, R18, !PT ;  /* 0x000000130404720f */ /* 0x000fc40007800012 */
[----:B------:R-:W-:Y:S02]  /*0540*/  IABS R16, R16 ;  /* 0x0000001000107213 */ /* 0x000fe40000000000 */
[----:B------:R-:W-:Y:S02]  /*0550*/  IABS R15, R15 ;  /* 0x0000000f000f7213 */ /* 0x000fe40000000000 */
[----:B------:R-:W-:Y:S02]  /*0560*/  VIMNMX3.U32 R4, R4, R17, R16, !PT ;  /* 0x000000110404720f */ /* 0x000fe40007800010 */
[----:B------:R-:W-:-:S04]  /*0570*/  IABS R14, R14 ;  /* 0x0000000e000e7213 */ /* 0x000fc80000000000 */
[----:B------:R-:W-:Y:S02]  /*0580*/  VIMNMX3.U32 R4, R4, R15, R14, !PT ;  /* 0x0000000f0404720f */ /* 0x000fe4000780000e */
[----:B------:R-:W-:Y:S02]  /*0590*/  IABS R11, R11 ;  /* 0x0000000b000b7213 */ /* 0x000fe40000000000 */
[----:B------:R-:W-:Y:S02]  /*05a0*/  IABS R14, R9 ;  /* 0x00000009000e7213 */ /* 0x000fe40000000000 */
[----:B------:R-:W-:Y:S01]  /*05b0*/  IABS R13, R13 ;  /* 0x0000000d000d7213 */ /* 0x000fe20000000000 */
[----:B------:R-:W-:Y:S01]  /*05c0*/  IMAD.MOV.U32 R9, RZ, RZ, R11 ;  /* 0x000000ffff097224 */ /* 0x000fe200078e000b */
[----:B------:R-:W-:Y:S01]  /*05d0*/  IABS R12, R12 ;  /* 0x0000000c000c7213 */ /* 0x000fe20000000000 */
[----:B------:R-:W-:-:S03]  /*05e0*/  IMAD.MOV.U32 R11, RZ, RZ, R14 ;  /* 0x000000ffff0b7224 */ /* 0x000fc600078e000e */
[----:B------:R-:W-:Y:S02]  /*05f0*/  VIMNMX3.U32 R4, R4, R13, R12, !PT ;  /* 0x0000000d0404720f */ /* 0x000fe4000780000c */
[----:B------:R-:W-:Y:S02]  /*0600*/  IABS R8, R8 ;  /* 0x0000000800087213 */ /* 0x000fe40000000000 */
[----:B------:R-:W-:-:S03]  /*0610*/  VIMNMX3.U32 R4, R4, R9, R11, !PT ;  /* 0x000000090404720f */ /* 0x000fc6000780000b */
[----:B------:R-:W-:-:S05]  /*0620*/  IMAD.MOV.U32 R9, RZ, RZ, R8 ;  /* 0x000000ffff097224 */ /* 0x000fca00078e0008 */
[----:B------:R-:W-:Y:S01]  /*0630*/  VIMNMX.U32 R4, PT, PT, R4, R9, !PT ;  /* 0x0000000904047248 */ /* 0x000fe20007fe0000 */
[----:B------:R-:W-:Y:S06]  /*0640*/  @P1 BRA `(.L_x_67) ;  /* 0xfffffffc00381947 */ /* 0x000fec000383ffff */
.L_x_66:
[----:B------:R-:W-:Y:S05]  /*0650*/  BSYNC.RECONVERGENT B2 ;  /* 0x0000000000027941 */ /* 0x000fea0003800200 */
.L_x_65:
[----:B------:R-:W-:Y:S05]  /*0660*/  @!P0 BRA `(.L_x_64) ;  /* 0x0000000400308947 */ /* 0x000fea0003800000 */
[----:B------:R-:W-:Y:S01]  /*0670*/  ISETP.GE.U32.AND P0, PT, R24, 0x8, PT ;  /* 0x000000081800780c */ /* 0x000fe20003f06070 */
[----:B------:R-:W-:Y:S01]  /*0680*/  BSSY.RECONVERGENT B2, `(.L_x_68) ;  /* 0x0000022000027945 */ /* 0x000fe20003800200 */
[----:B------:R-:W-:-:S04]  /*0690*/  LOP3.LUT R16, R6, 0x7, RZ, 0xc0, !PT ;  /* 0x0000000706107812 */ /* 0x000fc800078ec0ff */
[----:B------:R-:W-:-:S07]  /*06a0*/  ISETP.NE.AND P1, PT, R16, RZ, PT ;  /* 0x000000ff1000720c */ /* 0x000fce0003f25270 */
[----:B------:R-:W-:Y:S06]  /*06b0*/  @!P0 BRA `(.L_x_69) ;  /* 0x0000000000788947 */ /* 0x000fec0003800000 */
[----:B------:R-:W0:Y:S01]  /*06c0*/  LDCU.64 UR4, c[0x0][0x380] ;  /* 0x00007000ff0477ac */ /* 0x000e220008000a00 */
[----:B------:R-:W-:-:S04]  /*06d0*/  IADD3 R3, P0, PT, R7, UR9, RZ ;  /* 0x0000000907037c10 */ /* 0x000fc8000ff1e0ff */
[----:B------:R-:W-:Y:S02]  /*06e0*/  LEA.HI.X.SX32 R8, R7, RZ, 0x1, P0 ;  /* 0x000000ff07087211 */ /* 0x000fe400000f0eff */
[----:B0-----:R-:W-:-:S04]  /*06f0*/  LEA R2, P0, R3, UR4, 0x2 ;  /* 0x0000000403027c11 */ /* 0x001fc8000f8010ff */
[----:B------:R-:W-:-:S05]  /*0700*/  LEA.HI.X R3, R3, UR5, R8, 0x2, P0 ;  /* 0x0000000503037c11 */ /* 0x000fca00080f1408 */
[----:B------:R-:W2:Y:S04]  /*0710*/  LDG.E R8, desc[UR16][R2.64] ;  /* 0x0000001002087981 */ /* 0x000ea8000c1e1900 */
[----:B------:R-:W3:Y:S04]  /*0720*/  LDG.E R9, desc[UR16][R2.64+0x400] ;  /* 0x0004001002097981 */ /* 0x000ee8000c1e1900 */
[----:B------:R-:W4:Y:S04]  /*0730*/  LDG.E R10, desc[UR16][R2.64+0x800] ;  /* 0x00080010020a7981 */ /* 0x000f28000c1e1900 */
[----:B------:R-:W5:Y:S04]  /*0740*/  LDG.E R11, desc[UR16][R2.64+0xc00] ;  /* 0x000c0010020b7981 */ /* 0x000f68000c1e1900 */
[----:B------:R-:W5:Y:S04]  /*0750*/  LDG.E R12, desc[UR16][R2.64+0x1000] ;  /* 0x00100010020c7981 */ /* 0x000f68000c1e1900 */
[----:B------:R-:W5:Y:S04]  /*0760*/  LDG.E R13, desc[UR16][R2.64+0x1400] ;  /* 0x00140010020d7981 */ /* 0x000f68000c1e1900 */
[----:B------:R-:W5:Y:S04]  /*0770*/  LDG.E R14, desc[UR16][R2.64+0x1800] ;  /* 0x00180010020e7981 */ /* 0x000f68000c1e1900 */
[----:B------:R0:W5:Y:S01]  /*0780*/  LDG.E R15, desc[UR16][R2.64+0x1c00] ;  /* 0x001c0010020f7981 */ /* 0x000162000c1e1900 */
[----:B------:R-:W-:Y:S01]  /*0790*/  VIADD R7, R7, 0x800 ;  /* 0x0000080007077836 */ /* 0x000fe20000000000 */
[----:B--2---:R-:W-:-:S02]  /*07a0*/  IABS R8, R8 ;  /* 0x0000000800087213 */ /* 0x004fc40000000000 */
[----:B---3--:R-:W-:-:S03]  /*07b0*/  IABS R17, R9 ;  /* 0x0000000900117213 */ /* 0x008fc60000000000 */
[----:B------:R-:W-:Y:S01]  /*07c0*/  IMAD.MOV.U32 R9, RZ, RZ, R8 ;  /* 0x000000ffff097224 */ /* 0x000fe200078e0008 */
[----:B----4-:R-:W-:Y:S01]  /*07d0*/  IABS R10, R10 ;  /* 0x0000000a000a7213 */ /* 0x010fe20000000000 */
[----:B------:R-:W-:Y:S01]  /*07e0*/  IMAD.MOV.U32 R8, RZ, RZ, R17 ;  /* 0x000000ffff087224 */ /* 0x000fe200078e0011 */
[----:B-----5:R-:W-:-:S04]  /*07f0*/  IABS R11, R11 ;  /* 0x0000000b000b7213 */ /* 0x020fc80000000000 */
[----:B------:R-:W-:Y:S01]  /*0800*/  VIMNMX3.U32 R4, R4, R9, R8, !PT ;  /* 0x000000090404720f */ /* 0x000fe20007800008 */
[----:B------:R-:W-:Y:S01]  /*0810*/  IMAD.MOV.U32 R9, RZ, RZ, R10 ;  /* 0x000000ffff097224 */ /* 0x000fe200078e000a */
[----:B0-----:R-:W-:Y:S01]  /*0820*/  IABS R3, R12 ;  /* 0x0000000c00037213 */ /* 0x001fe20000000000 */
[----:B------:R-:W-:Y:S01]  /*0830*/  IMAD.MOV.U32 R8, RZ, RZ, R11 ;  /* 0x000000ffff087224 */ /* 0x000fe200078e000b */
[----:B------:R-:W-:-:S04]  /*0840*/  IABS R2, R13 ;  /* 0x0000000d00027213 */ /* 0x000fc80000000000 */
[----:B------:R-:W-:Y:S02]  /*0850*/  VIMNMX3.U32 R4, R4, R9, R8, !PT ;  /* 0x000000090404720f */ /* 0x000fe40007800008 */
[----:B------:R-:W-:Y:S02]  /*0860*/  IABS R9, R14 ;  /* 0x0000000e00097213 */ /* 0x000fe40000000000 */
[----:B------:R-:W-:Y:S02]  /*0870*/  VIMNMX3.U32 R4, R4, R3, R2, !PT ;  /* 0x000000030404720f */ /* 0x000fe40007800002 */
[----:B------:R-:W-:-:S04]  /*0880*/  IABS R8, R15 ;  /* 0x0000000f00087213 */ /* 0x000fc80000000000 */
[----:B------:R-:W-:-:S07]  /*0890*/  VIMNMX3.U32 R4, R4, R9, R8, !PT ;  /* 0x000000090404720f */ /* 0x000fce0007800008 */
.L_x_69:
[----:B------:R-:W-:Y:S05]  /*08a0*/  BSYNC.RECONVERGENT B2 ;  /* 0x0000000000027941 */ /* 0x000fea0003800200 */
.L_x_68:
        /* <DEDUP_REMOVED lines=14> */
[----:B------:R-:W5:Y:S01]  /*0990*/  LDG.E R11, desc[UR16][R2.64+0xc00] ;  /* 0x000c0010020b7981 */ /* 0x000f62000c1e1900 */
[----:B------:R-:W-:Y:S01]  /*09a0*/  VIADD R7, R7, 0x400 ;  /* 0x0000040007077836 */ /* 0x000fe20000000000 */
[----:B--2---:R-:W-:-:S02]  /*09b0*/  IABS R8, R8 ;  /* 0x0000000800087213 */ /* 0x004fc40000000000 */
[----:B---3--:R-:W-:-:S03]  /*09c0*/  IABS R12, R9 ;  /* 0x00000009000c7213 */ /* 0x008fc60000000000 */
[----:B------:R-:W-:Y:S01]  /*09d0*/  IMAD.MOV.U32 R9, RZ, RZ, R8 ;  /* 0x000000ffff097224 */ /* 0x000fe200078e0008 */
[----:B----4-:R-:W-:Y:S01]  /*09e0*/  IABS R10, R10 ;  /* 0x0000000a000a7213 */ /* 0x010fe20000000000 */
[----:B------:R-:W-:Y:S01]  /*09f0*/  IMAD.MOV.U32 R8, RZ, RZ, R12 ;  /* 0x000000ffff087224 */ /* 0x000fe200078e000c */
[----:B-----5:R-:W-:-:S03]  /*0a00*/  IABS R13, R11 ;  /* 0x0000000b000d7213 */ /* 0x020fc60000000000 */
[----:B------:R-:W-:Y:S01]  /*0a10*/  IMAD.MOV.U32 R11, RZ, RZ, R10 ;  /* 0x000000ffff0b7224 */ /* 0x000fe200078e000a */
[----:B------:R-:W-:Y:S01]  /*0a20*/  VIMNMX3.U32 R4, R4, R9, R8, !PT ;  /* 0x000000090404720f */ /* 0x000fe20007800008 */
[----:B------:R-:W-:-:S05]  /*0a30*/  IMAD.MOV.U32 R10, RZ, RZ, R13 ;  /* 0x000000ffff0a7224 */ /* 0x000fca00078e000d */
[----:B------:R-:W-:-:S07]  /*0a40*/  VIMNMX3.U32 R4, R4, R11, R10, !PT ;  /* 0x0000000b0404720f */ /* 0x000fce000780000a */
.L_x_71:
[----:B------:R-:W-:Y:S05]  /*0a50*/  BSYNC.RECONVERGENT B2 ;  /* 0x0000000000027941 */ /* 0x000fea0003800200 */
.L_x_70:
[----:B------:R-:W-:Y:S05]  /*0a60*/  @!P1 BRA `(.L_x_64) ;  /* 0x0000000000309947 */ /* 0x000fea0003800000 */
[----:B------:R-:W0:Y:S01]  /*0a70*/  LDC.64 R2, c[0x0][0x380] ;  /* 0x0000e000ff027b82 */ /* 0x000e220000000a00 */
[----:B------:R-:W-:Y:S02]  /*0a80*/  IMAD.U32 R9, RZ, RZ, UR18 ;  /* 0x00000012ff097e24 */ /* 0x000fe4000f8e00ff */
[----:B------:R-:W-:Y:S02]  /*0a90*/  IMAD.MOV R6, RZ, RZ, -R6 ;  /* 0x000000ffff067224 */ /* 0x000fe400078e0a06 */
[----:B0-----:R-:W-:-:S07]  /*0aa0*/  IMAD.WIDE.U32 R2, R9, 0x4000, R2 ;  /* 0x0000400009027825 */ /* 0x001fce00078e0002 */
.L_x_72:
[----:B------:R-:W-:-:S06]  /*0ab0*/  IMAD.WIDE R8, R7, 0x4, R2 ;  /* 0x0000000407087825 */ /* 0x000fcc00078e0202 */
[----:B------:R-:W2:Y:S01]  /*0ac0*/  LDG.E R8, desc[UR16][R8.64] ;  /* 0x0000001008087981 */ /* 0x000ea2000c1e1900 */
[----:B------:R-:W-:Y:S02]  /*0ad0*/  VIADD R6, R6, 0x1 ;  /* 0x0000000106067836 */ /* 0x000fe40000000000 */
[----:B------:R-:W-:-:S03]  /*0ae0*/  VIADD R7, R7, 0x100 ;  /* 0x0000010007077836 */ /* 0x000fc60000000000 */
[----:B------:R-:W-:Y:S02]  /*0af0*/  ISETP.NE.AND P0, PT, R6, RZ, PT ;  /* 0x000000ff0600720c */ /* 0x000fe40003f05270 */
[----:B--2---:R-:W-:-:S04]  /*0b00*/  IABS R11, R8 ;  /* 0x00000008000b7213 */ /* 0x004fc80000000000 */
[----:B------:R-:W-:-:S07]  /*0b10*/  VIMNMX R4, PT, PT, R4, R11, !PT ;  /* 0x0000000b04047248 */ /* 0x000fce0007fe0100 */
[----:B------:R-:W-:Y:S05]  /*0b20*/  @P0 BRA `(.L_x_72) ;  /* 0xfffffffc00e00947 */ /* 0x000fea000383ffff */
.L_x_64:
[----:B------:R-:W-:Y:S05]  /*0b30*/  BSYNC.RECONVERGENT B1 ;  /* 0x0000000000017941 */ /* 0x000fea0003800200 */
.L_x_63:
[----:B------:R-:W-:-:S13]  /*0b40*/  ISETP.GE.AND P0, PT, R0, 0x100, PT ;  /* 0x000001000000780c */ /* 0x000fda0003f06270 */
[----:B------:R-:W-:Y:S05]  /*0b50*/  @!P0 BRA `(.L_x_73) ;  /* 0x0000000000a08947 */ /* 0x000fea0003800000 */
[----:B------:R-:W0:Y:S01]  /*0b60*/  S2R R6, SR_LANEID ;  /* 0x0000000000067919 */ /* 0x000e220000000000 */
[----:B------:R-:W1:Y:S02]  /*0b70*/  SHFL.DOWN PT, R0, R4, 0x1, 0x1f ;  /* 0x08201f0004007f89 */ /* 0x000e6400000e0000 */
[----:B-1----:R-:W-:Y:S02]  /*0b80*/  VIMNMX R0, PT, PT, R0, R4, !PT ;  /* 0x0000000400007248 */ /* 0x002fe40007fe0100 */
[C---:B0-----:R-:W-:Y:S02]  /*0b90*/  ISETP.GT.AND P0, PT, R6.reuse, 0x1e, PT ;  /* 0x0000001e0600780c */ /* 0x041fe40003f04270 */
[----:B------:R-:W-:Y:S02]  /*0ba0*/  ISETP.NE.AND P1, PT, R6, RZ, PT ;  /* 0x000000ff0600720c */ /* 0x000fe40003f25270 */
[----:B------:R-:W-:Y:S02]  /*0bb0*/  SEL R0, R4, R0, P0 ;  /* 0x0000000004007207 */ /* 0x000fe40000000000 */
[----:B------:R-:W-:-:S03]  /*0bc0*/  ISETP.GT.AND P0, PT, R6, 0x1d, PT ;  /* 0x0000001d0600780c */ /* 0x000fc60003f04270 */
[----:B------:R-:W0:Y:S06]  /*0bd0*/  SHFL.DOWN PT, R3, R0, 0x2, 0x1f ;  /* 0x08401f0000037f89 */ /* 0x000e2c00000e0000 */
        /* <DEDUP_REMOVED lines=32> */
.L_x_73:
[----:B------:R-:W0:Y:S01]  /*0de0*/  S2R R9, SR_LANEID ;  /* 0x0000000000097919 */ /* 0x000e220000000000 */
        /* <DEDUP_REMOVED lines=14> */
[----:B------:R-:W-:Y:S01]  /*0ed0*/  @!P1 SHF.R.U32.HI R6, RZ, 0x3, R5 ;  /* 0x00000003ff069819 */ /* 0x000fe20000011605 */
[----:B------:R-:W1:Y:S03]  /*0ee0*/  SHFL.DOWN PT, R3, R4, 0x2, R2 ;  /* 0x0840000004037989 */ /* 0x000e6600000e0002 */
[----:B------:R-:W-:-:S06]  /*0ef0*/  @!P1 LOP3.LUT R6, R6, 0x7c, RZ, 0xc0, !PT ;  /* 0x0000007c06069812 */ /* 0x000fcc00078ec0ff */
[----:B-1----:R-:W-:Y:S02]  /*0f00*/  @!P0 VIMNMX R4, PT, PT, R4, R3, !PT ;  /* 0x0000000304048248 */ /* 0x002fe40007fe0100 */
[----:B------:R-:W-:Y:S01]  /*0f10*/  ISETP.GT.AND P0, PT, R7, R2, PT ;  /* 0x000000020700720c */ /* 0x000fe20003f04270 */
[----:B------:R-:W-:Y:S02]  /*0f20*/  VIADD R7, R9, 0x8 ;  /* 0x0000000809077836 */ /* 0x000fe40000000000 */
[----:B------:R-:W1:Y:S10]  /*0f30*/  SHFL.DOWN PT, R3, R4, 0x4, R2 ;  /* 0x0880000004037989 */ /* 0x000e7400000e0002 */
[----:B-1----:R-:W-:-:S02]  /*0f40*/  @!P0 VIMNMX R4, PT, PT, R4, R3, !PT ;  /* 0x0000000304048248 */ /* 0x002fc40007fe0100 */
[----:B------:R-:W-:Y:S01]  /*0f50*/  ISETP.GT.AND P0, PT, R7, R2, PT ;  /* 0x000000020700720c */ /* 0x000fe20003f04270 */
[----:B------:R-:W-:Y:S02]  /*0f60*/  VIADD R7, R9, 0x10 ;  /* 0x0000001009077836 */ /* 0x000fe40000000000 */
[----:B------:R-:W1:Y:S10]  /*0f70*/  SHFL.DOWN PT, R3, R4, 0x8, R2 ;  /* 0x0900000004037989 */ /* 0x000e7400000e0002 */
[----:B-1----:R-:W-:-:S02]  /*0f80*/  @!P0 VIMNMX R4, PT, PT, R4, R3, !PT ;  /* 0x0000000304048248 */ /* 0x002fc40007fe0100 */
        /* <DEDUP_REMOVED lines=32> */
.L_x_60:
[----:B------:R-:W0:Y:S01]  /*1190*/  S2R R6, SR_TID.X ;  /* 0x0000000000067919 */ /* 0x000e220000002100 */
[----:B------:R-:W1:Y:S01]  /*11a0*/  LDC.64 R4, c[0x0][0x380] ;  /* 0x0000e000ff047b82 */ /* 0x000e620000000a00 */
[----:B0-----:R-:W-:-:S04]  /*11b0*/  VIADD R7, R6, UR9 ;  /* 0x0000000906077c36 */ /* 0x001fc80008000000 */
[----:B-1----:R-:W-:-:S05]  /*11c0*/  IMAD.WIDE.U32 R4, R7, 0x4, R4 ;  /* 0x0000000407047825 */ /* 0x002fca00078e0004 */
        /* <DEDUP_REMOVED lines=16> */
[----:B------:R-:W-:-:S04]  /*12d0*/  ISETP.GE.U32.AND P0, PT, R23, UR5, PT ;  /* 0x0000000517007c0c */ /* 0x000fc8000bf06070 */
[----:B------:R-:W-:Y:S02]  /*12e0*/  ISETP.GE.U32.AND.EX P0, PT, R22, UR4, PT, P0 ;  /* 0x0000000416007c0c */ /* 0x000fe4000bf06100 */
[----:B--2---:R-:W-:Y:S02]  /*12f0*/  IABS R24, R21 ;  /* 0x0000001500187213 */ /* 0x004fe40000000000 */
[----:B---3--:R-:W-:Y:S02]  /*1300*/  IABS R17, R17 ;  /* 0x0000001100117213 */ /* 0x008fe40000000000 */
[----:B----4-:R-:W-:Y:S02]  /*1310*/  IABS R19, R19 ;  /* 0x0000001300137213 */ /* 0x010fe40000000000 */
[----:B-----5:R-:W-:Y:S01]  /*1320*/  IABS R21, R18 ;  /* 0x0000001200157213 */ /* 0x020fe20000000000 */
[----:B0-----:R-:W-:Y:S01]  /*1330*/  IMAD.MOV.U32 R5, RZ, RZ, R17 ;  /* 0x000000ffff057224 */ /* 0x001fe200078e0011 */
[----:B------:R-:W-:Y:S01]  /*1340*/  IABS R20, R20 ;  /* 0x0000001400147213 */ /* 0x000fe20000000000 */
[----:B------:R-:W-:-:S02]  /*1350*/  IMAD.MOV.U32 R18, RZ, RZ, R19 ;  /* 0x000000ffff127224 */ /* 0x000fc400078e0013 */
[----:B------:R-:W-:Y:S01]  /*1360*/  IMAD.MOV.U32 R17, RZ, RZ, R21 ;  /* 0x000000ffff117224 */ /* 0x000fe200078e0015 */
[----:B------:R-:W-:Y:S01]  /*1370*/  IABS R16, R16 ;  /* 0x0000001000107213 */ /* 0x000fe20000000000 */
[----:B------:R-:W-:Y:S02]  /*1380*/  IMAD.MOV.U32 R19, RZ, RZ, R20 ;  /* 0x000000ffff137224 */ /* 0x000fe400078e0014 */
[----:B------:R-:W-:Y:S01]  /*1390*/  IMAD.MOV.U32 R20, RZ, RZ, R24 ;  /* 0x000000ffff147224 */ /* 0x000fe200078e0018 */
[----:B------:R-:W-:Y:S02]  /*13a0*/  IABS R8, R8 ;  /* 0x0000000800087213 */ /* 0x000fe40000000000 */
[----:B------:R-:W-:Y:S02]  /*13b0*/  VIMNMX3.U32 R5, R16, R5, R17, !PT ;  /* 0x000000051005720f */ /* 0x000fe40007800011 */
[----:B------:R-:W-:Y:S02]  /*13c0*/  IABS R11, R11 ;  /* 0x0000000b000b7213 */ /* 0x000fe40000000000 */
[----:B------:R-:W-:-:S02]  /*13d0*/  VIMNMX3.U32 R4, R18, R19, R20, !PT ;  /* 0x000000131204720f */ /* 0x000fc40007800014 */
[----:B------:R-:W-:Y:S02]  /*13e0*/  IABS R14, R14 ;  /* 0x0000000e000e7213 */ /* 0x000fe40000000000 */
[----:B------:R-:W-:Y:S01]  /*13f0*/  IABS R16, R7 ;  /* 0x0000000700107213 */ /* 0x000fe20000000000 */
[----:B------:R-:W-:Y:S01]  /*1400*/  IMAD.MOV.U32 R7, RZ, RZ, R8 ;  /* 0x000000ffff077224 */ /* 0x000fe200078e0008 */
[----:B------:R-:W-:Y:S01]  /*1410*/  IABS R15, R15 ;  /* 0x0000000f000f7213 */ /* 0x000fe20000000000 */
[----:B------:R-:W-:Y:S01]  /*1420*/  IMAD.MOV.U32 R8, RZ, RZ, R11 ;  /* 0x000000ffff087224 */ /* 0x000fe200078e000b */
[----:B------:R-:W-:Y:S01]  /*1430*/  IABS R17, R9 ;  /* 0x0000000900117213 */ /* 0x000fe20000000000 */
[----:B------:R-:W-:Y:S01]  /*1440*/  IMAD.MOV.U32 R9, RZ, RZ, R14 ;  /* 0x000000ffff097224 */ /* 0x000fe200078e000e */
[----:B------:R-:W-:Y:S01]  /*1450*/  IABS R18, R10 ;  /* 0x0000000a00127213 */ /* 0x000fe20000000000 */
[----:B------:R-:W-:Y:S02]  /*1460*/  IMAD.MOV.U32 R11, RZ, RZ, R16 ;  /* 0x000000ffff0b7224 */ /* 0x000fe400078e0010 */
[----:B------:R-:W-:Y:S01]  /*1470*/  IMAD.MOV.U32 R10, RZ, RZ, R15 ;  /* 0x000000ffff0a7224 */ /* 0x000fe200078e000f */
[----:B------:R-:W-:Y:S01]  /*1480*/  IABS R16, R0 ;  /* 0x0000000000107213 */ /* 0x000fe20000000000 */
[----:B------:R-:W-:-:S02]  /*1490*/  IMAD.MOV.U32 R14, RZ, RZ, R17 ;  /* 0x000000ffff0e7224 */ /* 0x000fc400078e0011 */
[----:B------:R-:W-:Y:S01]  /*14a0*/  IMAD.MOV.U32 R15, RZ, RZ, R18 ;  /* 0x000000ffff0f7224 */ /* 0x000fe200078e0012 */
[----:B------:R-:W-:Y:S02]  /*14b0*/  IABS R12, R12 ;  /* 0x0000000c000c7213 */ /* 0x000fe40000000000 */
[----:B------:R-:W-:Y:S02]  /*14c0*/  VIMNMX3.U32 R0, R7, R8, R9, !PT ;  /* 0x000000080700720f */ /* 0x000fe40007800009 */
[----:B------:R-:W-:Y:S01]  /*14d0*/  IABS R13, R13 ;  /* 0x0000000d000d7213 */ /* 0x000fe20000000000 */
[----:B------:R-:W-:Y:S01]  /*14e0*/  IMAD.MOV.U32 R8, RZ, RZ, R16 ;  /* 0x000000ffff087224 */ /* 0x000fe200078e0010 */
[----:B------:R-:W-:Y:S02]  /*14f0*/  VIMNMX3.U32 R7, R10, R11, R12, !PT ;  /* 0x0000000b0a07720f */ /* 0x000fe4000780000c */
[----:B------:R-:W-:Y:S02]  /*1500*/  VIMNMX3.U32 R9, R13, R14, R15, !PT ;  /* 0x0000000e0d09720f */ /* 0x000fe4000780000f */
[----:B------:R-:W-:-:S02]  /*1510*/  VIMNMX3.U32 R0, R5, R0, R7, !PT ;  /* 0x000000000500720f */ /* 0x000fc40007800007 */
[----:B------:R-:W-:-:S04]  /*1520*/  VIMNMX3.U32 R9, R4, R9, R8, !PT ;  /* 0x000000090409720f */ /* 0x000fc80007800008 */
[----:B------:R-:W-:Y:S01]  /*1530*/  VIMNMX.U32 R0, PT, PT, R0, R9, !PT ;  /* 0x0000000900007248 */ /* 0x000fe20007fe0000 */
[----:B------:R-:W-:Y:S06]  /*1540*/  @!P0 BRA `(.L_x_75) ;  /* 0x0000000c00fc8947 */ /* 0x000fec0003800000 */
[----:B------:R-:W-:Y:S01]  /*1550*/  UIADD3 UR7, UP0, UPT, UR5, UR9, URZ ;  /* 0x0000000905077290 */ /* 0x000fe2000ff1e0ff */
[----:B------:R-:W-:Y:S01]  /*1560*/  IADD3 R23, P2, PT, R2, -0x1000, RZ ;  /* 0xfffff00002177810 */ /* 0x000fe20007f5e0ff */
[----:B------:R-:W0:Y:S01]  /*1570*/  LDCU.64 UR12, c[0x0][0x380] ;  /* 0x00007000ff0c77ac */ /* 0x000e220008000a00 */
[----:B------:R-:W-:Y:S02]  /*1580*/  LOP3.LUT R5, RZ, R6, RZ, 0x33, !PT ;  /* 0x00000006ff057212 */ /* 0x000fe400078e33ff */
[----:B------:R-:W-:Y:S01]  /*1590*/  IADD3.X R8, PT, PT, R3, -0x1, RZ, P2, !PT ;  /* 0xffffffff03087810 */ /* 0x000fe200017fe4ff */
[----:B------:R-:W-:Y:S01]  /*15a0*/  UIADD3.X UR8, UPT, UPT, URZ, UR4, URZ, UP0, !UPT ;  /* 0x00000004ff087290 */ /* 0x000fe200087fe4ff */
[----:B------:R-:W-:Y:S01]  /*15b0*/  ISETP.LT.U32.AND P0, PT, R23, UR7, PT ;  /* 0x0000000717007c0c */ /* 0x000fe2000bf01070 */
[----:B------:R-:W-:Y:S01]  /*15c0*/  UMOV UR6, UR5 ;  /* 0x0000000500067c82 */ /* 0x000fe20008000000 */
[----:B------:R-:W-:Y:S01]  /*15d0*/  IADD3 R9, P1, PT, R6, UR7, RZ ;  /* 0x0000000706097c10 */ /* 0x000fe2000ff3e0ff */
[----:B------:R-:W-:Y:S01]  /*15e0*/  UMOV UR4, URZ ;  /* 0x000000ff00047c82 */ /* 0x000fe20008000000 */
[----:B------:R-:W-:Y:S01]  /*15f0*/  IADD3 R5, PT, PT, R2, -UR5, R5 ;  /* 0x8000000502057c10 */ /* 0x000fe2000fffe005 */
[----:B------:R-:W-:Y:S01]  /*1600*/  IMAD.U32 R7, RZ, RZ, UR8 ;  /* 0x00000008ff077e24 */ /* 0x000fe2000f8e00ff */
[----:B------:R-:W-:Y:S01]  /*1610*/  UMOV UR10, UR8 ;  /* 0x00000008000a7c82 */ /* 0x000fe20008000000 */
[----:B------:R-:W-:-:S03]  /*1620*/  IMAD.X R10, RZ, RZ, UR8, P1 ;  /* 0x00000008ff0a7e24 */ /* 0x000fc600088e06ff */
[----:B------:R-:W-:Y:S01]  /*1630*/  ISETP.GT.U32.AND.EX P0, PT, R7, R8, PT, P0 ;  /* 0x000000080700720c */ /* 0x000fe20003f04100 */
[----:B------:R-:W-:Y:S01]  /*1640*/  VIADD R7, R5, -UR9 ;  /* 0x8000000905077c36 */ /* 0x000fe20008000000 */
[----:B------:R-:W-:Y:S01]  /*1650*/  UMOV UR9, UR7 ;  /* 0x0000000700097c82 */ /* 0x000fe20008000000 */
[----:B0-----:R-:W-:-:S04]  /*1660*/  LEA R4, P2, R9, UR12, 0x2 ;  /* 0x0000000c09047c11 */ /* 0x001fc8000f8410ff */
[----:B------:R-:W-:Y:S02]  /*1670*/  IADD3 R6, P1, PT, R4, 0x2000, RZ ;  /* 0x0000200004067810 */ /* 0x000fe40007f3e0ff */
[----:B------:R-:W-:-:S05]  /*1680*/  LEA.HI.X R9, R9, UR13, R10, 0x2, P2 ;  /* 0x0000000d09097c11 */ /* 0x000fca00090f140a */
[----:B------:R-:W-:Y:S01]  /*1690*/  IMAD.X R9, RZ, RZ, R9, P1 ;  /* 0x000000ffff097224 */ /* 0x000fe200008e0609 */
[----:B------:R-:W-:Y:S06]  /*16a0*/  @P0 BRA `(.L_x_76) ;  /* 0x0000000400340947 */ /* 0x000fec0003800000 */
[----:B------:R-:W0:Y:S01]  /*16b0*/  LDC.64 R2, c[0x0][0x3b8] ;  /* 0x0000ee00ff027b82 */ /* 0x000e220000000a00 */
[----:B------:R-:W1:Y:S01]  /*16c0*/  LDCU UR11, c[0x0][0x3c0] ;  /* 0x00007800ff0b77ac */ /* 0x000e620008000800 */
[----:B------:R-:W2:Y:S01]  /*16d0*/  LDCU.64 UR12, c[0x0][0x380] ;  /* 0x00007000ff0c77ac */ /* 0x000ea20008000a00 */
[----:B------:R-:W-:Y:S01]  /*16e0*/  NOP ;  /* 0x0000000000007918 */ /* 0x000fe20000000000 */
.L_x_77:
[----:B------:R-:W3:Y:S02]  /*16f0*/  S2R R5, SR_TID.X ;  /* 0x0000000000057919 */ /* 0x000ee40000002100 */
[----:B---3--:R-:W-:-:S05]  /*1700*/  IADD3 R5, P0, PT, R5, UR7, RZ ;  /* 0x0000000705057c10 */ /* 0x008fca000ff1e0ff */
[----:B------:R-:W-:Y:S01]  /*1710*/  IMAD.X R10, RZ, RZ, UR8, P0 ;  /* 0x00000008ff0a7e24 */ /* 0x000fe200080e06ff */
[----:B--2---:R-:W-:-:S04]  /*1720*/  LEA R4, P0, R5, UR12, 0x2 ;  /* 0x0000000c05047c11 */ /* 0x004fc8000f8010ff */
        /* <DEDUP_REMOVED lines=17> */
[----:B-1----:R-:W-:-:S04]  /*1840*/  USHF.L.U32 UR14, UR11, 0xc, URZ ;  /* 0x0000000c0b0e7899 */ /* 0x002fc800080006ff */
[----:B------:R-:W-:Y:S01]  /*1850*/  USHF.R.S32.HI UR15, URZ, 0x1f, UR14 ;  /* 0x0000001fff0f7899 */ /* 0x000fe2000801140e */
[----:B0-----:R-:W-:-:S04]  /*1860*/  IADD3 R4, P1, PT, R2, -UR7, RZ ;  /* 0x8000000702047c10 */ /* 0x001fc8000ff3e0ff */
[----:B------:R-:W-:Y:S01]  /*1870*/  ISETP.GE.U32.AND P0, PT, R4, UR14, PT ;  /* 0x0000000e04007c0c */ /* 0x000fe2000bf06070 */
[----:B------:R-:W-:-:S04]  /*1880*/  UIADD3 UR5, UP0, UPT, UR14, UR9, URZ ;  /* 0x000000090e057290 */ /* 0x000fc8000ff1e0ff */
[----:B------:R-:W-:Y:S01]  /*1890*/  UIADD3.X UR6, UPT, UPT, UR15, UR10, URZ, UP0, !UPT ;  /* 0x0000000a0f067290 */ /* 0x000fe200087fe4ff */
[----:B--2---:R-:W-:Y:S02]  /*18a0*/  IABS R18, R18 ;  /* 0x0000001200127213 */ /* 0x004fe40000000000 */
[----:B---3--:R-:W-:Y:S02]  /*18b0*/  IABS R25, R25 ;  /* 0x0000001900197213 */ /* 0x008fe40000000000 */
[----:B----4-:R-:W-:Y:S02]  /*18c0*/  IABS R26, R26 ;  /* 0x0000001a001a7213 */ /* 0x010fe40000000000 */
[----:B-----5:R-:W-:Y:S02]  /*18d0*/  IABS R5, R22 ;  /* 0x0000001600057213 */ /* 0x020fe40000000000 */
[----:B------:R-:W-:-:S03]  /*18e0*/  VIMNMX3.U32 R18, R18, R25, R26, !PT ;  /* 0x000000191212720f */ /* 0x000fc6000780001a */
[----:B------:R-:W-:Y:S01]  /*18f0*/  IMAD.MOV.U32 R25, RZ, RZ, R5 ;  /* 0x000000ffff197224 */ /* 0x000fe200078e0005 */
[----:B------:R-:W-:Y:S02]  /*1900*/  IADD3.X R5, PT, PT, R3, ~UR8, RZ, P1, !PT ;  /* 0x8000000803057c10 */ /* 0x000fe40008ffe4ff */
[----:B------:R-:W-:Y:S02]  /*1910*/  IABS R4, R24 ;  /* 0x0000001800047213 */ /* 0x000fe40000000000 */
[----:B------:R-:W-:Y:S02]  /*1920*/  ISETP.GE.U32.AND.EX P0, PT, R5, UR15, PT, P0 ;  /* 0x0000000f05007c0c */ /* 0x000fe4000bf06100 */
[----:B------:R-:W-:Y:S02]  /*1930*/  VIMNMX R5, PT, PT, R0, R4, !PT ;  /* 0x0000000400057248 */ /* 0x000fe40007fe0100 */
[----:B------:R-:W-:Y:S02]  /*1940*/  IABS R0, R13 ;  /* 0x0000000d00007213 */ /* 0x000fe40000000000 */
[----:B------:R-:W-:-:S02]  /*1950*/  IABS R10, R10 ;  /* 0x0000000a000a7213 */ /* 0x000fc40000000000 */
[----:B------:R-:W-:Y:S02]  /*1960*/  IABS R11, R11 ;  /* 0x0000000b000b7213 */ /* 0x000fe40000000000 */
[----:B------:R-:W-:Y:S02]  /*1970*/  IABS R12, R12 ;  /* 0x0000000c000c7213 */ /* 0x000fe40000000000 */
[----:B------:R-:W-:Y:S02]  /*1980*/  IABS R13, R15 ;  /* 0x0000000f000d7213 */ /* 0x000fe40000000000 */
[----:B------:R-:W-:Y:S02]  /*1990*/  IABS R20, R20 ;  /* 0x0000001400147213 */ /* 0x000fe40000000000 */
[----:B------:R-:W-:Y:S02]  /*19a0*/  IABS R21, R21 ;  /* 0x0000001500157213 */ /* 0x000fe40000000000 */
[----:B------:R-:W-:-:S02]  /*19b0*/  IABS R4, R17 ;  /* 0x0000001100047213 */ /* 0x000fc40000000000 */
[----:B------:R-:W-:Y:S02]  /*19c0*/  IABS R15, R19 ;  /* 0x00000013000f7213 */ /* 0x000fe40000000000 */
[----:B------:R-:W-:Y:S02]  /*19d0*/  VIMNMX3.U32 R11, R10, R11, R12, !PT ;  /* 0x0000000b0a0b720f */ /* 0x000fe4000780000c */
[----:B------:R-:W-:Y:S02]  /*19e0*/  VIMNMX3.U32 R20, R20, R25, R21, !PT ;  /* 0x000000191414720f */ /* 0x000fe40007800015 */
[----:B------:R-:W-:Y:S02]  /*19f0*/  IABS R10, R14 ;  /* 0x0000000e000a7213 */ /* 0x000fe40000000000 */
[----:B------:R-:W-:Y:S02]  /*1a00*/  IABS R12, R16 ;  /* 0x00000010000c7213 */ /* 0x000fe40000000000 */
[----:B------:R-:W-:-:S02]  /*1a10*/  VIMNMX.U32 R4, PT, PT, R4, R15, !PT ;  /* 0x0000000f04047248 */ /* 0x000fc40007fe0000 */
[----:B------:R-:W-:Y:S02]  /*1a20*/  VIMNMX3.U32 R5, R5, R0, R18, !PT ;  /* 0x000000000505720f */ /* 0x000fe40007800012 */
[----:B------:R-:W-:Y:S02]  /*1a30*/  VIMNMX3.U32 R0, R10, R13, R12, !PT ;  /* 0x0000000d0a00720f */ /* 0x000fe4000780000c */
[----:B------:R-:W-:-:S04]  /*1a40*/  VIMNMX3.U32 R4, R20, R11, R4, !PT ;  /* 0x0000000b1404720f */ /* 0x000fc80007800004 */
[----:B------:R-:W-:Y:S01]  /*1a50*/  VIMNMX3.U32 R0, R5, R0, R4, !PT ;  /* 0x000000000500720f */ /* 0x000fe20007800004 */
[----:B------:R-:W-:Y:S06]  /*1a60*/  @!P0 BRA `(.L_x_75) ;  /* 0x0000000800b48947 */ /* 0x000fec0003800000 */
[----:B------:R-:W-:Y:S02]  /*1a70*/  UIADD3 UR7, UP0, UPT, UR14, UR7, URZ ;  /* 0x000000070e077290 */ /* 0x000fe4000ff1e0ff */
[----:B------:R-:W-:Y:S01]  /*1a80*/  IMAD.U32 R11, RZ, RZ, UR14 ;  /* 0x0000000eff0b7e24 */ /* 0x000fe2000f8e00ff */
[----:B------:R-:W-:Y:S01]  /*1a90*/  UIADD3 UR4, UPT, UPT, UR4, 0x1, URZ ;  /* 0x0000000104047890 */ /* 0x000fe2000fffe0ff */
[----:B------:R-:W-:Y:S01]  /*1aa0*/  IMAD.MOV.U32 R4, RZ, RZ, R6 ;  /* 0x000000ffff047224 */ /* 0x000fe200078e0006 */
[----:B------:R-:W-:Y:S01]  /*1ab0*/  UIADD3.X UR8, UPT, UPT, UR15, UR8, URZ, UP0, !UPT ;  /* 0x000000080f087290 */ /* 0x000fe200087fe4ff */
[----:B------:R-:W-:Y:S01]  /*1ac0*/  IMAD.MOV.U32 R5, RZ, RZ, R9 ;  /* 0x000000ffff057224 */ /* 0x000fe200078e0009 */
[----:B------:R-:W-:Y:S01]  /*1ad0*/  ISETP.LT.U32.AND P0, PT, R23, UR7, PT ;  /* 0x0000000717007c0c */ /* 0x000fe2000bf01070 */
[----:B------:R-:W-:Y:S01]  /*1ae0*/  VIADD R7, R7, -UR14 ;  /* 0x8000000e07077c36 */ /* 0x000fe20008000000 */
[----:B------:R-:W-:Y:S01]  /*1af0*/  UMOV UR9, UR5 ;  /* 0x0000000500097c82 */ /* 0x000fe20008000000 */
[----:B------:R-:W-:Y:S01]  /*1b00*/  IMAD.WIDE R4, R11, 0x4, R4 ;  /* 0x000000040b047825 */ /* 0x000fe200078e0204 */
[----:B------:R-:W-:-:S03]  /*1b10*/  UMOV UR10, UR6 ;  /* 0x00000006000a7c82 */ /* 0x000fc60008000000 */
[----:B------:R-:W-:Y:S02]  /*1b20*/  IMAD.U32 R13, RZ, RZ, UR8 ;  /* 0x00000008ff0d7e24 */ /* 0x000fe4000f8e00ff */
[----:B------:R-:W-:Y:S02]  /*1b30*/  IMAD.MOV.U32 R6, RZ, RZ, R4 ;  /* 0x000000ffff067224 */ /* 0x000fe400078e0004 */
[----:B------:R-:W-:Y:S01]  /*1b40*/  IMAD.MOV.U32 R9, RZ, RZ, R5 ;  /* 0x000000ffff097224 */ /* 0x000fe200078e0005 */
[----:B------:R-:W-:-:S13]  /*1b50*/  ISETP.GT.U32.AND.EX P0, PT, R13, R8, PT, P0 ;  /* 0x000000080d00720c */ /* 0x000fda0003f04100 */
[----:B------:R-:W-:Y:S05]  /*1b60*/  @!P0 BRA `(.L_x_77) ;  /* 0xfffffff800e08947 */ /* 0x000fea000383ffff */
[----:B------:R-:W-:-:S05]  /*1b70*/  UMOV UR6, UR14 ;  /* 0x0000000e00067c82 */ /* 0x000fca0008000000 */
.L_x_76:
[----:B------:R-:W0:Y:S01]  /*1b80*/  S2R R5, SR_TID.X ;  /* 0x0000000000057919 */ /* 0x000e220000002100 */
[C---:B------:R-:W-:Y:S01]  /*1b90*/  VIADD R4, R2.reuse, -UR7 ;  /* 0x8000000702047c36 */ /* 0x040fe20008000000 */
[----:B------:R-:W-:Y:S01]  /*1ba0*/  ISETP.LE.U32.AND P1, PT, R2, UR7, PT ;  /* 0x0000000702007c0c */ /* 0x000fe2000bf23070 */
[----:B------:R-:W-:Y:S01]  /*1bb0*/  IMAD.U32 R8, RZ, RZ, UR8 ;  /* 0x00000008ff087e24 */ /* 0x000fe2000f8e00ff */
[----:B------:R-:W-:Y:S02]  /*1bc0*/  BSSY.RECONVERGENT B1, `(.L_x_75) ;  /* 0x0000097000017945 */ /* 0x000fe40003800200 */
[----:B0-----:R-:W-:-:S04]  /*1bd0*/  ISETP.GE.AND P0, PT, R5, R4, PT ;  /* 0x000000040500720c */ /* 0x001fc80003f06270 */
[----:B------:R-:W-:-:S13]  /*1be0*/  ISETP.GE.U32.OR.EX P0, PT, R8, R3, P0, P1 ;  /* 0x000000030800720c */ /* 0x000fda0000706510 */
[----:B------:R-:W-:Y:S05]  /*1bf0*/  @P0 BRA `(.L_x_78) ;  /* 0x00000008004c0947 */ /* 0x000fea0003800000 */
[----:B------:R-:W-:Y:S01]  /*1c00*/  USHF.L.U32 UR5, UR18, 0xc, URZ ;  /* 0x0000000c12057899 */ /* 0x000fe200080006ff */
[----:B------:R-:W-:Y:S01]  /*1c10*/  LOP3.LUT R3, RZ, R5, RZ, 0x33, !PT ;  /* 0x00000005ff037212 */ /* 0x000fe200078e33ff */
[----:B------:R-:W-:Y:S01]  /*1c20*/  UIMAD UR14, UR4, UR11, URZ ;  /* 0x0000000b040e72a4 */ /* 0x000fe2000f8e02ff */
[----:B------:R-:W-:Y:S01]  /*1c30*/  BSSY.RECONVERGENT B2, `(.L_x_79) ;  /* 0x0000043000027945 */ /* 0x000fe20003800200 */
[----:B------:R-:W-:-:S04]  /*1c40*/  UIADD3 UR5, UPT, UPT, UR5, UR6, URZ ;  /* 0x0000000605057290 */ /* 0x000fc8000fffe0ff */
[----:B------:R-:W-:Y:S02]  /*1c50*/  IMAD.U32 R11, RZ, RZ, UR14 ;  /* 0x0000000eff0b7e24 */ /* 0x000fe4000f8e00ff */
[----:B------:R-:W-:-:S05]  /*1c60*/  IADD3 R2, PT, PT, R2, -UR5, R3 ;  /* 0x8000000502027c10 */ /* 0x000fca000fffe003 */
[----:B------:R-:W-:-:S05]  /*1c70*/  IMAD R2, R11, -0x1000, R2 ;  /* 0xfffff0000b027824 */ /* 0x000fca00078e0202 */
[C---:B------:R-:W-:Y:S02]  /*1c80*/  ISETP.GE.U32.AND P0, PT, R2.reuse, 0xf00, PT ;  /* 0x00000f000200780c */ /* 0x040fe40003f06070 */
[----:B------:R-:W-:Y:S01]  /*1c90*/  LEA.HI R21, R2, 0x1, RZ, 0x18 ;  /* 0x0000000102157811 */ /* 0x000fe200078fc0ff */
[----:B------:R-:W-:-:S03]  /*1ca0*/  IMAD.MOV.U32 R2, RZ, RZ, R5 ;  /* 0x000000ffff027224 */ /* 0x000fc600078e0005 */
[----:B------:R-:W-:-:S04]  /*1cb0*/  LOP3.LUT R23, R21, 0xf, RZ, 0xc0, !PT ;  /* 0x0000000f15177812 */ /* 0x000fc800078ec0ff */
[----:B------:R-:W-:-:S03]  /*1cc0*/  ISETP.NE.AND P1, PT, R23, RZ, PT ;  /* 0x000000ff1700720c */ /* 0x000fc60003f25270 */
[----:B------:R-:W-:Y:S10]  /*1cd0*/  @!P0 BRA `(.L_x_80) ;  /* 0x0000000000e08947 */ /* 0x000ff40003800000 */
[----:B------:R-:W-:-:S04]  /*1ce0*/  LEA.HI R2, R7, 0x1, RZ, 0x18 ;  /* 0x0000000107027811 */ /* 0x000fc800078fc0ff */
[----:B------:R-:W-:Y:S01]  /*1cf0*/  LOP3.LUT R3, R2, 0x1fffff0, RZ, 0xc0, !PT ;  /* 0x01fffff002037812 */ /* 0x000fe200078ec0ff */
[----:B------:R-:W-:-:S04]  /*1d00*/  IMAD.MOV.U32 R2, RZ, RZ, R5 ;  /* 0x000000ffff027224 */ /* 0x000fc800078e0005 */
[----:B------:R-:W-:-:S07]  /*1d10*/  IMAD.MOV R3, RZ, RZ, -R3 ;  /* 0x000000ffff037224 */ /* 0x000fce00078e0a03 */
.L_x_81:
[----:B------:R-:W-:-:S05]  /*1d20*/  IMAD.MOV.U32 R8, RZ, RZ, R6 ;  /* 0x000000ffff087224 */ /* 0x000fca00078e0006 */
        /* <DEDUP_REMOVED lines=15> */
[----:B------:R-:W5:Y:S01]  /*1e20*/  LDG.E R4, desc[UR16][R8.64+0x1c00] ;  /* 0x001c001008047981 */ /* 0x000f62000c1e1900 */
[----:B------:R-:W-:-:S05]  /*1e30*/  VIADD R3, R3, 0x10 ;  /* 0x0000001003037836 */ /* 0x000fca0000000000 */
[----:B------:R-:W-:Y:S01]  /*1e40*/  ISETP.NE.AND P0, PT, R3, RZ, PT ;  /* 0x000000ff0300720c */ /* 0x000fe20003f05270 */
[----:B------:R-:W-:Y:S01]  /*1e50*/  VIADD R2, R2, 0x1000 ;  /* 0x0000100002027836 */ /* 0x000fe20000000000 */
[----:B--2---:R-:W-:Y:S02]  /*1e60*/  IABS R25, R20 ;  /* 0x0000001400197213 */ /* 0x004fe40000000000 */
[----:B---3--:R-:W-:Y:S02]  /*1e70*/  IABS R22, R22 ;  /* 0x0000001600167213 */ /* 0x008fe40000000000 */
[----:B------:R-:W-:Y:S02]  /*1e80*/  VIMNMX R0, PT, PT, R0, R25, !PT ;  /* 0x0000001900007248 */ /* 0x000fe40007fe0100 */
[----:B----4-:R-:W-:Y:S01]  /*1e90*/  IABS R20, R24 ;  /* 0x0000001800147213 */ /* 0x010fe20000000000 */
[----:B------:R-:W-:Y:S01]  /*1ea0*/  IMAD.MOV.U32 R25, RZ, RZ, R22 ;  /* 0x000000ffff197224 */ /* 0x000fe200078e0016 */
[----:B-----5:R-:W-:-:S04]  /*1eb0*/  IABS R19, R19 ;  /* 0x0000001300137213 */ /* 0x020fc80000000000 */
[----:B------:R-:W-:Y:S02]  /*1ec0*/  VIMNMX3.U32 R0, R0, R25, R20, !PT ;  /* 0x000000190000720f */ /* 0x000fe40007800014 */
[----:B------:R-:W-:Y:S02]  /*1ed0*/  IABS R18, R18 ;  /* 0x0000001200127213 */ /* 0x000fe40000000000 */
[----:B------:R-:W-:Y:S02]  /*1ee0*/  IABS R17, R17 ;  /* 0x0000001100117213 */ /* 0x000fe40000000000 */
[----:B------:R-:W-:Y:S02]  /*1ef0*/  VIMNMX3.U32 R0, R0, R19, R18, !PT ;  /* 0x000000130000720f */ /* 0x000fe40007800012 */
[----:B------:R-:W-:Y:S02]  /*1f00*/  IABS R16, R16 ;  /* 0x0000001000107213 */ /* 0x000fe40000000000 */
[----:B------:R-:W-:-:S02]  /*1f10*/  IABS R15, R15 ;  /* 0x0000000f000f7213 */ /* 0x000fc40000000000 */
[----:B------:R-:W-:Y:S02]  /*1f20*/  VIMNMX3.U32 R0, R0, R17, R16, !PT ;  /* 0x000000110000720f */ /* 0x000fe40007800010 */
        /* <DEDUP_REMOVED lines=13> */
[----:B------:R-:W-:Y:S02]  /*2000*/  VIMNMX3.U32 R0, R0, R5, R6, !PT ;  /* 0x000000050000720f */ /* 0x000fe40007800006 */
[----:B------:R-:W-:Y:S01]  /*2010*/  IADD3 R6, P2, PT, R8, 0x4000, RZ ;  /* 0x0000400008067810 */ /* 0x000fe20007f5e0ff */
[----:B------:R-:W-:-:S04]  /*2020*/  IMAD.MOV.U32 R5, RZ, RZ, R4 ;  /* 0x000000ffff057224 */ /* 0x000fc800078e0004 */
[----:B------:R-:W-:Y:S01]  /*2030*/  IMAD.X R9, RZ, RZ, R9, P2 ;  /* 0x000000ffff097224 */ /* 0x000fe200010e0609 */
[----:B------:R-:W-:Y:S01]  /*2040*/  VIMNMX.U32 R0, PT, PT, R0, R5, !PT ;  /* 0x0000000500007248 */ /* 0x000fe20007fe0000 */
[----:B------:R-:W-:Y:S06]  /*2050*/  @P0 BRA `(.L_x_81) ;  /* 0xfffffffc00300947 */ /* 0x000fec000383ffff */
.L_x_80:
[----:B------:R-:W-:Y:S05]  /*2060*/  BSYNC.RECONVERGENT B2 ;  /* 0x0000000000027941 */ /* 0x000fea0003800200 */
.L_x_79:
[----:B------:R-:W-:Y:S05]  /*2070*/  @!P1 BRA `(.L_x_78) ;  /* 0x00000004002c9947 */ /* 0x000fea0003800000 */
[----:B------:R-:W-:Y:S01]  /*2080*/  ISETP.GE.U32.AND P0, PT, R23, 0x8, PT ;  /* 0x000000081700780c */ /* 0x000fe20003f06070 */
[----:B------:R-:W-:Y:S01]  /*2090*/  BSSY.RECONVERGENT B2, `(.L_x_82) ;  /* 0x000001f000027945 */ /* 0x000fe20003800200 */
[----:B------:R-:W-:-:S04]  /*20a0*/  LOP3.LUT R14, R21, 0x7, RZ, 0xc0, !PT ;  /* 0x00000007150e7812 */ /* 0x000fc800078ec0ff */
[----:B------:R-:W-:-:S07]  /*20b0*/  ISETP.NE.AND P1, PT, R14, RZ, PT ;  /* 0x000000ff0e00720c */ /* 0x000fce0003f25270 */
[----:B------:R-:W-:Y:S06]  /*20c0*/  @!P0 BRA `(.L_x_83) ;  /* 0x00000000006c8947 */ /* 0x000fec0003800000 */
[----:B------:R-:W-:-:S05]  /*20d0*/  IADD3 R3, P0, PT, R2, UR7, RZ ;  /* 0x0000000702037c10 */ /* 0x000fca000ff1e0ff */
[----:B------:R-:W-:Y:S01]  /*20e0*/  IMAD.X R6, RZ, RZ, UR8, P0 ;  /* 0x00000008ff067e24 */ /* 0x000fe200080e06ff */
[----:B------:R-:W-:-:S04]  /*20f0*/  LEA R4, P0, R3, UR12, 0x2 ;  /* 0x0000000c03047c11 */ /* 0x000fc8000f8010ff */
        /* <DEDUP_REMOVED lines=11> */
[----:B---3--:R-:W-:Y:S02]  /*21b0*/  IABS R6, R6 ;  /* 0x0000000600067213 */ /* 0x008fe40000000000 */
[----:B----4-:R-:W-:Y:S02]  /*21c0*/  IABS R8, R8 ;  /* 0x0000000800087213 */ /* 0x010fe40000000000 */
[----:B------:R-:W-:Y:S02]  /*21d0*/  VIMNMX3.U32 R0, R0, R3, R6, !PT ;  /* 0x000000030000720f */ /* 0x000fe40007800006 */
[----:B-----5:R-:W-:Y:S01]  /*21e0*/  IABS R9, R9 ;  /* 0x0000000900097213 */ /* 0x020fe20000000000 */
[----:B------:R-:W-:-:S04]  /*21f0*/  IMAD.MOV.U32 R3, RZ, RZ, R8 ;  /* 0x000000ffff037224 */ /* 0x000fc800078e0008 */
[----:B------:R-:W-:Y:S01]  /*2200*/  IMAD.MOV.U32 R6, RZ, RZ, R9 ;  /* 0x000000ffff067224 */ /* 0x000fe200078e0009 */
[----:B0-----:R-:W-:-:S04]  /*2210*/  IABS R4, R11 ;  /* 0x0000000b00047213 */ /* 0x001fc80000000000 */
[----:B------:R-:W-:Y:S02]  /*2220*/  VIMNMX3.U32 R0, R0, R3, R6, !PT ;  /* 0x000000030000720f */ /* 0x000fe40007800006 */
[----:B------:R-:W-:Y:S02]  /*2230*/  IABS R3, R10 ;  /* 0x0000000a00037213 */ /* 0x000fe40000000000 */
[----:B------:R-:W-:Y:S02]  /*2240*/  IABS R5, R12 ;  /* 0x0000000c00057213 */ /* 0x000fe40000000000 */
[----:B------:R-:W-:Y:S02]  /*2250*/  IABS R6, R13 ;  /* 0x0000000d00067213 */ /* 0x000fe40000000000 */
[----:B------:R-:W-:-:S04]  /*2260*/  VIMNMX3.U32 R0, R0, R3, R4, !PT ;  /* 0x000000030000720f */ /* 0x000fc80007800004 */
[----:B------:R-:W-:-:S07]  /*2270*/  VIMNMX3.U32 R0, R0, R5, R6, !PT ;  /* 0x000000050000720f */ /* 0x000fce0007800006 */
.L_x_83:
[----:B------:R-:W-:Y:S05]  /*2280*/  BSYNC.RECONVERGENT B2 ;  /* 0x0000000000027941 */ /* 0x000fea0003800200 */
.L_x_82:
[----:B------:R-:W-:Y:S05]  /*2290*/  @!P1 BRA `(.L_x_78) ;  /* 0x0000000000a49947 */ /* 0x000fea0003800000 */
[----:B------:R-:W-:Y:S01]  /*22a0*/  ISETP.GE.U32.AND P0, PT, R14, 0x4, PT ;  /* 0x000000040e00780c */ /* 0x000fe20003f06070 */
[----:B------:R-:W-:Y:S01]  /*22b0*/  BSSY.RECONVERGENT B2, `(.L_x_84) ;  /* 0x0000014000027945 */ /* 0x000fe20003800200 */
[----:B------:R-:W-:-:S11]  /*22c0*/  LOP3.LUT P1, RZ, R21, 0x3, RZ, 0xc0, !PT ;  /* 0x0000000315ff7812 */ /* 0x000fd6000782c0ff */
[----:B------:R-:W-:Y:S05]  /*22d0*/  @!P0 BRA `(.L_x_85) ;  /* 0x0000000000448947 */ /* 0x000fea0003800000 */
[----:B------:R-:W-:-:S05]  /*22e0*/  IADD3 R3, P0, PT, R2, UR7, RZ ;  /* 0x0000000702037c10 */ /* 0x000fca000ff1e0ff */
[----:B------:R-:W-:Y:S01]  /*22f0*/  IMAD.X R6, RZ, RZ, UR8, P0 ;  /* 0x00000008ff067e24 */ /* 0x000fe200080e06ff */
[----:B------:R-:W-:-:S04]  /*2300*/  LEA R4, P0, R3, UR12, 0x2 ;  /* 0x0000000c03047c11 */ /* 0x000fc8000f8010ff */
        /* <DEDUP_REMOVED lines=11> */
[----:B-----5:R-:W-:-:S04]  /*23c0*/  IABS R6, R6 ;  /* 0x0000000600067213 */ /* 0x020fc80000000000 */
[----:B------:R-:W-:-:S04]  /*23d0*/  VIMNMX3.U32 R0, R0, R3, R6, !PT ;  /* 0x000000030000720f */ /* 0x000fc80007800006 */
[----:B------:R-:W-:-:S07]  /*23e0*/  VIMNMX3.U32 R0, R0, R9, R8, !PT ;  /* 0x000000090000720f */ /* 0x000fce0007800008 */
.L_x_85:
[----:B------:R-:W-:Y:S05]  /*23f0*/  BSYNC.RECONVERGENT B2 ;  /* 0x0000000000027941 */ /* 0x000fea0003800200 */
.L_x_84:
[----:B------:R-:W-:Y:S05]  /*2400*/  @!P1 BRA `(.L_x_78) ;  /* 0x0000000000489947 */ /* 0x000fea0003800000 */
[----:B------:R-:W-:Y:S02]  /*2410*/  LOP3.LUT R7, R7, 0xffff, RZ, 0xc0, !PT ;  /* 0x0000ffff07077812 */ /* 0x000fe400078ec0ff */
[----:B------:R-:W-:Y:S02]  /*2420*/  IADD3 R6, P0, PT, R2, UR9, RZ ;  /* 0x0000000902067c10 */ /* 0x000fe4000ff1e0ff */
[----:B------:R-:W-:Y:S02]  /*2430*/  LEA.HI R2, R7, 0x1, RZ, 0x18 ;  /* 0x0000000107027811 */ /* 0x000fe400078fc0ff */
[----:B------:R-:W-:Y:S01]  /*2440*/  LEA R5, P1, R6, UR12, 0x2 ;  /* 0x0000000c06057c11 */ /* 0x000fe2000f8210ff */
[----:B------:R-:W-:Y:S01]  /*2450*/  IMAD.X R3, RZ, RZ, UR10, P0 ;  /* 0x0000000aff037e24 */ /* 0x000fe200080e06ff */
[----:B------:R-:W-:-:S04]  /*2460*/  LOP3.LUT R2, R2, 0x3, RZ, 0xc0, !PT ;  /* 0x0000000302027812 */ /* 0x000fc800078ec0ff */
[----:B------:R-:W-:Y:S01]  /*2470*/  LEA.HI.X R6, R6, UR13, R3, 0x2, P1 ;  /* 0x0000000d06067c11 */ /* 0x000fe200088f1403 */
[----:B------:R-:W-:-:S07]  /*2480*/  IMAD.MOV R4, RZ, RZ, -R2 ;  /* 0x000000ffff047224 */ /* 0x000fce00078e0a02 */
.L_x_86:
[----:B------:R-:W-:Y:S02]  /*2490*/  IMAD.MOV.U32 R2, RZ, RZ, R5 ;  /* 0x000000ffff027224 */ /* 0x000fe400078e0005 */
[----:B------:R-:W-:-:S05]  /*24a0*/  IMAD.MOV.U32 R3, RZ, RZ, R6 ;  /* 0x000000ffff037224 */ /* 0x000fca00078e0006 */
[----:B------:R-:W2:Y:S01]  /*24b0*/  LDG.E R2, desc[UR16][R2.64] ;  /* 0x0000001002027981 */ /* 0x000ea2000c1e1900 */
[----:B------:R-:W-:Y:S01]  /*24c0*/  VIADD R4, R4, 0x1 ;  /* 0x0000000104047836 */ /* 0x000fe20000000000 */
[----:B------:R-:W-:-:S04]  /*24d0*/  IADD3 R5, P1, PT, R5, 0x400, RZ ;  /* 0x0000040005057810 */ /* 0x000fc80007f3e0ff */
[----:B------:R-:W-:Y:S01]  /*24e0*/  ISETP.NE.AND P0, PT, R4, RZ, PT ;  /* 0x000000ff0400720c */ /* 0x000fe20003f05270 */
[----:B------:R-:W-:Y:S01]  /*24f0*/  IMAD.X R6, RZ, RZ, R6, P1 ;  /* 0x000000ffff067224 */ /* 0x000fe200008e0606 */
[----:B--2---:R-:W-:-:S04]  /*2500*/  IABS R7, R2 ;  /* 0x0000000200077213 */ /* 0x004fc80000000000 */
[----:B------:R-:W-:-:S07]  /*2510*/  VIMNMX R0, PT, PT, R0, R7, !PT ;  /* 0x0000000700007248 */ /* 0x000fce0007fe0100 */
[----:B------:R-:W-:Y:S05]  /*2520*/  @P0 BRA `(.L_x_86) ;  /* 0xfffffffc00d80947 */ /* 0x000fea000383ffff */
.L_x_78:
[----:B------:R-:W-:Y:S05]  /*2530*/  BSYNC.RECONVERGENT B1 ;  /* 0x0000000000017941 */ /* 0x000fea0003800200 */
.L_x_75:
[----:B------:R-:W0:Y:S01]  /*2540*/  S2R R6, SR_LANEID ;  /* 0x0000000000067919 */ /* 0x000e220000000000 */
[----:B------:R-:W-:Y:S01]  /*2550*/  IMAD.MOV.U32 R7, RZ, RZ, R0 ;  /* 0x000000ffff077224 */ /* 0x000fe200078e0000 */
[----:B------:R-:W1:Y:S04]  /*2560*/  S2R R5, SR_TID.X ;  /* 0x0000000000057919 */ /* 0x000e680000002100 */
[----:B------:R-:W2:Y:S01]  /*2570*/  SHFL.DOWN PT, R0, R7, 0x1, 0x1f ;  /* 0x08201f0007007f89 */ /* 0x000ea200000e0000 */
[C---:B0-----:R-:W-:Y:S02]  /*2580*/  ISETP.GT.AND P0, PT, R6.reuse, 0x1e, PT ;  /* 0x0000001e0600780c */ /* 0x041fe40003f04270 */
[----:B------:R-:W-:-:S11]  /*2590*/  ISETP.NE.AND P1, PT, R6, RZ, PT ;  /* 0x000000ff0600720c */ /* 0x000fd60003f25270 */
[----:B--2---:R-:W-:Y:S02]  /*25a0*/  @!P0 VIMNMX R7, PT, PT, R0, R7, !PT ;  /* 0x0000000700078248 */ /* 0x004fe40007fe0100 */
[----:B------:R-:W-:Y:S01]  /*25b0*/  ISETP.GT.AND P0, PT, R6, 0x1d, PT ;  /* 0x0000001d0600780c */ /* 0x000fe20003f04270 */
[----:B------:R-:W0:Y:S01]  /*25c0*/  @!P1 S2R R4, SR_CgaCtaId ;  /* 0x0000000000049919 */ /* 0x000e220000008800 */
[----:B------:R-:W-:Y:S02]  /*25d0*/  @!P1 MOV R3, 0x400 ;  /* 0x0000040000039802 */ /* 0x000fe40000000f00 */
[----:B-1----:R-:W-:Y:S01]  /*25e0*/  @!P1 SHF.R.U32.HI R2, RZ, 0x3, R5 ;  /* 0x00000003ff029819 */ /* 0x002fe20000011605 */
        /* <DEDUP_REMOVED lines=29> */
.L_x_74:
[----:B------:R-:W-:Y:S05]  /*27c0*/  BSYNC.RECONVERGENT B0 ;  /* 0x0000000000007941 */ /* 0x000fea0003800200 */
.L_x_59:
[----:B------:R-:W-:Y:S05]  /*27d0*/  @P0 EXIT ;  /* 0x000000000000094d */ /* 0x000fea0003800000 */
[----:B------:R-:W3:Y:S02]  /*27e0*/  LDCU.64 UR4, c[0x0][0x388] ;  /* 0x00007100ff0477ac */ /* 0x000ee40008000a00 */
[----:B---3--:R-:W-:-:S06]  /*27f0*/  UIMAD.WIDE.U32 UR4, UR18, 0x4, UR4 ;  /* 0x00000004120478a5 */ /* 0x008fcc000f8e0004 */
[----:B--2---:R-:W-:Y:S02]  /*2800*/  IMAD.U32 R2, RZ, RZ, UR4 ;  /* 0x00000004ff027e24 */ /* 0x004fe4000f8e00ff */
[----:B0-----:R-:W-:-:S05]  /*2810*/  IMAD.U32 R3, RZ, RZ, UR5 ;  /* 0x00000005ff037e24 */ /* 0x001fca000f8e00ff */
[----:B------:R-:W-:Y:S01]  /*2820*/  STG.E desc[UR16][R2.64], R7 ;  /* 0x0000000702007986 */ /* 0x000fe2000c101910 */
[----:B------:R-:W-:Y:S05]  /*2830*/  EXIT ;  /* 0x000000000000794d */ /* 0x000fea0003800000 */
.L_x_87:
        /* <DEDUP_REMOVED lines=12> */
.L_x_240:


//--------------------- .text._ZN3cub18CUB_300001_SM_10006detail6reduce28DeviceReduceSingleTileKernelINS2_10policy_hubIiyN4cuda3__47maximumIiEEE10Policy1000EN6thrust24THRUST_300001_SM_1000_NS10device_ptrIiEEPiyS8_ii14absolute_valueIiEEEvT0_T1_T2_T3_T4_T6_ --------------------------
	.section	.text._ZN3cub18CUB_300001_SM_10006detail6reduce28DeviceReduceSingleTileKernelINS2_10policy_hubIiyN4cuda3__47maximumIiEEE10Policy1000EN6thrust24THRUST_300001_SM_1000_NS10device_ptrIiEEPiyS8_ii14absolute_valueIiEEEvT0_T1_T2_T3_T4_T6_,"ax",@progbits
	.align	128
        .global         _ZN3cub18CUB_300001_SM_10006detail6reduce28DeviceReduceSingleTileKernelINS2_10policy_hubIiyN4cuda3__47maximumIiEEE10Policy1000EN6thrust24THRUST_300001_SM_1000_NS10device_ptrIiEEPiyS8_ii14absolute_valueIiEEEvT0_T1_T2_T3_T4_T6_
        .type           _ZN3cub18CUB_300001_SM_10006detail6reduce28DeviceReduceSingleTileKernelINS2_10policy_hubIiyN4cuda3__47maximumIiEEE10Policy1000EN6thrust24THRUST_300001_SM_1000_NS10device_ptrIiEEPiyS8_ii14absolute_valueIiEEEvT0_T1_T2_T3_T4_T6_,@function
        .size           _ZN3cub18CUB_300001_SM_10006detail6reduce28DeviceReduceSingleTileKernelINS2_10policy_hubIiyN4cuda3__47maximumIiEEE10Policy1000EN6thrust24THRUST_300001_SM_1000_NS10device_ptrIiEEPiyS8_ii14absolute_valueIiEEEvT0_T1_T2_T3_T4_T6_,(.L_x_241 - _ZN3cub18CUB_300001_SM_10006detail6reduce28DeviceReduceSingleTileKernelINS2_10policy_hubIiyN4cuda3__47maximumIiEEE10Policy1000EN6thrust24THRUST_300001_SM_1000_NS10device_ptrIiEEPiyS8_ii14absolute_valueIiEEEvT0_T1_T2_T3_T4_T6_)
        .other          _ZN3cub18CUB_300001_SM_10006detail6reduce28DeviceReduceSingleTileKernelINS2_10policy_hubIiyN4cuda3__47maximumIiEEE10Policy1000EN6thrust24THRUST_300001_SM_1000_NS10device_ptrIiEEPiyS8_ii14absolute_valueIiEEEvT0_T1_T2_T3_T4_T6_,@"STO_CUDA_ENTRY STV_DEFAULT"
_ZN3cub18CUB_300001_SM_10006detail6reduce28DeviceReduceSingleTileKernelINS2_10policy_hubIiyN4cuda3__47maximumIiEEE10Policy1000EN6thrust24THRUST_300001_SM_1000_NS10device_ptrIiEEPiyS8_ii14absolute_valueIiEEEvT0_T1_T2_T3_T4_T6_:
.text._ZN3cub18CUB_300001_SM_10006detail6reduce28DeviceReduceSingleTileKernelINS2_10policy_hubIiyN4cuda3__47maximumIiEEE10Policy1000EN6thrust24THRUST_300001_SM_1000_NS10device_ptrIiEEPiyS8_ii14absolute_valueIiEEEvT0_T1_T2_T3_T4_T6_:
[----:B------:R-:W-:Y:S01]  /*0000*/  LDC R1, c[0x0][0x37c] ;  /* 0x0000df00ff017b82 */ /* 0x000fe20000000800 */
[----:B------:R-:W0:Y:S01]  /*0010*/  LDCU.64 UR4, c[0x0][0x390] ;  /* 0x00007200ff0477ac */ /* 0x000e220008000a00 */
[----:B------:R-:W1:Y:S01]  /*0020*/  LDCU.64 UR6, c[0x0][0x358] ;  /* 0x00006b00ff0677ac */ /* 0x000e620008000a00 */
[----:B0-----:R-:W-:Y:S02]  /*0030*/  IMAD.U32 R4, RZ, RZ, UR4 ;  /* 0x00000004ff047e24 */ /* 0x001fe4000f8e00ff */
[----:B------:R-:W-:-:S03]  /*0040*/  IMAD.U32 R5, RZ, RZ, UR5 ;  /* 0x00000005ff057e24 */ /* 0x000fc6000f8e00ff */
[----:B------:R-:W-:-:S04]  /*0050*/  ISETP.NE.U32.AND P0, PT, R4, RZ, PT ;  /* 0x000000ff0400720c */ /* 0x000fc80003f05070 */
[----:B------:R-:W-:-:S13]  /*0060*/  ISETP.NE.AND.EX P0, PT, R5, RZ, PT, P0 ;  /* 0x000000ff0500720c */ /* 0x000fda0003f05300 */
        /* <DEDUP_REMOVED lines=8> */
.L_x_88:
[----:B------:R-:W-:Y:S01]  /*00f0*/  ISETP.GT.U32.AND P0, PT, R4, 0xfff, PT ;  /* 0x00000fff0400780c */ /* 0x000fe20003f04070 */
[----:B------:R-:W-:Y:S03]  /*0100*/  BSSY.RECONVERGENT B0, `(.L_x_89) ;  /* 0x000024a000007945 */ /* 0x000fe60003800200 */
[----:B------:R-:W-:-:S13]  /*0110*/  ISETP.GT.U32.AND.EX P0, PT, R5, RZ, PT, P0 ;  /* 0x000000ff0500720c */ /* 0x000fda0003f04100 */
[----:B------:R-:W-:Y:S05]  /*0120*/  @P0 BRA `(.L_x_90) ;  /* 0x0000001000280947 */ /* 0x000fea0003800000 */
[----:B------:R-:W0:Y:S01]  /*0130*/  S2R R7, SR_TID.X ;  /* 0x0000000000077919 */ /* 0x000e220000002100 */
[----:B------:R-:W-:Y:S01]  /*0140*/  BSSY.RECONVERGENT B1, `(.L_x_91) ;  /* 0x000000a000017945 */ /* 0x000fe20003800200 */
[----:B------:R-:W-:Y:S01]  /*0150*/  IMAD.MOV.U32 R0, RZ, RZ, RZ ;  /* 0x000000ffff007224 */ /* 0x000fe200078e00ff */
[----:B0-----:R-:W-:Y:S01]  /*0160*/  ISETP.GE.U32.AND P0, PT, R7, R4, PT ;  /* 0x000000040700720c */ /* 0x001fe20003f06070 */
[----:B------:R-:W-:-:S12]  /*0170*/  IMAD.MOV.U32 R9, RZ, RZ, R7 ;  /* 0x000000ffff097224 */ /* 0x000fd800078e0007 */
[----:B------:R-:W-:Y:S05]  /*0180*/  @P0 BRA `(.L_x_92) ;  /* 0x0000000000140947 */ /* 0x000fea0003800000 */
[----:B------:R-:W0:Y:S02]  /*0190*/  LDC.64 R2, c[0x0][0x380] ;  /* 0x0000e000ff027b82 */ /* 0x000e240000000a00 */
[----:B0-----:R-:W-:-:S06]  /*01a0*/  IMAD.WIDE.U32 R2, R7, 0x4, R2 ;  /* 0x0000000407027825 */ /* 0x001fcc00078e0002 */
[----:B------:R-:W2:Y:S01]  /*01b0*/  LDG.E R2, desc[UR6][R2.64] ;  /* 0x0000000602027981 */ /* 0x000ea2000c1e1900 */
[----:B------:R-:W-:Y:S01]  /*01c0*/  VIADD R9, R7, 0x100 ;  /* 0x0000010007097836 */ /* 0x000fe20000000000 */
[----:B--2---:R-:W-:-:S07]  /*01d0*/  IABS R0, R2 ;  /* 0x0000000200007213 */ /* 0x004fce0000000000 */
.L_x_92:
[----:B------:R-:W-:Y:S05]  /*01e0*/  BSYNC.RECONVERGENT B1 ;  /* 0x0000000000017941 */ /* 0x000fea0003800200 */
.L_x_91:
[----:B------:R-:W-:Y:S01]  /*01f0*/  ISETP.GE.U32.AND P0, PT, R9, R4, PT ;  /* 0x000000040900720c */ /* 0x000fe20003f06070 */
[----:B------:R-:W-:-:S12]  /*0200*/  BSSY.RECONVERGENT B1, `(.L_x_93) ;  /* 0x000008e000017945 */ /* 0x000fd80003800200 */
[----:B------:R-:W-:Y:S05]  /*0210*/  @P0 BRA `(.L_x_94) ;  /* 0x0000000800300947 */ /* 0x000fea0003800000 */
[----:B------:R-:W-:Y:S01]  /*0220*/  LOP3.LUT R3, RZ, R9, RZ, 0x33, !PT ;  /* 0x00000009ff037212 */ /* 0x000fe200078e33ff */
[----:B------:R-:W-:Y:S04]  /*0230*/  BSSY.RECONVERGENT B2, `(.L_x_95) ;  /* 0x0000049000027945 */ /* 0x000fe80003800200 */
[----:B------:R-:W-:-:S05]  /*0240*/  IMAD.IADD R3, R3, 0x1, R4 ;  /* 0x0000000103037824 */ /* 0x000fca00078e0204 */
[C---:B------:R-:W-:Y:S02]  /*0250*/  ISETP.GE.U32.AND P0, PT, R3.reuse, 0xf00, PT ;  /* 0x00000f000300780c */ /* 0x040fe40003f06070 */
[----:B------:R-:W-:-:S04]  /*0260*/  LEA.HI R6, R3, 0x1, RZ, 0x18 ;  /* 0x0000000103067811 */ /* 0x000fc800078fc0ff */
[----:B------:R-:W-:-:S04]  /*0270*/  LOP3.LUT R23, R6, 0xf, RZ, 0xc0, !PT ;  /* 0x0000000f06177812 */ /* 0x000fc800078ec0ff */
[----:B------:R-:W-:-:S03]  /*0280*/  ISETP.NE.AND P1, PT, R23, RZ, PT ;  /* 0x000000ff1700720c */ /* 0x000fc60003f25270 */
[----:B------:R-:W-:Y:S10]  /*0290*/  @!P0 BRA `(.L_x_96) ;  /* 0x0000000400088947 */ /* 0x000ff40003800000 */
[----:B------:R-:W0:Y:S01]  /*02a0*/  LDC.64 R2, c[0x0][0x380] ;  /* 0x0000e000ff027b82 */ /* 0x000e220000000a00 */
[----:B------:R-:W-:-:S05]  /*02b0*/  LOP3.LUT R8, R6, 0x1fffff0, RZ, 0xc0, !PT ;  /* 0x01fffff006087812 */ /* 0x000fca00078ec0ff */
[----:B------:R-:W-:Y:S02]  /*02c0*/  IMAD.MOV R8, RZ, RZ, -R8 ;  /* 0x000000ffff087224 */ /* 0x000fe400078e0a08 */
[----:B0-----:R-:W-:-:S03]  /*02d0*/  IMAD.WIDE.U32 R2, R9, 0x4, R2 ;  /* 0x0000000409027825 */ /* 0x001fc600078e0002 */
[----:B------:R-:W-:-:S05]  /*02e0*/  IADD3 R2, P0, PT, R2, 0x2000, RZ ;  /* 0x0000200002027810 */ /* 0x000fca0007f1e0ff */
[----:B------:R-:W-:-:S08]  /*02f0*/  IMAD.X R3, RZ, RZ, R3, P0 ;  /* 0x000000ffff037224 */ /* 0x000fd000000e0603 */
.L_x_97:
        /* <DEDUP_REMOVED lines=16> */
[----:B------:R-:W-:-:S02]  /*0400*/  VIADD R8, R8, 0x10 ;  /* 0x0000001008087836 */ /* 0x000fc40000000000 */
[----:B------:R-:W-:-:S03]  /*0410*/  VIADD R9, R9, 0x1000 ;  /* 0x0000100009097836 */ /* 0x000fc60000000000 */
[----:B------:R-:W-:Y:S02]  /*0420*/  ISETP.NE.AND P0, PT, R8, RZ, PT ;  /* 0x000000ff0800720c */ /* 0x000fe40003f05270 */
[----:B0-----:R-:W-:-:S05]  /*0430*/  IADD3 R2, P2, PT, R2, 0x4000, RZ ;  /* 0x0000400002027810 */ /* 0x001fca0007f5e0ff */
[----:B------:R-:W-:Y:S01]  /*0440*/  IMAD.X R3, RZ, RZ, R3, P2 ;  /* 0x000000ffff037224 */ /* 0x000fe200010e0603 */
[----:B--2---:R-:W-:Y:S02]  /*0450*/  IABS R27, R24 ;  /* 0x00000018001b7213 */ /* 0x004fe40000000000 */
[----:B---3--:R-:W-:Y:S02]  /*0460*/  IABS R25, R25 ;  /* 0x0000001900197213 */ /* 0x008fe40000000000 */
[----:B------:R-:W-:Y:S02]  /*0470*/  VIMNMX R0, PT, PT, R0, R27, !PT ;  /* 0x0000001b00007248 */ /* 0x000fe40007fe0100 */
[----:B----4-:R-:W-:Y:S02]  /*0480*/  IABS R24, R26 ;  /* 0x0000001a00187213 */ /* 0x010fe40000000000 */
[----:B-----5:R-:W-:Y:S02]  /*0490*/  IABS R22, R22 ;  /* 0x0000001600167213 */ /* 0x020fe40000000000 */
[----:B------:R-:W-:-:S02]  /*04a0*/  VIMNMX3.U32 R0, R0, R25, R24, !PT ;  /* 0x000000190000720f */ /* 0x000fc40007800018 */
[----:B------:R-:W-:Y:S01]  /*04b0*/  IABS R26, R21 ;  /* 0x00000015001a7213 */ /* 0x000fe20000000000 */
[----:B------:R-:W-:Y:S01]  /*04c0*/  IMAD.MOV.U32 R21, RZ, RZ, R22 ;  /* 0x000000ffff157224 */ /* 0x000fe200078e0016 */
[----:B------:R-:W-:-:S03]  /*04d0*/  IABS R20, R20 ;  /* 0x0000001400147213 */ /* 0x000fc60000000000 */
[----:B------:R-:W-:Y:S01]  /*04e0*/  IMAD.MOV.U32 R22, RZ, RZ, R26 ;  /* 0x000000ffff167224 */ /* 0x000fe200078e001a */
[----:B------:R-:W-:Y:S01]  /*04f0*/  IABS R24, R19 ;  /* 0x0000001300187213 */ /* 0x000fe20000000000 */
[----:B------:R-:W-:-:S03]  /*0500*/  IMAD.MOV.U32 R19, RZ, RZ, R20 ;  /* 0x000000ffff137224 */ /* 0x000fc600078e0014 */
[----:B------:R-:W-:Y:S02]  /*0510*/  VIMNMX3.U32 R0, R0, R21, R22, !PT ;  /* 0x000000150000720f */ /* 0x000fe40007800016 */
[----:B------:R-:W-:Y:S01]  /*0520*/  IABS R18, R18 ;  /* 0x0000001200127213 */ /* 0x000fe20000000000 */
[----:B------:R-:W-:Y:S01]  /*0530*/  IMAD.MOV.U32 R20, RZ, RZ, R24 ;  /* 0x000000ffff147224 */ /* 0x000fe200078e0018 */
[----:B------:R-:W-:-:S03]  /*0540*/  IABS R21, R17 ;  /* 0x0000001100157213 */ /* 0x000fc60000000000 */
[----:B------:R-:W-:Y:S01]  /*0550*/  IMAD.MOV.U32 R17, RZ, RZ, R18 ;  /* 0x000000ffff117224 */ /* 0x000fe200078e0012 */
        /* <DEDUP_REMOVED lines=17> */
[----:B------:R-:W-:-:S05]  /*0670*/  IMAD.MOV.U32 R12, RZ, RZ, R15 ;  /* 0x000000ffff0c7224 */ /* 0x000fca00078e000f */
[----:B------:R-:W-:Y:S01]  /*0680*/  VIMNMX3.U32 R0, R0, R11, R12, !PT ;  /* 0x0000000b0000720f */ /* 0x000fe2000780000c */
[----:B------:R-:W-:-:S05]  /*0690*/  IMAD.MOV.U32 R11, RZ, RZ, R10 ;  /* 0x000000ffff0b7224 */ /* 0x000fca00078e000a */
[----:B------:R-:W-:Y:S01]  /*06a0*/  VIMNMX.U32 R0, PT, PT, R0, R11, !PT ;  /* 0x0000000b00007248 */ /* 0x000fe20007fe0000 */
[----:B------:R-:W-:Y:S06]  /*06b0*/  @P0 BRA `(.L_x_97) ;  /* 0xfffffffc00100947 */ /* 0x000fec000383ffff */
.L_x_96:
[----:B------:R-:W-:Y:S05]  /*06c0*/  BSYNC.RECONVERGENT B2 ;  /* 0x0000000000027941 */ /* 0x000fea0003800200 */
.L_x_95:
[----:B------:R-:W-:Y:S05]  /*06d0*/  @!P1 BRA `(.L_x_94) ;  /* 0x0000000400009947 */ /* 0x000fea0003800000 */
[----:B------:R-:W-:Y:S01]  /*06e0*/  ISETP.GE.U32.AND P0, PT, R23, 0x8, PT ;  /* 0x000000081700780c */ /* 0x000fe20003f06070 */
[----:B------:R-:W-:Y:S01]  /*06f0*/  BSSY.RECONVERGENT B2, `(.L_x_98) ;  /* 0x000001c000027945 */ /* 0x000fe20003800200 */
[----:B------:R-:W-:-:S04]  /*0700*/  LOP3.LUT R18, R6, 0x7, RZ, 0xc0, !PT ;  /* 0x0000000706127812 */ /* 0x000fc800078ec0ff */
[----:B------:R-:W-:-:S07]  /*0710*/  ISETP.NE.AND P1, PT, R18, RZ, PT ;  /* 0x000000ff1200720c */ /* 0x000fce0003f25270 */
[----:B------:R-:W-:Y:S06]  /*0720*/  @!P0 BRA `(.L_x_99) ;  /* 0x0000000000608947 */ /* 0x000fec0003800000 */
[----:B------:R-:W0:Y:S02]  /*0730*/  LDC.64 R2, c[0x0][0x380] ;  /* 0x0000e000ff027b82 */ /* 0x000e240000000a00 */
[----:B0-----:R-:W-:-:S05]  /*0740*/  IMAD.WIDE R2, R9, 0x4, R2 ;  /* 0x0000000409027825 */ /* 0x001fca00078e0202 */
        /* <DEDUP_REMOVED lines=14> */
[----:B------:R-:W-:Y:S01]  /*0830*/  IMAD.MOV.U32 R8, RZ, RZ, R12 ;  /* 0x000000ffff087224 */ /* 0x000fe200078e000c */
[----:B0-----:R-:W-:-:S04]  /*0840*/  IABS R3, R13 ;  /* 0x0000000d00037213 */ /* 0x001fc80000000000 */
[----:B------:R-:W-:Y:S02]  /*0850*/  VIMNMX3.U32 R0, R0, R11, R8, !PT ;  /* 0x0000000b0000720f */ /* 0x000fe40007800008 */
[----:B------:R-:W-:Y:S02]  /*0860*/  IABS R2, R14 ;  /* 0x0000000e00027213 */ /* 0x000fe40000000000 */
[----:B------:R-:W-:Y:S02]  /*0870*/  IABS R11, R15 ;  /* 0x0000000f000b7213 */ /* 0x000fe40000000000 */
[----:B------:R-:W-:Y:S02]  /*0880*/  VIMNMX3.U32 R0, R0, R3, R2, !PT ;  /* 0x000000030000720f */ /* 0x000fe40007800002 */
[----:B------:R-:W-:-:S04]  /*0890*/  IABS R8, R16 ;  /* 0x0000001000087213 */ /* 0x000fc80000000000 */
[----:B------:R-:W-:-:S07]  /*08a0*/  VIMNMX3.U32 R0, R0, R11, R8, !PT ;  /* 0x0000000b0000720f */ /* 0x000fce0007800008 */
.L_x_99:
[----:B------:R-:W-:Y:S05]  /*08b0*/  BSYNC.RECONVERGENT B2 ;  /* 0x0000000000027941 */ /* 0x000fea0003800200 */
.L_x_98:
        /* <DEDUP_REMOVED lines=11> */
[----:B------:R-:W5:Y:S01]  /*0970*/  LDG.E R12, desc[UR6][R2.64+0xc00] ;  /* 0x000c0006020c7981 */ /* 0x000f62000c1e1900 */
[----:B------:R-:W-:Y:S01]  /*0980*/  VIADD R9, R9, 0x400 ;  /* 0x0000040009097836 */ /* 0x000fe20000000000 */
[----:B--2---:R-:W-:-:S02]  /*0990*/  IABS R8, R8 ;  /* 0x0000000800087213 */ /* 0x004fc40000000000 */
[----:B---3--:R-:W-:Y:S02]  /*09a0*/  IABS R10, R10 ;  /* 0x0000000a000a7213 */ /* 0x008fe40000000000 */
[----:B----4-:R-:W-:Y:S01]  /*09b0*/  IABS R13, R11 ;  /* 0x0000000b000d7213 */ /* 0x010fe20000000000 */
[----:B------:R-:W-:Y:S02]  /*09c0*/  IMAD.MOV.U32 R11, RZ, RZ, R8 ;  /* 0x000000ffff0b7224 */ /* 0x000fe400078e0008 */
[----:B------:R-:W-:Y:S01]  /*09d0*/  IMAD.MOV.U32 R8, RZ, RZ, R10 ;  /* 0x000000ffff087224 */ /* 0x000fe200078e000a */
[----:B-----5:R-:W-:-:S04]  /*09e0*/  IABS R12, R12 ;  /* 0x0000000c000c7213 */ /* 0x020fc80000000000 */
[----:B------:R-:W-:Y:S01]  /*09f0*/  VIMNMX3.U32 R0, R0, R11, R8, !PT ;  /* 0x0000000b0000720f */ /* 0x000fe20007800008 */
[----:B------:R-:W-:-:S05]  /*0a00*/  IMAD.MOV.U32 R10, RZ, RZ, R12 ;  /* 0x000000ffff0a7224 */ /* 0x000fca00078e000c */
[----:B------:R-:W-:-:S07]  /*0a10*/  VIMNMX3.U32 R0, R0, R13, R10, !PT ;  /* 0x0000000d0000720f */ /* 0x000fce000780000a */
.L_x_101:
[----:B------:R-:W-:Y:S05]  /*0a20*/  BSYNC.RECONVERGENT B2 ;  /* 0x0000000000027941 */ /* 0x000fea0003800200 */
.L_x_100:
[----:B------:R-:W-:Y:S05]  /*0a30*/  @!P1 BRA `(.L_x_94) ;  /* 0x0000000000289947 */ /* 0x000fea0003800000 */
[----:B------:R-:W0:Y:S01]  /*0a40*/  LDC.64 R10, c[0x0][0x380] ;  /* 0x0000e000ff0a7b82 */ /* 0x000e220000000a00 */
[----:B------:R-:W-:-:S07]  /*0a50*/  IMAD.MOV R6, RZ, RZ, -R6 ;  /* 0x000000ffff067224 */ /* 0x000fce00078e0a06 */
.L_x_102:
[----:B0-----:R-:W-:-:S06]  /*0a60*/  IMAD.WIDE R2, R9, 0x4, R10 ;  /* 0x0000000409027825 */ /* 0x001fcc00078e020a */
[----:B------:R-:W2:Y:S01]  /*0a70*/  LDG.E R2, desc[UR6][R2.64] ;  /* 0x0000000602027981 */ /* 0x000ea2000c1e1900 */
[----:B------:R-:W-:Y:S02]  /*0a80*/  VIADD R6, R6, 0x1 ;  /* 0x0000000106067836 */ /* 0x000fe40000000000 */
[----:B------:R-:W-:-:S03]  /*0a90*/  VIADD R9, R9, 0x100 ;  /* 0x0000010009097836 */ /* 0x000fc60000000000 */
[----:B------:R-:W-:Y:S02]  /*0aa0*/  ISETP.NE.AND P0, PT, R6, RZ, PT ;  /* 0x000000ff0600720c */ /* 0x000fe40003f05270 */
[----:B--2---:R-:W-:-:S04]  /*0ab0*/  IABS R13, R2 ;  /* 0x00000002000d7213 */ /* 0x004fc80000000000 */
[----:B------:R-:W-:-:S07]  /*0ac0*/  VIMNMX R0, PT, PT, R0, R13, !PT ;  /* 0x0000000d00007248 */ /* 0x000fce0007fe0100 */
[----:B------:R-:W-:Y:S05]  /*0ad0*/  @P0 BRA `(.L_x_102) ;  /* 0xfffffffc00e00947 */ /* 0x000fea000383ffff */
.L_x_94:
[----:B------:R-:W-:Y:S05]  /*0ae0*/  BSYNC.RECONVERGENT B1 ;  /* 0x0000000000017941 */ /* 0x000fea0003800200 */
.L_x_93:
[----:B------:R-:W-:Y:S01]  /*0af0*/  ISETP.GE.U32.AND P0, PT, R4, 0x100, PT ;  /* 0x000001000400780c */ /* 0x000fe20003f06070 */
[----:B------:R-:W-:-:S03]  /*0b00*/  IMAD.MOV.U32 R11, RZ, RZ, R0 ;  /* 0x000000ffff0b7224 */ /* 0x000fc600078e0000 */
[----:B------:R-:W-:-:S13]  /*0b10*/  ISETP.GE.U32.AND.EX P0, PT, R5, RZ, PT, P0 ;  /* 0x000000ff0500720c */ /* 0x000fda0003f06100 */
[----:B------:R-:W-:Y:S05]  /*0b20*/  @!P0 BRA `(.L_x_103) ;  /* 0x0000000000a08947 */ /* 0x000fea0003800000 */
[----:B------:R-:W0:Y:S01]  /*0b30*/  S2R R6, SR_LANEID ;  /* 0x0000000000067919 */ /* 0x000e220000000000 */
[----:B------:R-:W-:Y:S01]  /*0b40*/  ISETP.NE.AND P5, PT, R7, RZ, PT ;  /* 0x000000ff0700720c */ /* 0x000fe20003fa5270 */
[----:B------:R-:W1:Y:S02]  /*0b50*/  SHFL.DOWN PT, R0, R11, 0x1, 0x1f ;  /* 0x08201f000b007f89 */ /* 0x000e6400000e0000 */
[----:B-1----:R-:W-:Y:S02]  /*0b60*/  VIMNMX R0, PT, PT, R0, R11, !PT ;  /* 0x0000000b00007248 */ /* 0x002fe40007fe0100 */
[C---:B0-----:R-:W-:Y:S02]  /*0b70*/  ISETP.GT.AND P0, PT, R6.reuse, 0x1e, PT ;  /* 0x0000001e0600780c */ /* 0x041fe40003f04270 */
[----:B------:R-:W-:Y:S02]  /*0b80*/  ISETP.NE.AND P1, PT, R6, RZ, PT ;  /* 0x000000ff0600720c */ /* 0x000fe40003f25270 */
[----:B------:R-:W-:-:S02]  /*0b90*/  SEL R0, R11, R0, P0 ;  /* 0x000000000b007207 */ /* 0x000fc40000000000 */
        /* <DEDUP_REMOVED lines=15> */
[----:B------:R-:W-:-:S03]  /*0c90*/  ISETP.GT.AND P0, PT, R6, 0xf, PT ;  /* 0x0000000f0600780c */ /* 0x000fc60003f04270 */
[----:B------:R-:W0:Y:S02]  /*0ca0*/  SHFL.DOWN PT, R3, R0, 0x10, 0x1f ;  /* 0x0a001f0000037f89 */ /* 0x000e2400000e0000 */
[----:B0-----:R-:W-:-:S04]  /*0cb0*/  VIMNMX R3, PT, PT, R0, R3, !PT ;  /* 0x0000000300037248 */ /* 0x001fc80007fe0100 */
[----:B------:R-:W-:Y:S01]  /*0cc0*/  SEL R9, R0, R3, P0 ;  /* 0x0000000300097207 */ /* 0x000fe20000000000 */
[----:B------:R1:W-:Y:S01]  /*0cd0*/  @!P1 STS [R2+0x8], R3 ;  /* 0x0000080302009388 */ /* 0x0003e20000000800 */
[----:B------:R-:W-:Y:S06]  /*0ce0*/  BAR.SYNC.DEFER_BLOCKING 0x0 ;  /* 0x0000000000007b1d */ /* 0x000fec0000010000 */
[----:B------:R-:W-:Y:S05]  /*0cf0*/  @P5 BRA `(.L_x_104) ;  /* 0x0000001800285947 */ /* 0x000fea0003800000 */
[----:B------:R-:W0:Y:S01]  /*0d00*/  S2UR UR5, SR_CgaCtaId ;  /* 0x00000000000579c3 */ /* 0x000e220000008800 */
[----:B------:R-:W-:Y:S02]  /*0d10*/  UMOV UR4, 0x400 ;  /* 0x0000040000047882 */ /* 0x000fe40000000000 */
[----:B0-----:R-:W-:-:S09]  /*0d20*/  ULEA UR4, UR5, UR4, 0x18 ;  /* 0x0000000405047291 */ /* 0x001fd2000f8ec0ff */
[----:B------:R-:W-:Y:S04]  /*0d30*/  LDS R0, [UR4+0xc] ;  /* 0x00000c04ff007984 */ /* 0x000fe80008000800 */
[----:B------:R-:W0:Y:S04]  /*0d40*/  LDS.128 R4, [UR4+0x10] ;  /* 0x00001004ff047984 */ /* 0x000e280008000c00 */
[----:B-1----:R-:W1:Y:S01]  /*0d50*/  LDS.64 R2, [UR4+0x20] ;  /* 0x00002004ff027984 */ /* 0x002e620008000a00 */
[----:B0-----:R-:W-:-:S04]  /*0d60*/  VIMNMX3 R0, R9, R0, R4, !PT ;  /* 0x000000000900720f */ /* 0x001fc80007800104 */
[----:B------:R-:W-:-:S04]  /*0d70*/  VIMNMX3 R0, R0, R5, R6, !PT ;  /* 0x000000050000720f */ /* 0x000fc80007800106 */
[----:B-1----:R-:W-:-:S04]  /*0d80*/  VIMNMX3 R0, R0, R7, R2, !PT ;  /* 0x000000070000720f */ /* 0x002fc80007800102 */
[----:B------:R-:W-:Y:S01]  /*0d90*/  VIMNMX R9, PT, PT, R0, R3, !PT ;  /* 0x0000000300097248 */ /* 0x000fe20007fe0100 */
[----:B------:R-:W-:Y:S06]  /*0da0*/  BRA `(.L_x_104) ;  /* 0x0000001400fc7947 */ /* 0x000fec0003800000 */
.L_x_103:
[----:B------:R-:W0:Y:S01]  /*0db0*/  S2R R13, SR_LANEID ;  /* 0x00000000000d7919 */ /* 0x000e220000000000 */
[C---:B------:R-:W-:Y:S02]  /*0dc0*/  LOP3.LUT R0, R7.reuse, 0x3e0, RZ, 0xc0, !PT ;  /* 0x000003e007007812 */ /* 0x040fe400078ec0ff */
[----:B------:R-:W-:Y:S02]  /*0dd0*/  ISETP.NE.AND P5, PT, R7, RZ, PT ;  /* 0x000000ff0700720c */ /* 0x000fe40003fa5270 */
[----:B------:R-:W-:Y:S01]  /*0de0*/  LOP3.LUT R9, RZ, R0, RZ, 0x33, !PT ;  /* 0x00000000ff097212 */ /* 0x000fe200078e33ff */
[----:B------:R-:W-:-:S04]  /*0df0*/  VIADD R3, R0, 0x20 ;  /* 0x0000002000037836 */ /* 0x000fc80000000000 */
[----:B------:R-:W-:Y:S01]  /*0e00*/  IMAD.IADD R9, R9, 0x1, R4 ;  /* 0x0000000109097824 */ /* 0x000fe200078e0204 */
[----:B------:R-:W-:-:S04]  /*0e10*/  ISETP.GT.U32.AND P0, PT, R3, R4, PT ;  /* 0x000000040300720c */ /* 0x000fc80003f04070 */
        /* <DEDUP_REMOVED lines=26> */
[----:B0-----:R-:W-:-:S05]  /*0fc0*/  @!P0 VIMNMX R11, PT, PT, R11, R2, !PT ;  /* 0x000000020b0b8248 */ /* 0x001fca0007fe0100 */
[----:B------:R-:W-:-:S05]  /*0fd0*/  IMAD.MOV.U32 R9, RZ, RZ, R11 ;  /* 0x000000ffff097224 */ /* 0x000fca00078e000b */
[----:B------:R0:W-:Y:S01]  /*0fe0*/  @!P1 STS [R6+0x8], R9 ;  /* 0x0000080906009388 */ /* 0x0001e20000000800 */
[----:B------:R-:W-:Y:S06]  /*0ff0*/  BAR.SYNC.DEFER_BLOCKING 0x0 ;  /* 0x0000000000007b1d */ /* 0x000fec0000010000 */
[----:B------:R-:W-:Y:S05]  /*1000*/  @P5 BRA `(.L_x_104) ;  /* 0x0000001400645947 */ /* 0x000fea0003800000 */
[----:B------:R-:W1:Y:S01]  /*1010*/  S2UR UR5, SR_CgaCtaId ;  /* 0x00000000000579c3 */ /* 0x000e620000008800 */
[----:B------:R-:W-:Y:S01]  /*1020*/  UMOV UR4, 0x400 ;  /* 0x0000040000047882 */ /* 0x000fe20000000000 */
[C---:B------:R-:W-:Y:S02]  /*1030*/  ISETP.GT.U32.AND P3, PT, R4.reuse, 0x20, PT ;  /* 0x000000200400780c */ /* 0x040fe40003f64070 */
[C---:B------:R-:W-:Y:S02]  /*1040*/  ISETP.GT.U32.AND P1, PT, R4.reuse, 0x40, PT ;  /* 0x000000400400780c */ /* 0x040fe40003f24070 */
[C---:B------:R-:W-:Y:S02]  /*1050*/  ISETP.GT.U32.AND.EX P3, PT, R5.reuse, RZ, PT, P3 ;  /* 0x000000ff0500720c */ /* 0x040fe40003f64130 */
[----:B------:R-:W-:Y:S02]  /*1060*/  ISETP.GT.U32.AND P0, PT, R4, 0x60, PT ;  /* 0x000000600400780c */ /* 0x000fe40003f04070 */
[----:B------:R-:W-:-:S02]  /*1070*/  ISETP.GT.U32.AND.EX P1, PT, R5, RZ, PT, P1 ;  /* 0x000000ff0500720c */ /* 0x000fc40003f24110 */
[C---:B------:R-:W-:Y:S02]  /*1080*/  ISETP.GT.U32.AND P2, PT, R4.reuse, 0x80, PT ;  /* 0x000000800400780c */ /* 0x040fe40003f44070 */
[C---:B------:R-:W-:Y:S02]  /*1090*/  ISETP.GT.U32.AND.EX P0, PT, R5.reuse, RZ, PT, P0 ;  /* 0x000000ff0500720c */ /* 0x040fe40003f04100 */
[----:B------:R-:W-:Y:S02]  /*10a0*/  ISETP.GT.U32.AND P4, PT, R4, 0xa0, PT ;  /* 0x000000a00400780c */ /* 0x000fe40003f84070 */
[C---:B------:R-:W-:Y:S02]  /*10b0*/  ISETP.GT.U32.AND.EX P2, PT, R5.reuse, RZ, PT, P2 ;  /* 0x000000ff0500720c */ /* 0x040fe40003f44120 */
[----:B------:R-:W-:Y:S01]  /*10c0*/  ISETP.GT.U32.AND.EX P4, PT, R5, RZ, PT, P4 ;  /* 0x000000ff0500720c */ /* 0x000fe20003f84140 */
[----:B-1----:R-:W-:-:S09]  /*10d0*/  ULEA UR4, UR5, UR4, 0x18 ;  /* 0x0000000405047291 */ /* 0x002fd2000f8ec0ff */
[----:B------:R-:W0:Y:S04]  /*10e0*/  LDS R0, [UR4+0xc] ;  /* 0x00000c04ff007984 */ /* 0x000e280008000800 */
[----:B------:R-:W1:Y:S04]  /*10f0*/  LDS.128 R12, [UR4+0x10] ;  /* 0x00001004ff0c7984 */ /* 0x000e680008000c00 */
[----:B------:R-:W2:Y:S01]  /*1100*/  LDS.64 R2, [UR4+0x20] ;  /* 0x00002004ff027984 */ /* 0x000ea20008000a00 */
[----:B0-----:R-:W-:Y:S02]  /*1110*/  @P3 VIMNMX R9, PT, PT, R9, R0, !PT ;  /* 0x0000000009093248 */ /* 0x001fe40007fe0100 */
[----:B------:R-:W-:-:S02]  /*1120*/  ISETP.GT.U32.AND P3, PT, R4, 0xc0, PT ;  /* 0x000000c00400780c */ /* 0x000fc40003f64070 */
[----:B-1----:R-:W-:Y:S02]  /*1130*/  @P1 VIMNMX R9, PT, PT, R9, R12, !PT ;  /* 0x0000000c09091248 */ /* 0x002fe40007fe0100 */
[----:B------:R-:W-:Y:S02]  /*1140*/  ISETP.GT.U32.AND P1, PT, R4, 0xe0, PT ;  /* 0x000000e00400780c */ /* 0x000fe40003f24070 */
[----:B------:R-:W-:Y:S02]  /*1150*/  ISETP.GT.U32.AND.EX P3, PT, R5, RZ, PT, P3 ;  /* 0x000000ff0500720c */ /* 0x000fe40003f64130 */
[----:B------:R-:W-:Y:S02]  /*1160*/  @P0 VIMNMX R9, PT, PT, R9, R13, !PT ;  /* 0x0000000d09090248 */ /* 0x000fe40007fe0100 */
[----:B------:R-:W-:Y:S02]  /*1170*/  ISETP.GT.U32.AND.EX P1, PT, R5, RZ, PT, P1 ;  /* 0x000000ff0500720c */ /* 0x000fe40003f24110 */
[----:B------:R-:W-:-:S04]  /*1180*/  @P2 VIMNMX R9, PT, PT, R9, R14, !PT ;  /* 0x0000000e09092248 */ /* 0x000fc80007fe0100 */
[----:B------:R-:W-:-:S04]  /*1190*/  @P4 VIMNMX R9, PT, PT, R9, R15, !PT ;  /* 0x0000000f09094248 */ /* 0x000fc80007fe0100 */
[----:B--2---:R-:W-:-:S04]  /*11a0*/  @P3 VIMNMX R9, PT, PT, R9, R2, !PT ;  /* 0x0000000209093248 */ /* 0x004fc80007fe0100 */
[----:B------:R-:W-:Y:S01]  /*11b0*/  @P1 VIMNMX R9, PT, PT, R9, R3, !PT ;  /* 0x0000000309091248 */ /* 0x000fe20007fe0100 */
[----:B------:R-:W-:Y:S06]  /*11c0*/  BRA `(.L_x_104) ;  /* 0x0000001000f47947 */ /* 0x000fec0003800000 */
.L_x_90:
[----:B------:R-:W0:Y:S01]  /*11d0*/  S2R R0, SR_TID.X ;  /* 0x0000000000007919 */ /* 0x000e220000002100 */
[----:B------:R-:W0:Y:S02]  /*11e0*/  LDC.64 R2, c[0x0][0x380] ;  /* 0x0000e000ff027b82 */ /* 0x000e240000000a00 */
[----:B0-----:R-:W-:-:S05]  /*11f0*/  IMAD.WIDE.U32 R2, R0, 0x4, R2 ;  /* 0x0000000400027825 */ /* 0x001fca00078e0002 */
        /* <DEDUP_REMOVED lines=16> */
[----:B--2---:R-:W-:-:S02]  /*1300*/  IABS R13, R13 ;  /* 0x0000000d000d7213 */ /* 0x004fc40000000000 */
[----:B---3--:R-:W-:Y:S02]  /*1310*/  IABS R14, R14 ;  /* 0x0000000e000e7213 */ /* 0x008fe40000000000 */
[----:B----4-:R-:W-:Y:S02]  /*1320*/  IABS R15, R15 ;  /* 0x0000000f000f7213 */ /* 0x010fe40000000000 */
[----:B-----5:R-:W-:Y:S02]  /*1330*/  IABS R16, R16 ;  /* 0x0000001000107213 */ /* 0x020fe40000000000 */
[----:B------:R-:W-:Y:S02]  /*1340*/  IABS R17, R17 ;  /* 0x0000001100117213 */ /* 0x000fe40000000000 */
[----:B------:R-:W-:Y:S02]  /*1350*/  IABS R18, R18 ;  /* 0x0000001200127213 */ /* 0x000fe40000000000 */
[----:B------:R-:W-:-:S02]  /*1360*/  VIMNMX3.U32 R13, R13, R14, R15, !PT ;  /* 0x0000000e0d0d720f */ /* 0x000fc4000780000f */
[----:B------:R-:W-:Y:S02]  /*1370*/  IABS R9, R9 ;  /* 0x0000000900097213 */ /* 0x000fe40000000000 */
[----:B------:R-:W-:Y:S02]  /*1380*/  VIMNMX3.U32 R14, R16, R17, R18, !PT ;  /* 0x00000011100e720f */ /* 0x000fe40007800012 */
[----:B------:R-:W-:Y:S02]  /*1390*/  IABS R11, R11 ;  /* 0x0000000b000b7213 */ /* 0x000fe40000000000 */
[----:B------:R-:W-:Y:S02]  /*13a0*/  IABS R12, R12 ;  /* 0x0000000c000c7213 */ /* 0x000fe40000000000 */
[----:B------:R-:W-:Y:S02]  /*13b0*/  IABS R8, R8 ;  /* 0x0000000800087213 */ /* 0x000fe40000000000 */
[----:B------:R-:W-:Y:S01]  /*13c0*/  IABS R16, R7 ;  /* 0x0000000700107213 */ /* 0x000fe20000000000 */
[----:B------:R-:W-:-:S02]  /*13d0*/  IMAD.MOV.U32 R7, RZ, RZ, R9 ;  /* 0x000000ffff077224 */ /* 0x000fc400078e0009 */
[----:B------:R-:W-:Y:S01]  /*13e0*/  IMAD.MOV.U32 R9, RZ, RZ, R12 ;  /* 0x000000ffff097224 */ /* 0x000fe200078e000c */
[----:B------:R-:W-:Y:S01]  /*13f0*/  IABS R17, R10 ;  /* 0x0000000a00117213 */ /* 0x000fe20000000000 */
[----:B------:R-:W-:Y:S02]  /*1400*/  IMAD.MOV.U32 R10, RZ, RZ, R11 ;  /* 0x000000ffff0a7224 */ /* 0x000fe400078e000b */
[----:B------:R-:W-:Y:S01]  /*1410*/  IMAD.MOV.U32 R11, RZ, RZ, R8 ;  /* 0x000000ffff0b7224 */ /* 0x000fe200078e0008 */
[----:B------:R-:W-:Y:S02]  /*1420*/  IADD3 R8, P1, PT, R4, -0x1000, RZ ;  /* 0xfffff00004087810 */ /* 0x000fe40007f3e0ff */
[----:B------:R-:W-:Y:S02]  /*1430*/  VIMNMX3.U32 R7, R7, R10, R9, !PT ;  /* 0x0000000a0707720f */ /* 0x000fe40007800009 */
[----:B------:R-:W-:Y:S02]  /*1440*/  ISETP.GE.U32.AND P0, PT, R8, 0x1000, PT ;  /* 0x000010000800780c */ /* 0x000fe40003f06070 */
[----:B------:R-:W-:Y:S01]  /*1450*/  IADD3.X R9, PT, PT, R5, -0x1, RZ, P1, !PT ;  /* 0xffffffff05097810 */ /* 0x000fe20000ffe4ff */
[----:B------:R-:W-:-:S03]  /*1460*/  IMAD.MOV.U32 R12, RZ, RZ, R16 ;  /* 0x000000ffff0c7224 */ /* 0x000fc600078e0010 */
[----:B------:R-:W-:Y:S01]  /*1470*/  ISETP.GE.U32.AND.EX P0, PT, R9, RZ, PT, P0 ;  /* 0x000000ff0900720c */ /* 0x000fe20003f06100 */
[----:B------:R-:W-:Y:S01]  /*1480*/  IMAD.MOV.U32 R16, RZ, RZ, R17 ;  /* 0x000000ffff107224 */ /* 0x000fe200078e0011 */
[----:B------:R-:W-:Y:S02]  /*1490*/  IABS R19, R19 ;  /* 0x0000001300137213 */ /* 0x000fe40000000000 */
[----:B------:R-:W-:Y:S02]  /*14a0*/  IABS R20, R20 ;  /* 0x0000001400147213 */ /* 0x000fe40000000000 */
[----:B------:R-:W-:Y:S02]  /*14b0*/  IABS R21, R21 ;  /* 0x0000001500157213 */ /* 0x000fe40000000000 */
[----:B------:R-:W-:Y:S02]  /*14c0*/  IABS R10, R6 ;  /* 0x00000006000a7213 */ /* 0x000fe40000000000 */
[----:B------:R-:W-:-:S02]  /*14d0*/  VIMNMX3.U32 R15, R19, R20, R21, !PT ;  /* 0x00000014130f720f */ /* 0x000fc40007800015 */
[----:B------:R-:W-:Y:S02]  /*14e0*/  VIMNMX3.U32 R6, R11, R12, R16, !PT ;  /* 0x0000000c0b06720f */ /* 0x000fe40007800010 */
[----:B------:R-:W-:Y:S02]  /*14f0*/  VIMNMX3.U32 R14, R13, R14, R15, !PT ;  /* 0x0000000e0d0e720f */ /* 0x000fe4000780000f */
[----:B------:R-:W-:Y:S01]  /*1500*/  VIMNMX3.U32 R7, R7, R6, R10, !PT ;  /* 0x000000060707720f */ /* 0x000fe2000780000a */
[----:B------:R-:W-:Y:S02]  /*1510*/  IMAD.MOV.U32 R11, RZ, RZ, 0x1000 ;  /* 0x00001000ff0b7424 */ /* 0x000fe400078e00ff */
[----:B------:R-:W-:Y:S01]  /*1520*/  IMAD.MOV.U32 R10, RZ, RZ, RZ ;  /* 0x000000ffff0a7224 */ /* 0x000fe200078e00ff */
[----:B------:R-:W-:Y:S01]  /*1530*/  VIMNMX.U32 R14, PT, PT, R14, R7, !PT ;  /* 0x000000070e0e7248 */ /* 0x000fe20007fe0000 */
[----:B------:R-:W-:Y:S06]  /*1540*/  @!P0 BRA `(.L_x_105) ;  /* 0x0000000000e88947 */ /* 0x000fec0003800000 */
[----:B------:R-:W0:Y:S01]  /*1550*/  LDC.64 R4, c[0x0][0x390] ;  /* 0x0000e400ff047b82 */ /* 0x000e220000000a00 */
[----:B------:R-:W-:Y:S02]  /*1560*/  IMAD.MOV.U32 R11, RZ, RZ, 0x1000 ;  /* 0x00001000ff0b7424 */ /* 0x000fe400078e00ff */
[----:B------:R-:W-:-:S07]  /*1570*/  IMAD.MOV.U32 R10, RZ, RZ, RZ ;  /* 0x000000ffff0a7224 */ /* 0x000fce00078e00ff */
.L_x_107:
[----:B------:R-:W-:-:S04]  /*1580*/  LEA R6, P0, R11, R2, 0x2 ;  /* 0x000000020b067211 */ /* 0x000fc800078010ff */
[----:B------:R-:W-:-:S05]  /*1590*/  LEA.HI.X R7, R11, R3, R10, 0x2, P0 ;  /* 0x000000030b077211 */ /* 0x000fca00000f140a */
        /* <DEDUP_REMOVED lines=16> */
[----:B--2---:R-:W-:-:S02]  /*16a0*/  IABS R29, R23 ;  /* 0x00000017001d7213 */ /* 0x004fc40000000000 */
[----:B0-----:R-:W-:Y:S02]  /*16b0*/  IADD3 R23, P1, PT, -R11, R4, RZ ;  /* 0x000000040b177210 */ /* 0x001fe40007f3e1ff */
[----:B---3--:R-:W-:Y:S02]  /*16c0*/  IABS R20, R20 ;  /* 0x0000001400147213 */ /* 0x008fe40000000000 */
[----:B----4-:R-:W-:Y:S02]  /*16d0*/  IABS R17, R17 ;  /* 0x0000001100117213 */ /* 0x010fe40000000000 */
[----:B-----5:R-:W-:Y:S02]  /*16e0*/  IABS R19, R19 ;  /* 0x0000001300137213 */ /* 0x020fe40000000000 */
[----:B------:R-:W-:Y:S02]  /*16f0*/  ISETP.GE.U32.AND P0, PT, R23, 0x1000, PT ;  /* 0x000010001700780c */ /* 0x000fe40003f06070 */
[----:B-1----:R-:W-:Y:S01]  /*1700*/  VIMNMX3.U32 R7, R20, R17, R19, !PT ;  /* 0x000000111407720f */ /* 0x002fe20007800013 */
[----:B------:R-:W-:Y:S01]  /*1710*/  IMAD.X R19, R5, 0x1, ~R10, P1 ;  /* 0x0000000105137824 */ /* 0x000fe200008e0e0a */
[----:B------:R-:W-:-:S02]  /*1720*/  IABS R26, R26 ;  /* 0x0000001a001a7213 */ /* 0x000fc40000000000 */
[----:B------:R-:W-:Y:S02]  /*1730*/  IABS R13, R13 ;  /* 0x0000000d000d7213 */ /* 0x000fe40000000000 */
[----:B------:R-:W-:Y:S02]  /*1740*/  VIMNMX R26, PT, PT, R14, R26, !PT ;  /* 0x0000001a0e1a7248 */ /* 0x000fe40007fe0100 */
[----:B------:R-:W-:Y:S02]  /*1750*/  IABS R14, R16 ;  /* 0x00000010000e7213 */ /* 0x000fe40000000000 */
[----:B------:R-:W-:Y:S02]  /*1760*/  ISETP.GE.U32.AND.EX P0, PT, R19, RZ, PT, P0 ;  /* 0x000000ff1300720c */ /* 0x000fe40003f06100 */
[----:B------:R-:W-:Y:S01]  /*1770*/  IABS R16, R12 ;  /* 0x0000000c00107213 */ /* 0x000fe20000000000 */
[----:B------:R-:W-:Y:S01]  /*1780*/  IMAD.MOV.U32 R12, RZ, RZ, R13 ;  /* 0x000000ffff0c7224 */ /* 0x000fe200078e000d */
[----:B------:R-:W-:-:S03]  /*1790*/  IABS R27, R27 ;  /* 0x0000001b001b7213 */ /* 0x000fc60000000000 */
[----:B------:R-:W-:Y:S01]  /*17a0*/  IMAD.MOV.U32 R13, RZ, RZ, R16 ;  /* 0x000000ffff0d7224 */ /* 0x000fe200078e0010 */
[----:B------:R-:W-:Y:S02]  /*17b0*/  IABS R28, R28 ;  /* 0x0000001c001c7213 */ /* 0x000fe40000000000 */
[----:B------:R-:W-:Y:S02]  /*17c0*/  IABS R25, R25 ;  /* 0x0000001900197213 */ /* 0x000fe40000000000 */
[----:B------:R-:W-:Y:S02]  /*17d0*/  IABS R24, R24 ;  /* 0x0000001800187213 */ /* 0x000fe40000000000 */
[----:B------:R-:W-:Y:S02]  /*17e0*/  IABS R21, R21 ;  /* 0x0000001500157213 */ /* 0x000fe40000000000 */
[----:B------:R-:W-:Y:S02]  /*17f0*/  IABS R6, R15 ;  /* 0x0000000f00067213 */ /* 0x000fe40000000000 */
[----:B------:R-:W-:-:S02]  /*1800*/  IABS R17, R18 ;  /* 0x0000001200117213 */ /* 0x000fc40000000000 */
[----:B------:R-:W-:Y:S02]  /*1810*/  VIMNMX3.U32 R23, R27, R28, R29, !PT ;  /* 0x0000001c1b17720f */ /* 0x000fe4000780001d */
[----:B------:R-:W-:Y:S02]  /*1820*/  VIMNMX3.U32 R24, R25, R24, R21, !PT ;  /* 0x000000181918720f */ /* 0x000fe40007800015 */
[----:B------:R-:W-:Y:S02]  /*1830*/  IABS R15, R22 ;  /* 0x00000016000f7213 */ /* 0x000fe40000000000 */
[----:B------:R-:W-:Y:S02]  /*1840*/  VIMNMX.U32 R6, PT, PT, R6, R17, !PT ;  /* 0x0000001106067248 */ /* 0x000fe40007fe0000 */
[----:B------:R-:W-:Y:S02]  /*1850*/  VIMNMX3.U32 R23, R26, R12, R23, !PT ;  /* 0x0000000c1a17720f */ /* 0x000fe40007800017 */
[----:B------:R-:W-:-:S02]  /*1860*/  VIMNMX3.U32 R14, R14, R13, R15, !PT ;  /* 0x0000000d0e0e720f */ /* 0x000fc4000780000f */
[----:B------:R-:W-:-:S04]  /*1870*/  VIMNMX3.U32 R6, R24, R7, R6, !PT ;  /* 0x000000071806720f */ /* 0x000fc80007800006 */
[----:B------:R-:W-:Y:S01]  /*1880*/  VIMNMX3.U32 R14, R23, R14, R6, !PT ;  /* 0x0000000e170e720f */ /* 0x000fe20007800006 */
[----:B------:R-:W-:Y:S06]  /*1890*/  @!P0 BRA `(.L_x_106) ;  /* 0x0000000800a48947 */ /* 0x000fec0003800000 */
[----:B------:R-:W-:-:S05]  /*18a0*/  IADD3 R11, P0, PT, R11, 0x1000, RZ ;  /* 0x000010000b0b7810 */ /* 0x000fca0007f1e0ff */
[----:B------:R-:W-:Y:S01]  /*18b0*/  IMAD.X R10, RZ, RZ, R10, P0 ;  /* 0x000000ffff0a7224 */ /* 0x000fe200000e060a */
[----:B------:R-:W-:-:S04]  /*18c0*/  ISETP.GT.U32.AND P0, PT, R11, R8, PT ;  /* 0x000000080b00720c */ /* 0x000fc80003f04070 */
[----:B------:R-:W-:-:S13]  /*18d0*/  ISETP.GT.U32.AND.EX P0, PT, R10, R9, PT, P0 ;  /* 0x000000090a00720c */ /* 0x000fda0003f04100 */
[----:B------:R-:W-:Y:S05]  /*18e0*/  @!P0 BRA `(.L_x_107) ;  /* 0xfffffffc00248947 */ /* 0x000fea000383ffff */
.L_x_105:
[----:B------:R-:W-:Y:S01]  /*18f0*/  IMAD.IADD R3, R4, 0x1, -R11 ;  /* 0x0000000104037824 */ /* 0x000fe200078e0a0b */
[----:B------:R-:W-:Y:S01]  /*1900*/  ISETP.GE.U32.AND P1, PT, R11, R4, PT ;  /* 0x000000040b00720c */ /* 0x000fe20003f26070 */
[----:B------:R-:W-:Y:S03]  /*1910*/  BSSY.RECONVERGENT B1, `(.L_x_106) ;  /* 0x00000a1000017945 */ /* 0x000fe60003800200 */
[----:B------:R-:W-:-:S04]  /*1920*/  ISETP.GE.AND P0, PT, R0, R3, PT ;  /* 0x000000030000720c */ /* 0x000fc80003f06270 */
[----:B------:R-:W-:-:S13]  /*1930*/  ISETP.GE.U32.OR.EX P0, PT, R10, R5, P0, P1 ;  /* 0x000000050a00720c */ /* 0x000fda0000706510 */
[----:B------:R-:W-:Y:S05]  /*1940*/  @P0 BRA `(.L_x_108) ;  /* 0x0000000800740947 */ /* 0x000fea0003800000 */
[----:B------:R-:W-:Y:S01]  /*1950*/  LOP3.LUT R2, RZ, R0, RZ, 0x33, !PT ;  /* 0x00000000ff027212 */ /* 0x000fe200078e33ff */
[----:B------:R-:W-:Y:S03]  /*1960*/  BSSY.RECONVERGENT B2, `(.L_x_109) ;  /* 0x000004e000027945 */ /* 0x000fe60003800200 */
[----:B------:R-:W-:Y:S01]  /*1970*/  IADD3 R2, PT, PT, -R11, R4, R2 ;  /* 0x000000040b027210 */ /* 0x000fe20007ffe102 */
[----:B------:R-:W-:-:S03]  /*1980*/  IMAD.MOV.U32 R4, RZ, RZ, R0 ;  /* 0x000000ffff047224 */ /* 0x000fc600078e0000 */
[C---:B------:R-:W-:Y:S02]  /*1990*/  ISETP.GE.U32.AND P1, PT, R2.reuse, 0xf00, PT ;  /* 0x00000f000200780c */ /* 0x040fe40003f26070 */
[----:B------:R-:W-:-:S04]  /*19a0*/  LEA.HI R5, R2, 0x1, RZ, 0x18 ;  /* 0x0000000102057811 */ /* 0x000fc800078fc0ff */
[----:B------:R-:W-:-:S04]  /*19b0*/  LOP3.LUT R26, R5, 0xf, RZ, 0xc0, !PT ;  /* 0x0000000f051a7812 */ /* 0x000fc800078ec0ff */
[----:B------:R-:W-:-:S03]  /*19c0*/  ISETP.NE.AND P0, PT, R26, RZ, PT ;  /* 0x000000ff1a00720c */ /* 0x000fc60003f05270 */
[----:B------:R-:W-:Y:S10]  /*19d0*/  @!P1 BRA `(.L_x_110) ;  /* 0x0000000400189947 */ /* 0x000ff40003800000 */
[----:B------:R-:W0:Y:S01]  /*19e0*/  LDCU.64 UR4, c[0x0][0x380] ;  /* 0x00007000ff0477ac */ /* 0x000e220008000a00 */
[----:B------:R-:W-:Y:S02]  /*19f0*/  IADD3 R3, P1, PT, R0, R11, RZ ;  /* 0x0000000b00037210 */ /* 0x000fe40007f3e0ff */
[----:B------:R-:W-:-:S03]  /*1a00*/  LOP3.LUT R8, R5, 0x1fffff0, RZ, 0xc0, !PT ;  /* 0x01fffff005087812 */ /* 0x000fc600078ec0ff */
[----:B------:R-:W-:Y:S02]  /*1a10*/  IMAD.X R4, RZ, RZ, R10, P1 ;  /* 0x000000ffff047224 */ /* 0x000fe400008e060a */
[----:B------:R-:W-:Y:S01]  /*1a20*/  IMAD.MOV R8, RZ, RZ, -R8 ;  /* 0x000000ffff087224 */ /* 0x000fe200078e0a08 */
[----:B0-----:R-:W-:-:S04]  /*1a30*/  LEA R2, P2, R3, UR4, 0x2 ;  /* 0x0000000403027c11 */ /* 0x001fc8000f8410ff */
[----:B------:R-:W-:Y:S02]  /*1a40*/  IADD3 R2, P1, PT, R2, 0x2000, RZ ;  /* 0x0000200002027810 */ /* 0x000fe40007f3e0ff */
[----:B------:R-:W-:Y:S01]  /*1a50*/  LEA.HI.X R3, R3, UR5, R4, 0x2, P2 ;  /* 0x0000000503037c11 */ /* 0x000fe200090f1404 */
[----:B------:R-:W-:-:S04]  /*1a60*/  IMAD.MOV.U32 R4, RZ, RZ, R0 ;  /* 0x000000ffff047224 */ /* 0x000fc800078e0000 */
[----:B------:R-:W-:-:S07]  /*1a70*/  IMAD.X R3, RZ, RZ, R3, P1 ;  /* 0x000000ffff037224 */ /* 0x000fce00008e0603 */
.L_x_111:
        /* <DEDUP_REMOVED lines=23> */
[----:B----4-:R-:W-:Y:S02]  /*1bf0*/  IABS R25, R25 ;  /* 0x0000001900197213 */ /* 0x010fe40000000000 */
[----:B------:R-:W-:Y:S01]  /*1c00*/  VIMNMX R14, PT, PT, R14, R23, !PT ;  /* 0x000000170e0e7248 */ /* 0x000fe20007fe0100 */
[----:B------:R-:W-:Y:S01]  /*1c10*/  IMAD.MOV.U32 R23, RZ, RZ, R24 ;  /* 0x000000ffff177224 */ /* 0x000fe200078e0018 */
[----:B-----5:R-:W-:Y:S01]  /*1c20*/  IABS R22, R22 ;  /* 0x0000001600167213 */ /* 0x020fe20000000000 */
        /* <DEDUP_REMOVED lines=18> */
[----:B------:R-:W-:Y:S01]  /*1d50*/  VIMNMX3.U32 R14, R14, R17, R18, !PT ;  /* 0x000000110e0e720f */ /* 0x000fe20007800012 */
[----:B------:R-:W-:Y:S01]  /*1d60*/  IMAD.MOV.U32 R16, RZ, RZ, R19 ;  /* 0x000000ffff107224 */ /* 0x000fe200078e0013 */
[----:B------:R-:W-:-:S04]  /*1d70*/  IABS R9, R9 ;  /* 0x0000000900097213 */ /* 0x000fc80000000000 */
[----:B------:R-:W-:Y:S02]  /*1d80*/  VIMNMX3.U32 R14, R14, R15, R16, !PT ;  /* 0x0000000f0e0e720f */ /* 0x000fe40007800010 */
[----:B------:R-:W-:Y:S02]  /*1d90*/  IABS R15, R7 ;  /* 0x00000007000f7213 */ /* 0x000fe40000000000 */
[----:B------:R-:W-:Y:S02]  /*1da0*/  IABS R13, R13 ;  /* 0x0000000d000d7213 */ /* 0x000fe40000000000 */
[----:B------:R-:W-:Y:S01]  /*1db0*/  IABS R12, R12 ;  /* 0x0000000c000c7213 */ /* 0x000fe20000000000 */
[----:B------:R-:W-:Y:S02]  /*1dc0*/  IMAD.MOV.U32 R7, RZ, RZ, R9 ;  /* 0x000000ffff077224 */ /* 0x000fe400078e0009 */
[----:B------:R-:W-:Y:S01]  /*1dd0*/  IMAD.MOV.U32 R9, RZ, RZ, R15 ;  /* 0x000000ffff097224 */ /* 0x000fe200078e000f */
[----:B------:R-:W-:-:S02]  /*1de0*/  VIMNMX3.U32 R14, R14, R13, R12, !PT ;  /* 0x0000000d0e0e720f */ /* 0x000fc4000780000c */
[----:B------:R-:W-:Y:S02]  /*1df0*/  IABS R6, R6 ;  /* 0x0000000600067213 */ /* 0x000fe40000000000 */
[----:B------:R-:W-:-:S03]  /*1e00*/  VIMNMX3.U32 R14, R14, R7, R9, !PT ;  /* 0x000000070e0e720f */ /* 0x000fc60007800009 */
[----:B------:R-:W-:-:S05]  /*1e10*/  IMAD.MOV.U32 R7, RZ, RZ, R6 ;  /* 0x000000ffff077224 */ /* 0x000fca00078e0006 */
[----:B------:R-:W-:Y:S01]  /*1e20*/  VIMNMX.U32 R14, PT, PT, R14, R7, !PT ;  /* 0x000000070e0e7248 */ /* 0x000fe20007fe0000 */
[----:B------:R-:W-:Y:S06]  /*1e30*/  @P1 BRA `(.L_x_111) ;  /* 0xfffffffc00101947 */ /* 0x000fec000383ffff */
.L_x_110:
[----:B------:R-:W-:Y:S05]  /*1e40*/  BSYNC.RECONVERGENT B2 ;  /* 0x0000000000027941 */ /* 0x000fea0003800200 */
.L_x_109:
[----:B------:R-:W-:Y:S05]  /*1e50*/  @!P0 BRA `(.L_x_108) ;  /* 0x0000000400308947 */ /* 0x000fea0003800000 */
[----:B------:R-:W-:Y:S01]  /*1e60*/  ISETP.GE.U32.AND P0, PT, R26, 0x8, PT ;  /* 0x000000081a00780c */ /* 0x000fe20003f06070 */
[----:B------:R-:W-:Y:S01]  /*1e70*/  BSSY.RECONVERGENT B2, `(.L_x_112) ;  /* 0x0000022000027945 */ /* 0x000fe20003800200 */
[----:B------:R-:W-:-:S04]  /*1e80*/  LOP3.LUT R17, R5, 0x7, RZ, 0xc0, !PT ;  /* 0x0000000705117812 */ /* 0x000fc800078ec0ff */
[----:B------:R-:W-:-:S07]  /*1e90*/  ISETP.NE.AND P1, PT, R17, RZ, PT ;  /* 0x000000ff1100720c */ /* 0x000fce0003f25270 */
[----:B------:R-:W-:Y:S06]  /*1ea0*/  @!P0 BRA `(.L_x_113) ;  /* 0x0000000000788947 */ /* 0x000fec0003800000 */
[----:B------:R-:W0:Y:S01]  /*1eb0*/  LDCU.64 UR4, c[0x0][0x380] ;  /* 0x00007000ff0477ac */ /* 0x000e220008000a00 */
[----:B------:R-:W-:-:S05]  /*1ec0*/  IADD3 R3, P0, PT, R4, R11, RZ ;  /* 0x0000000b04037210 */ /* 0x000fca0007f1e0ff */
[----:B------:R-:W-:Y:S01]  /*1ed0*/  IMAD.X R6, RZ, RZ, R10, P0 ;  /* 0x000000ffff067224 */ /* 0x000fe200000e060a */
        /* <DEDUP_REMOVED lines=27> */
.L_x_113:
[----:B------:R-:W-:Y:S05]  /*2090*/  BSYNC.RECONVERGENT B2 ;  /* 0x0000000000027941 */ /* 0x000fea0003800200 */
.L_x_112:
        /* <DEDUP_REMOVED lines=17> */
[----:B---3--:R-:W-:Y:S02]  /*21b0*/  IABS R6, R6 ;  /* 0x0000000600067213 */ /* 0x008fe40000000000 */
[----:B----4-:R-:W-:Y:S02]  /*21c0*/  IABS R8, R8 ;  /* 0x0000000800087213 */ /* 0x010fe40000000000 */
[----:B------:R-:W-:Y:S02]  /*21d0*/  VIMNMX3.U32 R5, R14, R5, R6, !PT ;  /* 0x000000050e05720f */ /* 0x000fe40007800006 */
[----:B-----5:R-:W-:-:S04]  /*21e0*/  IABS R9, R9 ;  /* 0x0000000900097213 */ /* 0x020fc80000000000 */
[----:B------:R-:W-:-:S07]  /*21f0*/  VIMNMX3.U32 R14, R5, R8, R9, !PT ;  /* 0x00000008050e720f */ /* 0x000fce0007800009 */
.L_x_115:
[----:B------:R-:W-:Y:S05]  /*2200*/  BSYNC.RECONVERGENT B2 ;  /* 0x0000000000027941 */ /* 0x000fea0003800200 */
.L_x_114:
[----:B------:R-:W-:Y:S05]  /*2210*/  @!P1 BRA `(.L_x_108) ;  /* 0x0000000000409947 */ /* 0x000fea0003800000 */
[----:B------:R-:W0:Y:S01]  /*2220*/  LDCU.64 UR4, c[0x0][0x380] ;  /* 0x00007000ff0477ac */ /* 0x000e220008000a00 */
[----:B------:R-:W-:Y:S01]  /*2230*/  IADD3 R6, P0, PT, R4, R11, RZ ;  /* 0x0000000b04067210 */ /* 0x000fe20007f1e0ff */
[----:B------:R-:W-:-:S04]  /*2240*/  IMAD.MOV R4, RZ, RZ, -R7 ;  /* 0x000000ffff047224 */ /* 0x000fc800078e0a07 */
[----:B------:R-:W-:Y:S01]  /*2250*/  IMAD.X R3, RZ, RZ, R10, P0 ;  /* 0x000000ffff037224 */ /* 0x000fe200000e060a */
[----:B0-----:R-:W-:-:S04]  /*2260*/  LEA R5, P1, R6, UR4, 0x2 ;  /* 0x0000000406057c11 */ /* 0x001fc8000f8210ff */
[----:B------:R-:W-:-:S09]  /*2270*/  LEA.HI.X R6, R6, UR5, R3, 0x2, P1 ;  /* 0x0000000506067c11 */ /* 0x000fd200088f1403 */
.L_x_116:
        /* <DEDUP_REMOVED lines=10> */
.L_x_108:
[----:B------:R-:W-:Y:S05]  /*2320*/  BSYNC.RECONVERGENT B1 ;  /* 0x0000000000017941 */ /* 0x000fea0003800200 */
.L_x_106:
[----:B------:R-:W0:Y:S01]  /*2330*/  S2R R6, SR_LANEID ;  /* 0x0000000000067919 */ /* 0x000e220000000000 */
[----:B------:R-:W-:Y:S01]  /*2340*/  IMAD.MOV.U32 R9, RZ, RZ, R14 ;  /* 0x000000ffff097224 */ /* 0x000fe200078e000e */
[----:B------:R-:W-:-:S04]  /*2350*/  ISETP.NE.AND P5, PT, R0, RZ, PT ;  /* 0x000000ff0000720c */ /* 0x000fc80003fa5270 */
        /* <DEDUP_REMOVED lines=35> */
[----:B------:R-:W-:-:S07]  /*2590*/  VIMNMX R9, PT, PT, R0, R3, !PT ;  /* 0x0000000300097248 */ /* 0x000fce0007fe0100 */
.L_x_104:
[----:B------:R-:W-:Y:S05]  /*25a0*/  BSYNC.RECONVERGENT B0 ;  /* 0x0000000000007941 */ /* 0x000fea0003800200 */
.L_x_89:
[----:B------:R-:W-:Y:S05]  /*25b0*/  @P5 EXIT ;  /* 0x000000000000594d */ /* 0x000fea0003800000 */
[----:B-12---:R-:W1:Y:S01]  /*25c0*/  LDC.64 R2, c[0x0][0x388] ;  /* 0x0000e200ff027b82 */ /* 0x006e620000000a00 */
[----:B------:R-:W0:Y:S02]  /*25d0*/  LDCU UR4, c[0x0][0x39c] ;  /* 0x00007380ff0477ac */ /* 0x000e240008000800 */
[----:B0-----:R-:W-:-:S05]  /*25e0*/  VIMNMX R9, PT, PT, R9, UR4, !PT ;  /* 0x0000000409097c48 */ /* 0x001fca000ffe0100 */
[----:B-1----:R-:W-:Y:S01]  /*25f0*/  STG.E desc[UR6][R2.64], R9 ;  /* 0x0000000902007986 */ /* 0x002fe2000c101906 */
[----:B------:R-:W-:Y:S05]  /*2600*/  EXIT ;  /* 0x000000000000794d */ /* 0x000fea0003800000 */
.L_x_117:
        /* <DEDUP_REMOVED lines=15> */
.L_x_241:


//--------------------- .text._ZN3cub18CUB_300001_SM_10006detail6reduce28DeviceReduceSingleTileKernelINS2_10policy_hubIijN4cuda3__47maximumIiEEE10Policy1000EPiSB_iS8_iiNS5_3std3__410__identityEEEvT0_T1_T2_T3_T4_T6_ --------------------------
	.section	.text._ZN3cub18CUB_300001_SM_10006detail6reduce28DeviceReduceSingleTileKernelINS2_10policy_hubIijN4cuda3__47maximumIiEEE10Policy1000EPiSB_iS8_iiNS5_3std3__410__identityEEEvT0_T1_T2_T3_T4_T6_,"ax",@progbits
	.align	128
        .global         _ZN3cub18CUB_300001_SM_10006detail6reduce28DeviceReduceSingleTileKernelINS2_10policy_hubIijN4cuda3__47maximumIiEEE10Policy1000EPiSB_iS8_iiNS5_3std3__410__identityEEEvT0_T1_T2_T3_T4_T6_
        .type           _ZN3cub18CUB_300001_SM_10006detail6reduce28DeviceReduceSingleTileKernelINS2_10policy_hubIijN4cuda3__47maximumIiEEE10Policy1000EPiSB_iS8_iiNS5_3std3__410__identityEEEvT0_T1_T2_T3_T4_T6_,@function
        .size           _ZN3cub18CUB_300001_SM_10006detail6reduce28DeviceReduceSingleTileKernelINS2_10policy_hubIijN4cuda3__47maximumIiEEE10Policy1000EPiSB_iS8_iiNS5_3std3__410__identityEEEvT0_T1_T2_T3_T4_T6_,(.L_x_242 - _ZN3cub18CUB_300001_SM_10006detail6reduce28DeviceReduceSingleTileKernelINS2_10policy_hubIijN4cuda3__47maximumIiEEE10Policy1000EPiSB_iS8_iiNS5_3std3__410__identityEEEvT0_T1_T2_T3_T4_T6_)
        .other          _ZN3cub18CUB_300001_SM_10006detail6reduce28DeviceReduceSingleTileKernelINS2_10policy_hubIijN4cuda3__47maximumIiEEE10Policy1000EPiSB_iS8_iiNS5_3std3__410__identityEEEvT0_T1_T2_T3_T4_T6_,@"STO_CUDA_ENTRY STV_DEFAULT"
_ZN3cub18CUB_300001_SM_10006detail6reduce28DeviceReduceSingleTileKernelINS2_10policy_hubIijN4cuda3__47maximumIiEEE10Policy1000EPiSB_iS8_iiNS5_3std3__410__identityEEEvT0_T1_T2_T3_T4_T6_:
.text._ZN3cub18CUB_300001_SM_10006detail6reduce28DeviceReduceSingleTileKernelINS2_10policy_hubIijN4cuda3__47maximumIiEEE10Policy1000EPiSB_iS8_iiNS5_3std3__410__identityEEEvT0_T1_T2_T3_T4_T6_:
        /* <DEDUP_REMOVED lines=13> */
.L_x_118:
        /* <DEDUP_REMOVED lines=16> */
.L_x_123:
[----:B------:R-:W-:Y:S05]  /*01d0*/  BSYNC.RECONVERGENT B1 ;  /* 0x0000000000017941 */ /* 0x000fea0003800200 */
.L_x_122:
        /* <DEDUP_REMOVED lines=16> */
.L_x_128:
        /* <DEDUP_REMOVED lines=9> */
.L_x_127:
[----:B------:R-:W-:Y:S05]  /*0370*/  BSYNC.RECONVERGENT B2 ;  /* 0x0000000000027941 */ /* 0x000fea0003800200 */
.L_x_126:
        /* <DEDUP_REMOVED lines=8> */
.L_x_131:
        /* <DEDUP_REMOVED lines=35> */
.L_x_130:
[----:B------:R-:W-:Y:S05]  /*0630*/  BSYNC.RECONVERGENT B2 ;  /* 0x0000000000027941 */ /* 0x000fea0003800200 */
.L_x_129:
        /* <DEDUP_REMOVED lines=22> */
.L_x_133:
[----:B------:R-:W-:Y:S05]  /*07a0*/  BSYNC.RECONVERGENT B2 ;  /* 0x0000000000027941 */ /* 0x000fea0003800200 */
.L_x_132:
        /* <DEDUP_REMOVED lines=10> */
.L_x_125:
[----:B------:R-:W-:Y:S05]  /*0850*/  BSYNC.RECONVERGENT B1 ;  /* 0x0000000000017941 */ /* 0x000fea0003800200 */
.L_x_124:
        /* <DEDUP_REMOVED lines=43> */
.L_x_134:
        /* <DEDUP_REMOVED lines=59> */
.L_x_121:
        /* <DEDUP_REMOVED lines=22> */
.L_x_138:
        /* <DEDUP_REMOVED lines=21> */
.L_x_136:
        /* <DEDUP_REMOVED lines=20> */
.L_x_142:
        /* <DEDUP_REMOVED lines=8> */
.L_x_141:
[----:B------:R-:W-:Y:S05]  /*1330*/  BSYNC.RECONVERGENT B2 ;  /* 0x0000000000027941 */ /* 0x000fea0003800200 */
.L_x_140:
        /* <DEDUP_REMOVED lines=16> */
.L_x_145:
        /* <DEDUP_REMOVED lines=39> */
.L_x_144:
[----:B------:R-:W-:Y:S05]  /*16b0*/  BSYNC.RECONVERGENT B2 ;  /* 0x0000000000027941 */ /* 0x000fea0003800200 */
.L_x_143:
        /* <DEDUP_REMOVED lines=27> */
.L_x_147:
[----:B------:R-:W-:Y:S05]  /*1870*/  BSYNC.RECONVERGENT B2 ;  /* 0x0000000000027941 */ /* 0x000fea0003800200 */
.L_x_146:
        /* <DEDUP_REMOVED lines=10> */
.L_x_139:
[----:B------:R-:W-:Y:S05]  /*1920*/  BSYNC.RECONVERGENT B1 ;  /* 0x0000000000017941 */ /* 0x000fea0003800200 */
.L_x_137:
        /* <DEDUP_REMOVED lines=39> */
.L_x_120:
        /* <DEDUP_REMOVED lines=12> */
.L_x_150:
[----:B------:R-:W-:Y:S05]  /*1c60*/  BSYNC.RECONVERGENT B1 ;  /* 0x0000000000017941 */ /* 0x000fea0003800200 */
.L_x_149:
        /* <DEDUP_REMOVED lines=16> */
.L_x_155:
        /* <DEDUP_REMOVED lines=9> */
.L_x_154:
[----:B------:R-:W-:Y:S05]  /*1e00*/  BSYNC.RECONVERGENT B2 ;  /* 0x0000000000027941 */ /* 0x000fea0003800200 */
.L_x_153:
        /* <DEDUP_REMOVED lines=8> */
.L_x_158:
        /* <DEDUP_REMOVED lines=35> */
.L_x_157:
[----:B------:R-:W-:Y:S05]  /*20c0*/  BSYNC.RECONVERGENT B2 ;  /* 0x0000000000027941 */ /* 0x000fea0003800200 */
.L_x_156:
        /* <DEDUP_REMOVED lines=22> */
.L_x_160:
[----:B------:R-:W-:Y:S05]  /*2230*/  BSYNC.RECONVERGENT B2 ;  /* 0x0000000000027941 */ /* 0x000fea0003800200 */
.L_x_159:
        /* <DEDUP_REMOVED lines=10> */
.L_x_152:
[----:B------:R-:W-:Y:S05]  /*22e0*/  BSYNC.RECONVERGENT B1 ;  /* 0x0000000000017941 */ /* 0x000fea0003800200 */
.L_x_151:
        /* <DEDUP_REMOVED lines=43> */
.L_x_161:
        /* <DEDUP_REMOVED lines=59> */
.L_x_148:
        /* <DEDUP_REMOVED lines=33> */
.L_x_164:
        /* <DEDUP_REMOVED lines=33> */
.L_x_162:
        /* <DEDUP_REMOVED lines=20> */
.L_x_168:
        /* <DEDUP_REMOVED lines=8> */
.L_x_167:
[----:B------:R-:W-:Y:S05]  /*2f30*/  BSYNC.RECONVERGENT B2 ;  /* 0x0000000000027941 */ /* 0x000fea0003800200 */
.L_x_166:
        /* <DEDUP_REMOVED lines=16> */
.L_x_171:
        /* <DEDUP_REMOVED lines=39> */
.L_x_170:
[----:B------:R-:W-:Y:S05]  /*32b0*/  BSYNC.RECONVERGENT B2 ;  /* 0x0000000000027941 */ /* 0x000fea0003800200 */
.L_x_169:
        /* <DEDUP_REMOVED lines=27> */
.L_x_173:
[----:B------:R-:W-:Y:S05]  /*3470*/  BSYNC.RECONVERGENT B2 ;  /* 0x0000000000027941 */ /* 0x000fea0003800200 */
.L_x_172:
        /* <DEDUP_REMOVED lines=10> */
.L_x_165:
[----:B------:R-:W-:Y:S05]  /*3520*/  BSYNC.RECONVERGENT B1 ;  /* 0x0000000000017941 */ /* 0x000fea0003800200 */
.L_x_163:
        /* <DEDUP_REMOVED lines=39> */
.L_x_135:
[----:B------:R-:W-:Y:S05]  /*37a0*/  BSYNC.RECONVERGENT B0 ;  /* 0x0000000000007941 */ /* 0x000fea0003800200 */
.L_x_119:
[----:B------:R-:W-:Y:S05]  /*37b0*/  @P0 EXIT ;  /* 0x000000000000094d */ /* 0x000fea0003800000 */
[----:B0-23--:R-:W0:Y:S01]  /*37c0*/  LDC.64 R2, c[0x0][0x388] ;  /* 0x0000e200ff027b82 */ /* 0x00de220000000a00 */
[----:B------:R-:W1:Y:S02]  /*37d0*/  LDCU UR4, c[0x0][0x398] ;  /* 0x00007300ff0477ac */ /* 0x000e640008000800 */
[----:B-1--4-:R-:W-:-:S05]  /*37e0*/  VIMNMX R5, PT, PT, R5, UR4, !PT ;  /* 0x0000000405057c48 */ /* 0x012fca000ffe0100 */
[----:B0-----:R-:W-:Y:S01]  /*37f0*/  STG.E desc[UR6][R2.64], R5 ;  /* 0x0000000502007986 */ /* 0x001fe2000c101906 */
[----:B------:R-:W-:Y:S05]  /*3800*/  EXIT ;  /* 0x000000000000794d */ /* 0x000fea0003800000 */
.L_x_174:
        /* <DEDUP_REMOVED lines=15> */
.L_x_242:


//--------------------- .text._ZN3cub18CUB_300001_SM_10006detail6reduce18DeviceReduceKernelINS2_10policy_hubIijN4cuda3__47maximumIiEEE10Policy1000EN6thrust24THRUST_300001_SM_1000_NS10device_ptrIiEEjS8_i14absolute_valueIiEEEvT0_PT3_T1_NS0_13GridEvenShareISK_EET2_T4_ --------------------------
	.section	.text._ZN3cub18CUB_300001_SM_10006detail6reduce18DeviceReduceKernelINS2_10policy_hubIijN4cuda3__47maximumIiEEE10Policy1000EN6thrust24THRUST_300001_SM_1000_NS10device_ptrIiEEjS8_i14absolute_valueIiEEEvT0_PT3_T1_NS0_13GridEvenShareISK_EET2_T4_,"ax",@progbits
	.align	128
        .global         _ZN3cub18CUB_300001_SM_10006detail6reduce18DeviceReduceKernelINS2_10policy_hubIijN4cuda3__47maximumIiEEE10Policy1000EN6thrust24THRUST_300001_SM_1000_NS10device_ptrIiEEjS8_i14absolute_valueIiEEEvT0_PT3_T1_NS0_13GridEvenShareISK_EET2_T4_
        .type           _ZN3cub18CUB_300001_SM_10006detail6reduce18DeviceReduceKernelINS2_10policy_hubIijN4cuda3__47maximumIiEEE10Policy1000EN6thrust24THRUST_300001_SM_1000_NS10device_ptrIiEEjS8_i14absolute_valueIiEEEvT0_PT3_T1_NS0_13GridEvenShareISK_EET2_T4_,@function
        .size           _ZN3cub18CUB_300001_SM_10006detail6reduce18DeviceReduceKernelINS2_10policy_hubIijN4cuda3__47maximumIiEEE10Policy1000EN6thrust24THRUST_300001_SM_1000_NS10device_ptrIiEEjS8_i14absolute_valueIiEEEvT0_PT3_T1_NS0_13GridEvenShareISK_EET2_T4_,(.L_x_243 - _ZN3cub18CUB_300001_SM_10006detail6reduce18DeviceReduceKernelINS2_10policy_hubIijN4cuda3__47maximumIiEEE10Policy1000EN6thrust24THRUST_300001_SM_1000_NS10device_ptrIiEEjS8_i14absolute_valueIiEEEvT0_PT3_T1_NS0_13GridEvenShareISK_EET2_T4_)
        .other          _ZN3cub18CUB_300001_SM_10006detail6reduce18DeviceReduceKernelINS2_10policy_hubIijN4cuda3__47maximumIiEEE10Policy1000EN6thrust24THRUST_300001_SM_1000_NS10device_ptrIiEEjS8_i14absolute_valueIiEEEvT0_PT3_T1_NS0_13GridEvenShareISK_EET2_T4_,@"STO_CUDA_ENTRY STV_DEFAULT"
_ZN3cub18CUB_300001_SM_10006detail6reduce18DeviceReduceKernelINS2_10policy_hubIijN4cuda3__47maximumIiEEE10Policy1000EN6thrust24THRUST_300001_SM_1000_NS10device_ptrIiEEjS8_i14absolute_valueIiEEEvT0_PT3_T1_NS0_13GridEvenShareISK_EET2_T4_:
.text._ZN3cub18CUB_300001_SM_10006detail6reduce18DeviceReduceKernelINS2_10policy_hubIijN4cuda3__47maximumIiEEE10Policy1000EN6thrust24THRUST_300001_SM_1000_NS10device_ptrIiEEjS8_i14absolute_valueIiEEEvT0_PT3_T1_NS0_13GridEvenShareISK_EET2_T4_:
[----:B------:R-:W-:Y:S01]  /*0000*/  LDC R1, c[0x0][0x37c] ;  /* 0x0000df00ff017b82 */ /* 0x000fe20000000800 */
[----:B------:R-:W0:Y:S07]  /*0010*/  S2R R3, SR_CTAID.X ;  /* 0x0000000000037919 */ /* 0x000e2e0000002500 */
[----:B------:R-:W1:Y:S01]  /*0020*/  LDC.64 R8, c[0x0][0x3a8] ;  /* 0x0000ea00ff087b82 */ /* 0x000e620000000a00 */
[----:B------:R-:W2:Y:S01]  /*0030*/  LDCU.64 UR6, c[0x0][0x358] ;  /* 0x00006b00ff0677ac */ /* 0x000ea20008000a00 */
[----:B------:R-:W-:Y:S01]  /*0040*/  BSSY.RECONVERGENT B0, `(.L_x_175) ;  /* 0x00002b2000007945 */ /* 0x000fe20003800200 */
[----:B-1----:R-:W-:-:S02]  /*0050*/  IMAD.SHL.U32 R7, R9, 0x1000, RZ ;  /* 0x0000100009077824 */ /* 0x002fc400078e00ff */
[----:B0-----:R-:W-:-:S05]  /*0060*/  IMAD R0, R3, -0x1000, R8 ;  /* 0xfffff00003007824 */ /* 0x001fca00078e0208 */
[----:B------:R-:W-:-:S13]  /*0070*/  ISETP.GT.U32.AND P0, PT, R0, 0xfff, PT ;  /* 0x00000fff0000780c */ /* 0x000fda0003f04070 */
[----:B--2---:R-:W-:Y:S05]  /*0080*/  @P0 BRA `(.L_x_176) ;  /* 0x0000001000d40947 */ /* 0x004fea0003800000 */
[----:B------:R-:W0:Y:S01]  /*0090*/  S2R R2, SR_TID.X ;  /* 0x0000000000027919 */ /* 0x000e220000002100 */
[----:B------:R-:W-:Y:S01]  /*00a0*/  BSSY.RECONVERGENT B1, `(.L_x_177) ;  /* 0x000000b000017945 */ /* 0x000fe20003800200 */
[----:B------:R-:W-:Y:S01]  /*00b0*/  IMAD.MOV.U32 R23, RZ, RZ, RZ ;  /* 0x000000ffff177224 */ /* 0x000fe200078e00ff */
[----:B0-----:R-:W-:Y:S01]  /*00c0*/  ISETP.GE.U32.AND P0, PT, R2, R0, PT ;  /* 0x000000000200720c */ /* 0x001fe20003f06070 */
[----:B------:R-:W-:-:S12]  /*00d0*/  IMAD.MOV.U32 R4, RZ, RZ, R2 ;  /* 0x000000ffff047224 */ /* 0x000fd800078e0002 */
[----:B------:R-:W-:Y:S05]  /*00e0*/  @P0 BRA `(.L_x_178) ;  /* 0x0000000000180947 */ /* 0x000fea0003800000 */
[----:B------:R-:W0:Y:S01]  /*00f0*/  LDC.64 R6, c[0x0][0x380] ;  /* 0x0000e000ff067b82 */ /* 0x000e220000000a00 */
[----:B------:R-:W-:-:S04]  /*0100*/  IMAD R5, R3, 0x1000, R2 ;  /* 0x0000100003057824 */ /* 0x000fc800078e0202 */
[----:B0-----:R-:W-:-:S06]  /*0110*/  IMAD.WIDE.U32 R6, R5, 0x4, R6 ;  /* 0x0000000405067825 */ /* 0x001fcc00078e0006 */
[----:B------:R-:W2:Y:S01]  /*0120*/  LDG.E R6, desc[UR6][R6.64] ;  /* 0x0000000606067981 */ /* 0x000ea2000c1e1900 */
[----:B------:R-:W-:Y:S01]  /*0130*/  VIADD R4, R2, 0x100 ;  /* 0x0000010002047836 */ /* 0x000fe20000000000 */
[----:B--2---:R-:W-:-:S07]  /*0140*/  IABS R23, R6 ;  /* 0x0000000600177213 */ /* 0x004fce0000000000 */
.L_x_178:
[----:B------:R-:W-:Y:S05]  /*0150*/  BSYNC.RECONVERGENT B1 ;  /* 0x0000000000017941 */ /* 0x000fea0003800200 */
.L_x_177:
[----:B------:R-:W-:Y:S01]  /*0160*/  ISETP.GE.U32.AND P0, PT, R4, R0, PT ;  /* 0x000000000400720c */ /* 0x000fe20003f06070 */
[----:B------:R-:W-:-:S12]  /*0170*/  BSSY.RECONVERGENT B1, `(.L_x_179) ;  /* 0x00000c1000017945 */ /* 0x000fd80003800200 */
[----:B------:R-:W-:Y:S05]  /*0180*/  @P0 BRA `(.L_x_180) ;  /* 0x0000000800fc0947 */ /* 0x000fea0003800000 */
[----:B------:R-:W-:Y:S01]  /*0190*/  LOP3.LUT R5, RZ, R4, RZ, 0x33, !PT ;  /* 0x00000004ff057212 */ /* 0x000fe200078e33ff */
[----:B------:R-:W-:Y:S04]  /*01a0*/  BSSY.RECONVERGENT B2, `(.L_x_181) ;  /* 0x0000065000027945 */ /* 0x000fe80003800200 */
[----:B------:R-:W-:-:S04]  /*01b0*/  IMAD.IADD R8, R5, 0x1, R8 ;  /* 0x0000000105087824 */ /* 0x000fc800078e0208 */
[----:B------:R-:W-:-:S05]  /*01c0*/  IMAD R8, R3, -0x1000, R8 ;  /* 0xfffff00003087824 */ /* 0x000fca00078e0208 */
[C---:B------:R-:W-:Y:S02]  /*01d0*/  ISETP.GE.U32.AND P0, PT, R8.reuse, 0xf00, PT ;  /* 0x00000f000800780c */ /* 0x040fe40003f06070 */
[----:B------:R-:W-:-:S04]  /*01e0*/  LEA.HI R5, R8, 0x1, RZ, 0x18 ;  /* 0x0000000108057811 */ /* 0x000fc800078fc0ff */
[----:B------:R-:W-:-:S07]  /*01f0*/  LOP3.LUT R6, R5, 0xf, RZ, 0xc0, !PT ;  /* 0x0000000f05067812 */ /* 0x000fce00078ec0ff */
[----:B------:R-:W-:Y:S05]  /*0200*/  @!P0 BRA `(.L_x_182) ;  /* 0x0000000400788947 */ /* 0x000fea0003800000 */
[----:B------:R-:W0:Y:S01]  /*0210*/  LDC.64 R12, c[0x0][0x380] ;  /* 0x0000e000ff0c7b82 */ /* 0x000e220000000a00 */
[----:B------:R-:W-:Y:S01]  /*0220*/  LOP3.LUT R10, R5, 0x1fffff0, RZ, 0xc0, !PT ;  /* 0x01fffff0050a7812 */ /* 0x000fe200078ec0ff */
[----:B------:R-:W-:Y:S01]  /*0230*/  BSSY.RECONVERGENT B3, `(.L_x_183) ;  /* 0x000005a000037945 */ /* 0x000fe20003800200 */
[----:B------:R-:W-:Y:S01]  /*0240*/  LOP3.LUT R8, R4, 0x800, RZ, 0xfc, !PT ;  /* 0x0000080004087812 */ /* 0x000fe200078efcff */
[----:B------:R-:W-:Y:S02]  /*0250*/  IMAD R4, R3, 0x1000, R4 ;  /* 0x0000100003047824 */ /* 0x000fe400078e0204 */
[----:B------:R-:W-:-:S07]  /*0260*/  IMAD.MOV R10, RZ, RZ, -R10 ;  /* 0x000000ffff0a7224 */ /* 0x000fce00078e0a0a */
.L_x_184:
[----:B0-----:R-:W-:-:S04]  /*0270*/  IMAD.WIDE.U32 R18, R4, 0x4, R12 ;  /* 0x0000000404127825 */ /* 0x001fc800078e000c */
[C---:B------:R-:W-:Y:S02]  /*0280*/  VIADD R27, R4.reuse, 0x100 ;  /* 0x00000100041b7836 */ /* 0x040fe40000000000 */
[----:B------:R-:W2:Y:S01]  /*0290*/  LDG.E R18, desc[UR6][R18.64] ;  /* 0x0000000612127981 */ /* 0x000ea2000c1e1900 */
[----:B------:R-:W-:Y:S02]  /*02a0*/  VIADD R21, R4, 0x200 ;  /* 0x0000020004157836 */ /* 0x000fe40000000000 */
[----:B------:R-:W-:-:S04]  /*02b0*/  IMAD.WIDE.U32 R26, R27, 0x4, R12 ;  /* 0x000000041b1a7825 */ /* 0x000fc800078e000c */
[--C-:B------:R-:W-:Y:S02]  /*02c0*/  IMAD.WIDE.U32 R20, R21, 0x4, R12.reuse ;  /* 0x0000000415147825 */ /* 0x100fe400078e000c */
[----:B------:R-:W3:Y:S04]  /*02d0*/  LDG.E R26, desc[UR6][R26.64] ;  /* 0x000000061a1a7981 */ /* 0x000ee8000c1e1900 */
[----:B------:R-:W4:Y:S01]  /*02e0*/  LDG.E R22, desc[UR6][R20.64] ;  /* 0x0000000614167981 */ /* 0x000f22000c1e1900 */
[C---:B------:R-:W-:Y:S02]  /*02f0*/  VIADD R17, R4.reuse, 0x300 ;  /* 0x0000030004117836 */ /* 0x040fe40000000000 */
[----:B------:R-:W-:Y:S02]  /*0300*/  VIADD R15, R4, 0x400 ;  /* 0x00000400040f7836 */ /* 0x000fe40000000000 */
[----:B------:R-:W-:-:S04]  /*0310*/  IMAD.WIDE.U32 R16, R17, 0x4, R12 ;  /* 0x0000000411107825 */ /* 0x000fc800078e000c */
[----:B------:R-:W-:Y:S01]  /*0320*/  VIADD R11, R4, 0x600 ;  /* 0x00000600040b7836 */ /* 0x000fe20000000000 */
[----:B------:R0:W5:Y:S01]  /*0330*/  LDG.E R7, desc[UR6][R16.64] ;  /* 0x0000000610077981 */ /* 0x000162000c1e1900 */
[----:B------:R-:W-:-:S04]  /*0340*/  IMAD.WIDE.U32 R14, R15, 0x4, R12 ;  /* 0x000000040f0e7825 */ /* 0x000fc800078e000c */
[----:B------:R-:W-:Y:S01]  /*0350*/  VIADD R25, R4, 0x500 ;  /* 0x0000050004197836 */ /* 0x000fe20000000000 */
[----:B------:R1:W5:Y:S01]  /*0360*/  LDG.E R9, desc[UR6][R14.64] ;  /* 0x000000060e097981 */ /* 0x000362000c1e1900 */
[----:B0-----:R-:W-:-:S04]  /*0370*/  IMAD.WIDE.U32 R16, R11, 0x4, R12 ;  /* 0x000000040b107825 */ /* 0x001fc800078e000c */
[C---:B------:R-:W-:Y:S01]  /*0380*/  VIADD R11, R4.reuse, 0x800 ;  /* 0x00000800040b7836 */ /* 0x040fe20000000000 */
[----:B------:R0:W5:Y:S01]  /*0390*/  LDG.E R21, desc[UR6][R16.64] ;  /* 0x0000000610157981 */ /* 0x000162000c1e1900 */
[----:B------:R-:W-:Y:S02]  /*03a0*/  VIADD R19, R4, 0x900 ;  /* 0x0000090004137836 */ /* 0x000fe40000000000 */
[----:B-1----:R-:W-:-:S04]  /*03b0*/  IMAD.WIDE.U32 R14, R11, 0x4, R12 ;  /* 0x000000040b0e7825 */ /* 0x002fc800078e000c */
[----:B------:R-:W-:Y:S01]  /*03c0*/  VIADD R27, R4, 0xa00 ;  /* 0x00000a00041b7836 */ /* 0x000fe20000000000 */
[----:B------:R1:W5:Y:S01]  /*03d0*/  LDG.E R11, desc[UR6][R14.64] ;  /* 0x000000060e0b7981 */ /* 0x000362000c1e1900 */
[----:B------:R-:W-:-:S04]  /*03e0*/  IMAD.WIDE.U32 R24, R25, 0x4, R12 ;  /* 0x0000000419187825 */ /* 0x000fc800078e000c */
[--C-:B0-----:R-:W-:Y:S02]  /*03f0*/  IMAD.WIDE.U32 R16, R19, 0x4, R12.reuse ;  /* 0x0000000413107825 */ /* 0x101fe400078e000c */
[----:B------:R-:W5:Y:S02]  /*0400*/  LDG.E R24, desc[UR6][R24.64] ;  /* 0x0000000618187981 */ /* 0x000f64000c1e1900 */
[----:B------:R-:W-:Y:S02]  /*0410*/  VIADD R29, R4, 0x700 ;  /* 0x00000700041d7836 */ /* 0x000fe40000000000 */
[----:B-1----:R-:W-:-:S04]  /*0420*/  IMAD.WIDE.U32 R14, R27, 0x4, R12 ;  /* 0x000000041b0e7825 */ /* 0x002fc800078e000c */
[----:B------:R-:W-:Y:S01]  /*0430*/  IMAD.WIDE.U32 R28, R29, 0x4, R12 ;  /* 0x000000041d1c7825 */ /* 0x000fe200078e000c */
[----:B------:R-:W5:Y:S04]  /*0440*/  LDG.E R25, desc[UR6][R16.64] ;  /* 0x0000000610197981 */ /* 0x000f68000c1e1900 */
[----:B------:R-:W5:Y:S01]  /*0450*/  LDG.E R20, desc[UR6][R28.64] ;  /* 0x000000061c147981 */ /* 0x000f62000c1e1900 */
[----:B------:R-:W-:-:S03]  /*0460*/  VIADD R19, R4, 0xb00 ;  /* 0x00000b0004137836 */ /* 0x000fc60000000000 */
[----:B------:R0:W5:Y:S02]  /*0470*/  LDG.E R28, desc[UR6][R14.64] ;  /* 0x000000060e1c7981 */ /* 0x000164000c1e1900 */
[----:B0-----:R-:W-:-:S04]  /*0480*/  VIADD R15, R4, 0xe00 ;  /* 0x00000e00040f7836 */ /* 0x001fc80000000000 */
[----:B------:R-:W-:-:S06]  /*0490*/  IMAD.WIDE.U32 R14, R15, 0x4, R12 ;  /* 0x000000040f0e7825 */ /* 0x000fcc00078e000c */
[----:B------:R-:W5:Y:S01]  /*04a0*/  LDG.E R14, desc[UR6][R14.64] ;  /* 0x000000060e0e7981 */ /* 0x000f62000c1e1900 */
[----:B--2---:R-:W-:-:S05]  /*04b0*/  IABS R27, R18 ;  /* 0x00000012001b7213 */ /* 0x004fca0000000000 */
[----:B------:R-:W-:Y:S02]  /*04c0*/  IMAD.MOV.U32 R16, RZ, RZ, R27 ;  /* 0x000000ffff107224 */ /* 0x000fe400078e001b */
[----:B------:R-:W-:Y:S01]  /*04d0*/  VIADD R27, R4, 0xc00 ;  /* 0x00000c00041b7836 */ /* 0x000fe20000000000 */
[----:B---3--:R-:W-:-:S03]  /*04e0*/  IABS R17, R26 ;  /* 0x0000001a00117213 */ /* 0x008fc60000000000 */
[----:B------:R-:W-:Y:S01]  /*04f0*/  IMAD.WIDE.U32 R26, R27, 0x4, R12 ;  /* 0x000000041b1a7825 */ /* 0x000fe200078e000c */
[----:B------:R-:W-:Y:S02]  /*0500*/  VIMNMX R29, PT, PT, R23, R16, !PT ;  /* 0x00000010171d7248 */ /* 0x000fe40007fe0100 */
[----:B----4-:R-:W-:Y:S01]  /*0510*/  IABS R22, R22 ;  /* 0x0000001600167213 */ /* 0x010fe20000000000 */
[----:B------:R-:W-:Y:S02]  /*0520*/  VIADD R23, R4, 0xd00 ;  /* 0x00000d0004177836 */ /* 0x000fe40000000000 */
[----:B------:R-:W-:Y:S01]  /*0530*/  IMAD.MOV.U32 R16, RZ, RZ, R17 ;  /* 0x000000ffff107224 */ /* 0x000fe200078e0011 */
[----:B------:R-:W2:Y:S01]  /*0540*/  LDG.E R26, desc[UR6][R26.64] ;  /* 0x000000061a1a7981 */ /* 0x000ea2000c1e1900 */
[----:B------:R-:W-:-:S04]  /*0550*/  IMAD.WIDE.U32 R18, R19, 0x4, R12 ;  /* 0x0000000413127825 */ /* 0x000fc800078e000c */
[----:B------:R-:W-:Y:S02]  /*0560*/  IMAD.MOV.U32 R17, RZ, RZ, R22 ;  /* 0x000000ffff117224 */ /* 0x000fe400078e0016 */
[----:B------:R-:W-:Y:S01]  /*0570*/  IMAD.WIDE.U32 R22, R23, 0x4, R12 ;  /* 0x0000000417167825 */ /* 0x000fe200078e000c */
[----:B------:R-:W3:Y:S02]  /*0580*/  LDG.E R18, desc[UR6][R18.64] ;  /* 0x0000000612127981 */ /* 0x000ee4000c1e1900 */
[----:B------:R-:W-:Y:S01]  /*0590*/  VIMNMX3.U32 R29, R29, R16, R17, !PT ;  /* 0x000000101d1d720f */ /* 0x000fe20007800011 */
[----:B------:R-:W-:Y:S02]  /*05a0*/  VIADD R17, R4, 0xf00 ;  /* 0x00000f0004117836 */ /* 0x000fe40000000000 */
[----:B------:R-:W4:Y:S02]  /*05b0*/  LDG.E R22, desc[UR6][R22.64] ;  /* 0x0000000616167981 */ /* 0x000f24000c1e1900 */
[----:B------:R-:W-:-:S06]  /*05c0*/  IMAD.WIDE.U32 R16, R17, 0x4, R12 ;  /* 0x0000000411107825 */ /* 0x000fcc00078e000c */
[----:B------:R-:W4:Y:S01]  /*05d0*/  LDG.E R16, desc[UR6][R16.64] ;  /* 0x0000000610107981 */ /* 0x000f22000c1e1900 */
[----:B-----5:R-:W-:Y:S02]  /*05e0*/  IABS R7, R7 ;  /* 0x0000000700077213 */ /* 0x020fe40000000000 */
[----:B------:R-:W-:Y:S02]  /*05f0*/  IABS R9, R9 ;  /* 0x0000000900097213 */ /* 0x000fe40000000000 */
[----:B------:R-:W-:Y:S02]  /*0600*/  IABS R21, R21 ;  /* 0x0000001500157213 */ /* 0x000fe40000000000 */
[----:B------:R-:W-:Y:S02]  /*0610*/  VIMNMX3.U32 R29, R29, R7, R9, !PT ;  /* 0x000000071d1d720f */ /* 0x000fe40007800009 */
[----:B------:R-:W-:Y:S01]  /*0620*/  IABS R11, R11 ;  /* 0x0000000b000b7213 */ /* 0x000fe20000000000 */
[----:B------:R-:W-:Y:S01]  /*0630*/  IMAD.MOV.U32 R7, RZ, RZ, R21 ;  /* 0x000000ffff077224 */ /* 0x000fe200078e0015 */
[----:B------:R-:W-:-:S04]  /*0640*/  IABS R24, R24 ;  /* 0x0000001800187213 */ /* 0x000fc80000000000 */
[----:B------:R-:W-:Y:S01]  /*0650*/  VIMNMX3.U32 R29, R29, R24, R7, !PT ;  /* 0x000000181d1d720f */ /* 0x000fe20007800007 */
[----:B------:R-:W-:Y:S01]  /*0660*/  IMAD.MOV.U32 R7, RZ, RZ, R11 ;  /* 0x000000ffff077224 */ /* 0x000fe200078e000b */
[----:B------:R-:W-:Y:S02]  /*0670*/  IABS R25, R25 ;  /* 0x0000001900197213 */ /* 0x000fe40000000000 */
[----:B------:R-:W-:Y:S01]  /*0680*/  IABS R20, R20 ;  /* 0x0000001400147213 */ /* 0x000fe20000000000 */
[----:B------:R-:W-:-:S03]  /*0690*/  VIADD R10, R10, 0x10 ;  /* 0x000000100a0a7836 */ /* 0x000fc60000000000 */
[----:B------:R-:W-:Y:S01]  /*06a0*/  VIMNMX3.U32 R29, R29, R20, R7, !PT ;  /* 0x000000141d1d720f */ /* 0x000fe20007800007 */
[----:B------:R-:W-:Y:S01]  /*06b0*/  IMAD.MOV.U32 R20, RZ, RZ, R25 ;  /* 0x000000ffff147224 */ /* 0x000fe200078e0019 */
[----:B------:R-:W-:-:S05]  /*06c0*/  IABS R28, R28 ;  /* 0x0000001c001c7213 */ /* 0x000fca0000000000 */
[----:B------:R-:W-:Y:S01]  /*06d0*/  IMAD.MOV.U32 R7, RZ, RZ, R28 ;  /* 0x000000ffff077224 */ /* 0x000fe200078e001c */
[----:B------:R-:W-:-:S04]  /*06e0*/  ISETP.NE.AND P0, PT, R10, RZ, PT ;  /* 0x000000ff0a00720c */ /* 0x000fc80003f05270 */
[----:B------:R-:W-:Y:S01]  /*06f0*/  VIMNMX3.U32 R29, R29, R20, R7, !PT ;  /* 0x000000141d1d720f */ /* 0x000fe20007800007 */
[----:B------:R-:W-:Y:S02]  /*0700*/  VIADD R8, R8, 0x1000 ;  /* 0x0000100008087836 */ /* 0x000fe40000000000 */
[----:B------:R-:W-:Y:S01]  /*0710*/  VIADD R4, R4, 0x1000 ;  /* 0x0000100004047836 */ /* 0x000fe20000000000 */
[----:B--2---:R-:W-:-:S05]  /*0720*/  IABS R26, R26 ;  /* 0x0000001a001a7213 */ /* 0x004fca0000000000 */
[----:B------:R-:W-:Y:S01]  /*0730*/  IMAD.MOV.U32 R7, RZ, RZ, R26 ;  /* 0x000000ffff077224 */ /* 0x000fe200078e001a */
[----:B---3--:R-:W-:Y:S02]  /*0740*/  IABS R18, R18 ;  /* 0x0000001200127213 */ /* 0x008fe40000000000 */
[----:B----4-:R-:W-:Y:S02]  /*0750*/  IABS R22, R22 ;  /* 0x0000001600167213 */ /* 0x010fe40000000000 */
[----:B------:R-:W-:Y:S02]  /*0760*/  VIMNMX3.U32 R29, R29, R18, R7, !PT ;  /* 0x000000121d1d720f */ /* 0x000fe40007800007 */
[----:B------:R-:W-:Y:S01]  /*0770*/  IABS R7, R14 ;  /* 0x0000000e00077213 */ /* 0x000fe20000000000 */
[----:B------:R-:W-:Y:S01]  /*0780*/  IMAD.MOV.U32 R14, RZ, RZ, R22 ;  /* 0x000000ffff0e7224 */ /* 0x000fe200078e0016 */
[----:B------:R-:W-:-:S04]  /*0790*/  IABS R16, R16 ;  /* 0x0000001000107213 */ /* 0x000fc80000000000 */
[----:B------:R-:W-:-:S04]  /*07a0*/  VIMNMX3.U32 R29, R29, R14, R7, !PT ;  /* 0x0000000e1d1d720f */ /* 0x000fc80007800007 */
[----:B------:R-:W-:Y:S01]  /*07b0*/  VIMNMX.U32 R23, PT, PT, R29, R16, !PT ;  /* 0x000000101d177248 */ /* 0x000fe20007fe0000 */
[----:B------:R-:W-:Y:S06]  /*07c0*/  @P0 BRA `(.L_x_184) ;  /* 0xfffffff800a80947 */ /* 0x000fec000383ffff */
[----:B------:R-:W-:Y:S05]  /*07d0*/  BSYNC.RECONVERGENT B3 ;  /* 0x0000000000037941 */ /* 0x000fea0003800200 */
.L_x_183:
[----:B------:R-:W-:-:S07]  /*07e0*/  VIADD R4, R8, 0xfffff800 ;  /* 0xfffff80008047836 */ /* 0x000fce0000000000 */
.L_x_182:
[----:B------:R-:W-:Y:S05]  /*07f0*/  BSYNC.RECONVERGENT B2 ;  /* 0x0000000000027941 */ /* 0x000fea0003800200 */
.L_x_181:
[----:B------:R-:W-:-:S13]  /*0800*/  ISETP.NE.AND P0, PT, R6, RZ, PT ;  /* 0x000000ff0600720c */ /* 0x000fda0003f05270 */
[----:B------:R-:W-:Y:S05]  /*0810*/  @!P0 BRA `(.L_x_180) ;  /* 0x0000000400588947 */ /* 0x000fea0003800000 */
[----:B------:R-:W-:Y:S01]  /*0820*/  ISETP.GE.U32.AND P0, PT, R6, 0x8, PT ;  /* 0x000000080600780c */ /* 0x000fe20003f06070 */
[----:B------:R-:W-:Y:S01]  /*0830*/  BSSY.RECONVERGENT B2, `(.L_x_185) ;  /* 0x000002d000027945 */ /* 0x000fe20003800200 */
[----:B------:R-:W-:-:S04]  /*0840*/  LOP3.LUT R22, R5, 0x7, RZ, 0xc0, !PT ;  /* 0x0000000705167812 */ /* 0x000fc800078ec0ff */
[----:B------:R-:W-:-:S07]  /*0850*/  ISETP.NE.AND P1, PT, R22, RZ, PT ;  /* 0x000000ff1600720c */ /* 0x000fce0003f25270 */
[----:B------:R-:W-:Y:S06]  /*0860*/  @!P0 BRA `(.L_x_186) ;  /* 0x0000000000a48947 */ /* 0x000fec0003800000 */
[----:B------:R-:W0:Y:S01]  /*0870*/  LDC.64 R6, c[0x0][0x380] ;  /* 0x0000e000ff067b82 */ /* 0x000e220000000a00 */
[----:B------:R-:W-:-:S04]  /*0880*/  IMAD R27, R3, 0x1000, R4 ;  /* 0x00001000031b7824 */ /* 0x000fc800078e0204 */
[C---:B------:R-:W-:Y:S02]  /*0890*/  VIADD R17, R27.reuse, 0x100 ;  /* 0x000001001b117836 */ /* 0x040fe40000000000 */
[C---:B------:R-:W-:Y:S02]  /*08a0*/  VIADD R21, R27.reuse, 0x200 ;  /* 0x000002001b157836 */ /* 0x040fe40000000000 */
[C---:B------:R-:W-:Y:S02]  /*08b0*/  VIADD R19, R27.reuse, 0x300 ;  /* 0x000003001b137836 */ /* 0x040fe40000000000 */
[C---:B------:R-:W-:Y:S02]  /*08c0*/  VIADD R9, R27.reuse, 0x400 ;  /* 0x000004001b097836 */ /* 0x040fe40000000000 */
[C---:B------:R-:W-:Y:S02]  /*08d0*/  VIADD R13, R27.reuse, 0x500 ;  /* 0x000005001b0d7836 */ /* 0x040fe40000000000 */
[----:B------:R-:W-:-:S02]  /*08e0*/  VIADD R25, R27, 0x600 ;  /* 0x000006001b197836 */ /* 0x000fc40000000000 */
[----:B0-----:R-:W-:-:S04]  /*08f0*/  IMAD.WIDE.U32 R16, R17, 0x4, R6 ;  /* 0x0000000411107825 */ /* 0x001fc800078e0006 */
[--C-:B------:R-:W-:Y:S02]  /*0900*/  IMAD.WIDE.U32 R10, R27, 0x4, R6.reuse ;  /* 0x000000041b0a7825 */ /* 0x100fe400078e0006 */
[----:B------:R-:W2:Y:S02]  /*0910*/  LDG.E R16, desc[UR6][R16.64] ;  /* 0x0000000610107981 */ /* 0x000ea4000c1e1900 */
[--C-:B------:R-:W-:Y:S02]  /*0920*/  IMAD.WIDE.U32 R20, R21, 0x4, R6.reuse ;  /* 0x0000000415147825 */ /* 0x100fe400078e0006 */
[----:B------:R0:W3:Y:S02]  /*0930*/  LDG.E R14, desc[UR6][R10.64] ;  /* 0x000000060a0e7981 */ /* 0x0000e4000c1e1900 */
[----:B------:R-:W-:Y:S02]  /*0940*/  IMAD.WIDE.U32 R18, R19, 0x4, R6 ;  /* 0x0000000413127825 */ /* 0x000fe400078e0006 */
[----:B------:R-:W4:Y:S02]  /*0950*/  LDG.E R15, desc[UR6][R20.64] ;  /* 0x00000006140f7981 */ /* 0x000f24000c1e1900 */
[----:B------:R-:W-:-:S02]  /*0960*/  VIADD R27, R27, 0x700 ;  /* 0x000007001b1b7836 */ /* 0x000fc40000000000 */
[--C-:B------:R-:W-:Y:S01]  /*0970*/  IMAD.WIDE.U32 R8, R9, 0x4, R6.reuse ;  /* 0x0000000409087825 */ /* 0x100fe200078e0006 */
[----:B------:R-:W5:Y:S03]  /*0980*/  LDG.E R18, desc[UR6][R18.64] ;  /* 0x0000000612127981 */ /* 0x000f66000c1e1900 */
[--C-:B0-----:R-:W-:Y:S02]  /*0990*/  IMAD.WIDE.U32 R10, R13, 0x4, R6.reuse ;  /* 0x000000040d0a7825 */ /* 0x101fe400078e0006 */
[----:B------:R5:W5:Y:S02]  /*09a0*/  LDG.E R8, desc[UR6][R8.64] ;  /* 0x0000000608087981 */ /* 0x000b64000c1e1900 */
[--C-:B------:R-:W-:Y:S02]  /*09b0*/  IMAD.WIDE.U32 R12, R25, 0x4, R6.reuse ;  /* 0x00000004190c7825 */ /* 0x100fe400078e0006 */
[----:B------:R-:W5:Y:S02]  /*09c0*/  LDG.E R10, desc[UR6][R10.64] ;  /* 0x000000060a0a7981 */ /* 0x000f64000c1e1900 */
[----:B------:R-:W-:-:S02]  /*09d0*/  IMAD.WIDE.U32 R6, R27, 0x4, R6 ;  /* 0x000000041b067825 */ /* 0x000fc400078e0006 */
[----:B------:R-:W5:Y:S04]  /*09e0*/  LDG.E R12, desc[UR6][R12.64] ;  /* 0x000000060c0c7981 */ /* 0x000f68000c1e1900 */
[----:B------:R0:W5:Y:S01]  /*09f0*/  LDG.E R6, desc[UR6][R6.64] ;  /* 0x0000000606067981 */ /* 0x000162000c1e1900 */
[----:B------:R-:W-:Y:S01]  /*0a00*/  VIADD R4, R4, 0x800 ;  /* 0x0000080004047836 */ /* 0x000fe20000000000 */
[----:B--2---:R-:W-:Y:S02]  /*0a10*/  IABS R16, R16 ;  /* 0x0000001000107213 */ /* 0x004fe40000000000 */
[----:B---3--:R-:W-:Y:S02]  /*0a20*/  IABS R14, R14 ;  /* 0x0000000e000e7213 */ /* 0x008fe40000000000 */
[----:B----4-:R-:W-:-:S02]  /*0a30*/  IABS R15, R15 ;  /* 0x0000000f000f7213 */ /* 0x010fc40000000000 */
[----:B------:R-:W-:-:S03]  /*0a40*/  VIMNMX3.U32 R23, R23, R14, R16, !PT ;  /* 0x0000000e1717720f */ /* 0x000fc60007800010 */
[----:B------:R-:W-:Y:S01]  /*0a50*/  IMAD.MOV.U32 R14, RZ, RZ, R15 ;  /* 0x000000ffff0e7224 */ /* 0x000fe200078e000f */
[----:B-----5:R-:W-:Y:S02]  /*0a60*/  IABS R9, R18 ;  /* 0x0000001200097213 */ /* 0x020fe40000000000 */
[----:B------:R-:W-:Y:S02]  /*0a70*/  IABS R8, R8 ;  /* 0x0000000800087213 */ /* 0x000fe40000000000 */
[----:B------:R-:W-:Y:S02]  /*0a80*/  VIMNMX3.U32 R23, R23, R14, R9, !PT ;  /* 0x0000000e1717720f */ /* 0x000fe40007800009 */
[----:B0-----:R-:W-:Y:S02]  /*0a90*/  IABS R7, R10 ;  /* 0x0000000a00077213 */ /* 0x001fe40000000000 */
[----:B------:R-:W-:Y:S02]  /*0aa0*/  IABS R12, R12 ;  /* 0x0000000c000c7213 */ /* 0x000fe40000000000 */
[----:B------:R-:W-:Y:S01]  /*0ab0*/  IABS R9, R6 ;  /* 0x0000000600097213 */ /* 0x000fe20000000000 */
[----:B------:R-:W-:-:S02]  /*0ac0*/  IMAD.MOV.U32 R6, RZ, RZ, R8 ;  /* 0x000000ffff067224 */ /* 0x000fc400078e0008 */
[----:B------:R-:W-:-:S03]  /*0ad0*/  IMAD.MOV.U32 R8, RZ, RZ, R12 ;  /* 0x000000ffff087224 */ /* 0x000fc600078e000c */
[----:B------:R-:W-:-:S04]  /*0ae0*/  VIMNMX3.U32 R23, R23, R6, R7, !PT ;  /* 0x000000061717720f */ /* 0x000fc80007800007 */
[----:B------:R-:W-:-:S07]  /*0af0*/  VIMNMX3.U32 R23, R23, R8, R9, !PT ;  /* 0x000000081717720f */ /* 0x000fce0007800009 */
.L_x_186:
[----:B------:R-:W-:Y:S05]  /*0b00*/  BSYNC.RECONVERGENT B2 ;  /* 0x0000000000027941 */ /* 0x000fea0003800200 */
.L_x_185:
        /* <DEDUP_REMOVED lines=11> */
[----:B0-----:R-:W-:-:S04]  /*0bc0*/  IMAD.WIDE.U32 R8, R11, 0x4, R6 ;  /* 0x000000040b087825 */ /* 0x001fc800078e0006 */
[--C-:B------:R-:W-:Y:S02]  /*0bd0*/  IMAD.WIDE.U32 R10, R13, 0x4, R6.reuse ;  /* 0x000000040d0a7825 */ /* 0x100fe400078e0006 */
[----:B------:R-:W2:Y:S02]  /*0be0*/  LDG.E R8, desc[UR6][R8.64] ;  /* 0x0000000608087981 */ /* 0x000ea4000c1e1900 */
[--C-:B------:R-:W-:Y:S02]  /*0bf0*/  IMAD.WIDE.U32 R12, R15, 0x4, R6.reuse ;  /* 0x000000040f0c7825 */ /* 0x100fe400078e0006 */
[----:B------:R-:W3:Y:S02]  /*0c00*/  LDG.E R10, desc[UR6][R10.64] ;  /* 0x000000060a0a7981 */ /* 0x000ee4000c1e1900 */
[----:B------:R-:W-:Y:S02]  /*0c10*/  IMAD.WIDE.U32 R6, R17, 0x4, R6 ;  /* 0x0000000411067825 */ /* 0x000fe400078e0006 */
        /* <DEDUP_REMOVED lines=9> */
.L_x_188:
[----:B------:R-:W-:Y:S05]  /*0cb0*/  BSYNC.RECONVERGENT B2 ;  /* 0x0000000000027941 */ /* 0x000fea0003800200 */
.L_x_187:
[----:B------:R-:W-:Y:S05]  /*0cc0*/  @!P1 BRA `(.L_x_180) ;  /* 0x00000000002c9947 */ /* 0x000fea0003800000 */
[----:B------:R-:W0:Y:S01]  /*0cd0*/  LDC.64 R6, c[0x0][0x380] ;  /* 0x0000e000ff067b82 */ /* 0x000e220000000a00 */
[----:B------:R-:W-:Y:S02]  /*0ce0*/  IMAD R9, R3, 0x1000, R4 ;  /* 0x0000100003097824 */ /* 0x000fe400078e0204 */
[----:B------:R-:W-:-:S07]  /*0cf0*/  IMAD.MOV R8, RZ, RZ, -R5 ;  /* 0x000000ffff087224 */ /* 0x000fce00078e0a05 */
.L_x_189:
[----:B0-----:R-:W-:-:S06]  /*0d00*/  IMAD.WIDE.U32 R4, R9, 0x4, R6 ;  /* 0x0000000409047825 */ /* 0x001fcc00078e0006 */
[----:B------:R-:W2:Y:S01]  /*0d10*/  LDG.E R4, desc[UR6][R4.64] ;  /* 0x0000000604047981 */ /* 0x000ea2000c1e1900 */
[----:B------:R-:W-:Y:S02]  /*0d20*/  VIADD R8, R8, 0x1 ;  /* 0x0000000108087836 */ /* 0x000fe40000000000 */
[----:B------:R-:W-:-:S03]  /*0d30*/  VIADD R9, R9, 0x100 ;  /* 0x0000010009097836 */ /* 0x000fc60000000000 */
[----:B------:R-:W-:Y:S02]  /*0d40*/  ISETP.NE.AND P0, PT, R8, RZ, PT ;  /* 0x000000ff0800720c */ /* 0x000fe40003f05270 */
[----:B--2---:R-:W-:-:S04]  /*0d50*/  IABS R10, R4 ;  /* 0x00000004000a7213 */ /* 0x004fc80000000000 */
[----:B------:R-:W-:-:S07]  /*0d60*/  VIMNMX R23, PT, PT, R23, R10, !PT ;  /* 0x0000000a17177248 */ /* 0x000fce0007fe0100 */
[----:B------:R-:W-:Y:S05]  /*0d70*/  @P0 BRA `(.L_x_189) ;  /* 0xfffffffc00e00947 */ /* 0x000fea000383ffff */
.L_x_180:
[----:B------:R-:W-:Y:S05]  /*0d80*/  BSYNC.RECONVERGENT B1 ;  /* 0x0000000000017941 */ /* 0x000fea0003800200 */
.L_x_179:
[----:B------:R-:W-:-:S13]  /*0d90*/  ISETP.GE.U32.AND P0, PT, R0, 0x100, PT ;  /* 0x000001000000780c */ /* 0x000fda0003f06070 */
[----:B------:R-:W-:Y:S05]  /*0da0*/  @!P0 BRA `(.L_x_190) ;  /* 0x0000000000a08947 */ /* 0x000fea0003800000 */
[----:B------:R-:W0:Y:S01]  /*0db0*/  S2R R8, SR_LANEID ;  /* 0x0000000000087919 */ /* 0x000e220000000000 */
[----:B------:R-:W1:Y:S02]  /*0dc0*/  SHFL.DOWN PT, R0, R23, 0x1, 0x1f ;  /* 0x08201f0017007f89 */ /* 0x000e6400000e0000 */
[----:B-1----:R-:W-:Y:S02]  /*0dd0*/  VIMNMX R0, PT, PT, R0, R23, !PT ;  /* 0x0000001700007248 */ /* 0x002fe40007fe0100 */
[C---:B0-----:R-:W-:Y:S02]  /*0de0*/  ISETP.GT.AND P0, PT, R8.reuse, 0x1e, PT ;  /* 0x0000001e0800780c */ /* 0x041fe40003f04270 */
[C---:B------:R-:W-:Y:S02]  /*0df0*/  ISETP.NE.AND P1, PT, R8.reuse, RZ, PT ;  /* 0x000000ff0800720c */ /* 0x040fe40003f25270 */
        /* <DEDUP_REMOVED lines=28> */
[----:B-1----:R-:W0:Y:S04]  /*0fc0*/  LDS.128 R4, [UR4+0x10] ;  /* 0x00001004ff047984 */ /* 0x002e280008000c00 */
[----:B------:R-:W1:Y:S01]  /*0fd0*/  LDS.64 R10, [UR4+0x20] ;  /* 0x00002004ff0a7984 */ /* 0x000e620008000a00 */
[----:B0-----:R-:W-:-:S04]  /*0fe0*/  VIMNMX3 R0, R9, R0, R4, !PT ;  /* 0x000000000900720f */ /* 0x001fc80007800104 */
[----:B------:R-:W-:-:S04]  /*0ff0*/  VIMNMX3 R0, R0, R5, R6, !PT ;  /* 0x000000050000720f */ /* 0x000fc80007800106 */
[----:B-1----:R-:W-:-:S04]  /*1000*/  VIMNMX3 R0, R0, R7, R10, !PT ;  /* 0x000000070000720f */ /* 0x002fc8000780010a */
[----:B------:R-:W-:Y:S01]  /*1010*/  VIMNMX R9, PT, PT, R0, R11, !PT ;  /* 0x0000000b00097248 */ /* 0x000fe20007fe0100 */
[----:B------:R-:W-:Y:S06]  /*1020*/  BRA `(.L_x_191) ;  /* 0x0000001800cc7947 */ /* 0x000fec0003800000 */
.L_x_190:
[----:B------:R-:W0:Y:S01]  /*1030*/  S2R R8, SR_LANEID ;  /* 0x0000000000087919 */ /* 0x000e220000000000 */
[----:B------:R-:W-:-:S04]  /*1040*/  LOP3.LUT R4, R2, 0x3e0, RZ, 0xc0, !PT ;  /* 0x000003e002047812 */ /* 0x000fc800078ec0ff */
        /* <DEDUP_REMOVED lines=40> */
[C---:B------:R-:W-:Y:S02]  /*12d0*/  ISETP.GT.U32.AND P3, PT, R0.reuse, 0x60, PT ;  /* 0x000000600000780c */ /* 0x040fe40003f64070 */
[----:B------:R-:W-:Y:S01]  /*12e0*/  ISETP.GT.U32.AND P1, PT, R0, 0x80, PT ;  /* 0x000000800000780c */ /* 0x000fe20003f24070 */
[----:B-1----:R-:W-:-:S09]  /*12f0*/  ULEA UR4, UR5, UR4, 0x18 ;  /* 0x0000000405047291 */ /* 0x002fd2000f8ec0ff */
[----:B------:R-:W1:Y:S04]  /*1300*/  LDS R2, [UR4+0xc] ;  /* 0x00000c04ff027984 */ /* 0x000e680008000800 */
[----:B0-----:R-:W0:Y:S04]  /*1310*/  LDS.128 R4, [UR4+0x10] ;  /* 0x00001004ff047984 */ /* 0x001e280008000c00 */
[----:B------:R-:W2:Y:S01]  /*1320*/  LDS.64 R10, [UR4+0x20] ;  /* 0x00002004ff0a7984 */ /* 0x000ea20008000a00 */
[----:B-1----:R-:W-:Y:S02]  /*1330*/  @P2 VIMNMX R9, PT, PT, R9, R2, !PT ;  /* 0x0000000209092248 */ /* 0x002fe40007fe0100 */
[----:B------:R-:W-:-:S02]  /*1340*/  ISETP.GT.U32.AND P2, PT, R0, 0xa0, PT ;  /* 0x000000a00000780c */ /* 0x000fc40003f44070 */
[----:B0-----:R-:W-:Y:S02]  /*1350*/  @P4 VIMNMX R9, PT, PT, R9, R4, !PT ;  /* 0x0000000409094248 */ /* 0x001fe40007fe0100 */
[C---:B------:R-:W-:Y:S02]  /*1360*/  ISETP.GT.U32.AND P4, PT, R0.reuse, 0xc0, PT ;  /* 0x000000c00000780c */ /* 0x040fe40003f84070 */
[----:B------:R-:W-:Y:S02]  /*1370*/  @P3 VIMNMX R9, PT, PT, R9, R5, !PT ;  /* 0x0000000509093248 */ /* 0x000fe40007fe0100 */
[----:B------:R-:W-:Y:S02]  /*1380*/  ISETP.GT.U32.AND P3, PT, R0, 0xe0, PT ;  /* 0x000000e00000780c */ /* 0x000fe40003f64070 */
[----:B------:R-:W-:-:S04]  /*1390*/  @P1 VIMNMX R9, PT, PT, R9, R6, !PT ;  /* 0x0000000609091248 */ /* 0x000fc80007fe0100 */
[----:B------:R-:W-:-:S04]  /*13a0*/  @P2 VIMNMX R9, PT, PT, R9, R7, !PT ;  /* 0x0000000709092248 */ /* 0x000fc80007fe0100 */
[----:B--2---:R-:W-:-:S04]  /*13b0*/  @P4 VIMNMX R9, PT, PT, R9, R10, !PT ;  /* 0x0000000a09094248 */ /* 0x004fc80007fe0100 */
[----:B------:R-:W-:Y:S01]  /*13c0*/  @P3 VIMNMX R9, PT, PT, R9, R11, !PT ;  /* 0x0000000b09093248 */ /* 0x000fe20007fe0100 */
[----:B------:R-:W-:Y:S06]  /*13d0*/  BRA `(.L_x_191) ;  /* 0x0000001400e07947 */ /* 0x000fec0003800000 */
.L_x_176:
[----:B------:R-:W0:Y:S01]  /*13e0*/  S2R R6, SR_TID.X ;  /* 0x0000000000067919 */ /* 0x000e220000002100 */
[----:B------:R-:W1:Y:S02]  /*13f0*/  LDCU.64 UR4, c[0x0][0x380] ;  /* 0x00007000ff0477ac */ /* 0x000e640008000a00 */
[----:B-1----:R-:W-:Y:S02]  /*1400*/  IMAD.U32 R12, RZ, RZ, UR4 ;  /* 0x00000004ff0c7e24 */ /* 0x002fe4000f8e00ff */
[----:B------:R-:W-:Y:S02]  /*1410*/  IMAD.U32 R13, RZ, RZ, UR5 ;  /* 0x00000005ff0d7e24 */ /* 0x000fe4000f8e00ff */
[----:B0-----:R-:W-:-:S04]  /*1420*/  IMAD R5, R3, 0x1000, R6 ;  /* 0x0000100003057824 */ /* 0x001fc800078e0206 */
[----:B------:R-:W-:-:S05]  /*1430*/  IMAD.WIDE.U32 R4, R5, 0x4, R12 ;  /* 0x0000000405047825 */ /* 0x000fca00078e000c */
        /* <DEDUP_REMOVED lines=16> */
[----:B------:R-:W-:-:S02]  /*1540*/  ISETP.GE.U32.AND P0, PT, R0, R7, PT ;  /* 0x000000070000720c */ /* 0x000fc40003f06070 */
[----:B--2---:R-:W-:Y:S02]  /*1550*/  IABS R23, R23 ;  /* 0x0000001700177213 */ /* 0x004fe40000000000 */
[----:B---3--:R-:W-:Y:S02]  /*1560*/  IABS R27, R25 ;  /* 0x00000019001b7213 */ /* 0x008fe40000000000 */
[----:B----4-:R-:W-:Y:S02]  /*1570*/  IABS R21, R21 ;  /* 0x0000001500157213 */ /* 0x010fe40000000000 */
[----:B-----5:R-:W-:Y:S02]  /*1580*/  IABS R24, R24 ;  /* 0x0000001800187213 */ /* 0x020fe40000000000 */
[----:B------:R-:W-:Y:S02]  /*1590*/  IABS R25, R22 ;  /* 0x0000001600197213 */ /* 0x000fe40000000000 */
[----:B------:R-:W-:Y:S01]  /*15a0*/  IABS R26, R20 ;  /* 0x00000014001a7213 */ /* 0x000fe20000000000 */
[----:B------:R-:W-:-:S02]  /*15b0*/  IMAD.MOV.U32 R22, RZ, RZ, R23 ;  /* 0x000000ffff167224 */ /* 0x000fc400078e0017 */
[----:B------:R-:W-:Y:S02]  /*15c0*/  IMAD.MOV.U32 R20, RZ, RZ, R21 ;  /* 0x000000ffff147224 */ /* 0x000fe400078e0015 */
[----:B------:R-:W-:Y:S02]  /*15d0*/  IMAD.MOV.U32 R23, RZ, RZ, R24 ;  /* 0x000000ffff177224 */ /* 0x000fe400078e0018 */
[----:B0-----:R-:W-:Y:S02]  /*15e0*/  IMAD.MOV.U32 R5, RZ, RZ, R25 ;  /* 0x000000ffff057224 */ /* 0x001fe400078e0019 */
[----:B------:R-:W-:Y:S02]  /*15f0*/  IMAD.MOV.U32 R21, RZ, RZ, R26 ;  /* 0x000000ffff157224 */ /* 0x000fe400078e001a */
[----:B------:R-:W-:Y:S01]  /*1600*/  IMAD.MOV.U32 R24, RZ, RZ, R27 ;  /* 0x000000ffff187224 */ /* 0x000fe200078e001b */
[----:B------:R-:W-:Y:S02]  /*1610*/  IABS R9, R9 ;  /* 0x0000000900097213 */ /* 0x000fe40000000000 */
[----:B------:R-:W-:-:S02]  /*1620*/  VIMNMX3.U32 R5, R20, R5, R21, !PT ;  /* 0x000000051405720f */ /* 0x000fc40007800015 */
[----:B------:R-:W-:Y:S02]  /*1630*/  IABS R14, R14 ;  /* 0x0000000e000e7213 */ /* 0x000fe40000000000 */
[----:B------:R-:W-:Y:S02]  /*1640*/  IABS R17, R17 ;  /* 0x0000001100117213 */ /* 0x000fe40000000000 */
[----:B------:R-:W-:Y:S02]  /*1650*/  VIMNMX3.U32 R4, R22, R23, R24, !PT ;  /* 0x000000171604720f */ /* 0x000fe40007800018 */
[----:B------:R-:W-:Y:S02]  /*1660*/  IABS R18, R18 ;  /* 0x0000001200127213 */ /* 0x000fe40000000000 */
[----:B------:R-:W-:Y:S02]  /*1670*/  IABS R20, R2 ;  /* 0x0000000200147213 */ /* 0x000fe40000000000 */
[----:B------:R-:W-:-:S02]  /*1680*/  IABS R21, R10 ;  /* 0x0000000a00157213 */ /* 0x000fc40000000000 */
[----:B------:R-:W-:Y:S01]  /*1690*/  IABS R22, R11 ;  /* 0x0000000b00167213 */ /* 0x000fe20000000000 */
[----:B------:R-:W-:Y:S02]  /*16a0*/  IMAD.MOV.U32 R2, RZ, RZ, R9 ;  /* 0x000000ffff027224 */ /* 0x000fe400078e0009 */
[----:B------:R-:W-:Y:S01]  /*16b0*/  IMAD.MOV.U32 R9, RZ, RZ, R14 ;  /* 0x000000ffff097224 */ /* 0x000fe200078e000e */
[----:B------:R-:W-:Y:S01]  /*16c0*/  IABS R19, R19 ;  /* 0x0000001300137213 */ /* 0x000fe20000000000 */
[----:B------:R-:W-:Y:S02]  /*16d0*/  IMAD.MOV.U32 R10, RZ, RZ, R17 ;  /* 0x000000ffff0a7224 */ /* 0x000fe400078e0011 */
[----:B------:R-:W-:Y:S01]  /*16e0*/  IMAD.MOV.U32 R11, RZ, RZ, R18 ;  /* 0x000000ffff0b7224 */ /* 0x000fe200078e0012 */
[----:B------:R-:W-:Y:S01]  /*16f0*/  IABS R15, R15 ;  /* 0x0000000f000f7213 */ /* 0x000fe20000000000 */
[----:B------:R-:W-:Y:S02]  /*1700*/  IMAD.MOV.U32 R14, RZ, RZ, R20 ;  /* 0x000000ffff0e7224 */ /* 0x000fe400078e0014 */
[----:B------:R-:W-:Y:S01]  /*1710*/  IMAD.MOV.U32 R17, RZ, RZ, R21 ;  /* 0x000000ffff117224 */ /* 0x000fe200078e0015 */
[----:B------:R-:W-:Y:S01]  /*1720*/  IABS R16, R16 ;  /* 0x0000001000107213 */ /* 0x000fe20000000000 */
[----:B------:R-:W-:Y:S01]  /*1730*/  IMAD.MOV.U32 R18, RZ, RZ, R22 ;  /* 0x000000ffff127224 */ /* 0x000fe200078e0016 */
[----:B------:R-:W-:Y:S01]  /*1740*/  VIMNMX3.U32 R2, R2, R9, R10, !PT ;  /* 0x000000090202720f */ /* 0x000fe2000780000a */
[----:B------:R-:W-:Y:S01]  /*1750*/  IMAD.MOV.U32 R10, RZ, RZ, R19 ;  /* 0x000000ffff0a7224 */ /* 0x000fe200078e0013 */
[----:B------:R-:W-:-:S02]  /*1760*/  VIMNMX3.U32 R9, R11, R14, R15, !PT ;  /* 0x0000000e0b09720f */ /* 0x000fc4000780000f */
[----:B------:R-:W-:Y:S02]  /*1770*/  VIMNMX3.U32 R11, R16, R17, R18, !PT ;  /* 0x00000011100b720f */ /* 0x000fe40007800012 */
[----:B------:R-:W-:Y:S02]  /*1780*/  VIMNMX3.U32 R2, R5, R2, R9, !PT ;  /* 0x000000020502720f */ /* 0x000fe40007800009 */
[----:B------:R-:W-:-:S04]  /*1790*/  VIMNMX3.U32 R11, R4, R11, R10, !PT ;  /* 0x0000000b040b720f */ /* 0x000fc8000780000a */
[----:B------:R-:W-:Y:S01]  /*17a0*/  VIMNMX.U32 R18, PT, PT, R2, R11, !PT ;  /* 0x0000000b02127248 */ /* 0x000fe20007fe0000 */
[----:B------:R-:W-:Y:S06]  /*17b0*/  @!P0 BRA `(.L_x_192) ;  /* 0x0000001000488947 */ /* 0x000fec0003800000 */
[----:B------:R-:W-:Y:S01]  /*17c0*/  IMAD R5, R3, 0x1000, R7 ;  /* 0x0000100003057824 */ /* 0x000fe200078e0207 */
[----:B------:R-:W-:Y:S01]  /*17d0*/  LOP3.LUT R0, RZ, R6, RZ, 0x33, !PT ;  /* 0x00000006ff007212 */ /* 0x000fe200078e33ff */
[----:B------:R-:W-:Y:S01]  /*17e0*/  VIADD R2, R8, 0xfffff000 ;  /* 0xfffff00008027836 */ /* 0x000fe20000000000 */
[----:B------:R-:W-:Y:S01]  /*17f0*/  UMOV UR4, URZ ;  /* 0x000000ff00047c82 */ /* 0x000fe20008000000 */
[----:B------:R-:W-:Y:S01]  /*1800*/  IMAD.MOV.U32 R4, RZ, RZ, R5 ;  /* 0x000000ffff047224 */ /* 0x000fe200078e0005 */
[----:B------:R-:W-:Y:S02]  /*1810*/  IADD3 R10, PT, PT, -R7, R8, R0 ;  /* 0x00000008070a7210 */ /* 0x000fe40007ffe100 */
[C---:B------:R-:W-:Y:S02]  /*1820*/  ISETP.GT.U32.AND P0, PT, R5.reuse, R2, PT ;  /* 0x000000020500720c */ /* 0x040fe40003f04070 */
[----:B------:R-:W-:Y:S01]  /*1830*/  IADD3 R0, PT, PT, R5, 0x800, R6 ;  /* 0x0000080005007810 */ /* 0x000fe20007ffe006 */
[----:B------:R-:W-:-:S10]  /*1840*/  IMAD R6, R3, -0x1000, R10 ;  /* 0xfffff00003067824 */ /* 0x000fd400078e020a */
[----:B------:R-:W-:Y:S05]  /*1850*/  @P0 BRA `(.L_x_193) ;  /* 0x0000000400000947 */ /* 0x000fea0003800000 */
[----:B------:R-:W0:Y:S08]  /*1860*/  LDC R10, c[0x0][0x3a8] ;  /* 0x0000ea00ff0a7b82 */ /* 0x000e300000000800 */
[----:B------:R-:W1:Y:S02]  /*1870*/  LDC.64 R12, c[0x0][0x380] ;  /* 0x0000e000ff0c7b82 */ /* 0x000e640000000a00 */
.L_x_194:
[----:B------:R-:W2:Y:S02]  /*1880*/  S2R R8, SR_TID.X ;  /* 0x0000000000087919 */ /* 0x000ea40000002100 */
[----:B--2---:R-:W-:-:S04]  /*1890*/  IMAD.IADD R9, R8, 0x1, R5 ;  /* 0x0000000108097824 */ /* 0x004fc800078e0205 */
        /* <DEDUP_REMOVED lines=14> */
[----:B----4-:R-:W-:-:S04]  /*1980*/  IABS R16, R16 ;  /* 0x0000001000107213 */ /* 0x010fc80000000000 */
[----:B------:R-:W-:Y:S02]  /*1990*/  VIMNMX3.U32 R15, R15, R16, R17, !PT ;  /* 0x000000100f0f720f */ /* 0x000fe40007800011 */
[----:B------:R-:W2:Y:S01]  /*19a0*/  LDG.E R17, desc[UR6][R8.64+0x2400] ;  /* 0x0024000608117981 */ /* 0x000ea2000c1e1900 */
[----:B-----5:R-:W-:Y:S02]  /*19b0*/  IABS R25, R14 ;  /* 0x0000000e00197213 */ /* 0x020fe40000000000 */
[----:B------:R-:W-:Y:S01]  /*19c0*/  IABS R11, R11 ;  /* 0x0000000b000b7213 */ /* 0x000fe20000000000 */
[----:B------:R-:W3:Y:S01]  /*19d0*/  LDG.E R16, desc[UR6][R8.64+0x1400] ;  /* 0x0014000608107981 */ /* 0x000ee2000c1e1900 */
[----:B------:R-:W-:-:S03]  /*19e0*/  VIMNMX R18, PT, PT, R18, R25, !PT ;  /* 0x0000001912127248 */ /* 0x000fc60007fe0100 */
[----:B------:R-:W4:Y:S01]  /*19f0*/  LDG.E R14, desc[UR6][R8.64+0x3800] ;  /* 0x00380006080e7981 */ /* 0x000f22000c1e1900 */
[----:B------:R-:W-:-:S03]  /*1a00*/  VIMNMX3.U32 R18, R18, R11, R15, !PT ;  /* 0x0000000b1212720f */ /* 0x000fc6000780000f */
[----:B------:R-:W5:Y:S04]  /*1a10*/  LDG.E R15, desc[UR6][R8.64+0x1800] ;  /* 0x00180006080f7981 */ /* 0x000f68000c1e1900 */
[----:B------:R0:W4:Y:S01]  /*1a20*/  LDG.E R11, desc[UR6][R8.64+0x3c00] ;  /* 0x003c0006080b7981 */ /* 0x000122000c1e1900 */
[----:B------:R-:W-:Y:S02]  /*1a30*/  IABS R20, R20 ;  /* 0x0000001400147213 */ /* 0x000fe40000000000 */
[----:B------:R-:W-:Y:S02]  /*1a40*/  IABS R21, R21 ;  /* 0x0000001500157213 */ /* 0x000fe40000000000 */
[----:B------:R-:W-:-:S03]  /*1a50*/  IABS R26, R19 ;  /* 0x00000013001a7213 */ /* 0x000fc60000000000 */
[----:B------:R-:W-:Y:S01]  /*1a60*/  IMAD.MOV.U32 R19, RZ, RZ, R21 ;  /* 0x000000ffff137224 */ /* 0x000fe200078e0015 */
[----:B------:R-:W-:Y:S01]  /*1a70*/  IABS R22, R22 ;  /* 0x0000001600167213 */ /* 0x000fe20000000000 */
[----:B------:R-:W-:Y:S01]  /*1a80*/  IMAD.MOV.U32 R21, RZ, RZ, R26 ;  /* 0x000000ffff157224 */ /* 0x000fe200078e001a */
[----:B------:R-:W-:Y:S01]  /*1a90*/  IABS R23, R23 ;  /* 0x0000001700177213 */ /* 0x000fe20000000000 */
[----:B0-----:R-:W-:Y:S01]  /*1aa0*/  IMAD.MOV.U32 R8, RZ, RZ, R10 ;  /* 0x000000ffff087224 */ /* 0x001fe200078e000a */
[----:B------:R-:W-:Y:S02]  /*1ab0*/  IABS R24, R24 ;  /* 0x0000001800187213 */ /* 0x000fe40000000000 */
[----:B--2---:R-:W-:Y:S01]  /*1ac0*/  IABS R25, R17 ;  /* 0x0000001100197213 */ /* 0x004fe20000000000 */
[----:B------:R-:W-:-:S04]  /*1ad0*/  IMAD.MOV.U32 R17, RZ, RZ, R20 ;  /* 0x000000ffff117224 */ /* 0x000fc800078e0014 */
[----:B------:R-:W-:-:S05]  /*1ae0*/  IMAD.MOV.U32 R20, RZ, RZ, R25 ;  /* 0x000000ffff147224 */ /* 0x000fca00078e0019 */
[----:B------:R-:W-:Y:S02]  /*1af0*/  VIMNMX3.U32 R9, R17, R20, R19, !PT ;  /* 0x000000141109720f */ /* 0x000fe40007800013 */
[----:B------:R-:W-:Y:S01]  /*1b00*/  VIMNMX3.U32 R20, R21, R22, R23, !PT ;  /* 0x000000161514720f */ /* 0x000fe20007800017 */
[----:B------:R-:W-:Y:S01]  /*1b10*/  IMAD.IADD R22, R8, 0x1, -R5 ;  /* 0x0000000108167824 */ /* 0x000fe200078e0a05 */
[----:B---3--:R-:W-:Y:S02]  /*1b20*/  IABS R16, R16 ;  /* 0x0000001000107213 */ /* 0x008fe40000000000 */
[----:B-----5:R-:W-:Y:S02]  /*1b30*/  IABS R15, R15 ;  /* 0x0000000f000f7213 */ /* 0x020fe40000000000 */
[----:B------:R-:W-:Y:S02]  /*1b40*/  ISETP.GE.U32.AND P0, PT, R22, R7, PT ;  /* 0x000000071600720c */ /* 0x000fe40003f06070 */
[----:B----4-:R-:W-:-:S02]  /*1b50*/  IABS R14, R14 ;  /* 0x0000000e000e7213 */ /* 0x010fc40000000000 */
[----:B------:R-:W-:Y:S01]  /*1b60*/  IABS R17, R11 ;  /* 0x0000000b00117213 */ /* 0x000fe20000000000 */
[----:B------:R-:W-:Y:S02]  /*1b70*/  IMAD.MOV.U32 R11, RZ, RZ, R16 ;  /* 0x000000ffff0b7224 */ /* 0x000fe400078e0010 */
[----:B------:R-:W-:Y:S01]  /*1b80*/  IMAD.MOV.U32 R16, RZ, RZ, R15 ;  /* 0x000000ffff107224 */ /* 0x000fe200078e000f */
[----:B------:R-:W-:Y:S01]  /*1b90*/  VIMNMX.U32 R14, PT, PT, R14, R17, !PT ;  /* 0x000000110e0e7248 */ /* 0x000fe20007fe0000 */
[----:B------:R-:W-:-:S03]  /*1ba0*/  IMAD.MOV.U32 R15, RZ, RZ, R24 ;  /* 0x000000ffff0f7224 */ /* 0x000fc600078e0018 */
[----:B------:R-:W-:Y:S02]  /*1bb0*/  VIMNMX3.U32 R9, R9, R20, R14, !PT ;  /* 0x000000140909720f */ /* 0x000fe4000780000e */
[----:B------:R-:W-:-:S04]  /*1bc0*/  VIMNMX3.U32 R11, R11, R16, R15, !PT ;  /* 0x000000100b0b720f */ /* 0x000fc8000780000f */
[----:B------:R-:W-:Y:S01]  /*1bd0*/  VIMNMX3.U32 R18, R18, R11, R9, !PT ;  /* 0x0000000b1212720f */ /* 0x000fe20007800009 */
[----:B------:R-:W-:Y:S06]  /*1be0*/  @!P0 BRA `(.L_x_192) ;  /* 0x0000000c003c8947 */ /* 0x000fec0003800000 */
[C---:B------:R-:W-:Y:S01]  /*1bf0*/  IMAD.IADD R5, R7.reuse, 0x1, R5 ;  /* 0x0000000107057824 */ /* 0x040fe200078e0205 */
[----:B------:R-:W-:Y:S01]  /*1c00*/  UIADD3 UR4, UPT, UPT, UR4, 0x1, URZ ;  /* 0x0000000104047890 */ /* 0x000fe2000fffe0ff */
[----:B------:R-:W-:Y:S02]  /*1c10*/  IMAD.IADD R4, R7, 0x1, R4 ;  /* 0x0000000107047824 */ /* 0x000fe400078e0204 */
[----:B------:R-:W-:Y:S01]  /*1c20*/  IMAD.IADD R6, R6, 0x1, -R7 ;  /* 0x0000000106067824 */ /* 0x000fe200078e0a07 */
[----:B------:R-:W-:Y:S01]  /*1c30*/  ISETP.GT.U32.AND P0, PT, R5, R2, PT ;  /* 0x000000020500720c */ /* 0x000fe20003f04070 */
[----:B------:R-:W-:-:S12]  /*1c40*/  IMAD.IADD R0, R7, 0x1, R0 ;  /* 0x0000000107007824 */ /* 0x000fd800078e0200 */
[----:B------:R-:W-:Y:S05]  /*1c50*/  @!P0 BRA `(.L_x_194) ;  /* 0xfffffffc00088947 */ /* 0x000fea000383ffff */
.L_x_193:
[----:B------:R-:W0:Y:S01]  /*1c60*/  S2R R10, SR_TID.X ;  /* 0x00000000000a7919 */ /* 0x000e220000002100 */
[----:B------:R-:W-:Y:S01]  /*1c70*/  IMAD.IADD R2, R8, 0x1, -R5 ;  /* 0x0000000108027824 */ /* 0x000fe200078e0a05 */
[----:B------:R-:W-:Y:S04]  /*1c80*/  BSSY.RECONVERGENT B1, `(.L_x_192) ;  /* 0x00000c5000017945 */ /* 0x000fe80003800200 */
[----:B0-----:R-:W-:-:S04]  /*1c90*/  ISETP.GE.AND P0, PT, R10, R2, PT ;  /* 0x000000020a00720c */ /* 0x001fc80003f06270 */
[----:B------:R-:W-:-:S13]  /*1ca0*/  ISETP.GE.U32.OR P0, PT, R5, R8, P0 ;  /* 0x000000080500720c */ /* 0x000fda0000706470 */
[----:B------:R-:W-:Y:S05]  /*1cb0*/  @P0 BRA `(.L_x_195) ;  /* 0x0000000c00040947 */ /* 0x000fea0003800000 */
[----:B------:R-:W0:Y:S01]  /*1cc0*/  LDC R7, c[0x0][0x3ac] ;  /* 0x0000eb00ff077b82 */ /* 0x000e220000000800 */
[----:B------:R-:W-:Y:S07]  /*1cd0*/  BSSY.RECONVERGENT B2, `(.L_x_196) ;  /* 0x000006a000027945 */ /* 0x000fee0003800200 */
[----:B------:R-:W1:Y:S01]  /*1ce0*/  LDC R2, c[0x0][0x3ac] ;  /* 0x0000eb00ff027b82 */ /* 0x000e620000000800 */
[----:B0-----:R-:W-:Y:S01]  /*1cf0*/  IMAD.SHL.U32 R14, R7, 0x1000, RZ ;  /* 0x00001000070e7824 */ /* 0x001fe200078e00ff */
[----:B------:R-:W-:-:S03]  /*1d00*/  LOP3.LUT R7, RZ, R10, RZ, 0x33, !PT ;  /* 0x0000000aff077212 */ /* 0x000fc600078e33ff */
[----:B------:R-:W-:-:S05]  /*1d10*/  IMAD R14, R3, 0x1000, R14 ;  /* 0x00001000030e7824 */ /* 0x000fca00078e020e */
[----:B------:R-:W-:Y:S01]  /*1d20*/  IADD3 R8, PT, PT, -R14, R8, R7 ;  /* 0x000000080e087210 */ /* 0x000fe20007ffe107 */
[----:B-1----:R-:W-:-:S04]  /*1d30*/  IMAD R7, R2, UR4, RZ ;  /* 0x0000000402077c24 */ /* 0x002fc8000f8e02ff */
[----:B------:R-:W-:-:S05]  /*1d40*/  IMAD R7, R7, -0x1000, R8 ;  /* 0xfffff00007077824 */ /* 0x000fca00078e0208 */
[C---:B------:R-:W-:Y:S02]  /*1d50*/  ISETP.GE.U32.AND P0, PT, R7.reuse, 0xf00, PT ;  /* 0x00000f000700780c */ /* 0x040fe40003f06070 */
[----:B------:R-:W-:-:S04]  /*1d60*/  LEA.HI R7, R7, 0x1, RZ, 0x18 ;  /* 0x0000000107077811 */ /* 0x000fc800078fc0ff */
[----:B------:R-:W-:-:S07]  /*1d70*/  LOP3.LUT R8, R7, 0xf, RZ, 0xc0, !PT ;  /* 0x0000000f07087812 */ /* 0x000fce00078ec0ff */
[----:B------:R-:W-:Y:S05]  /*1d80*/  @!P0 BRA `(.L_x_197) ;  /* 0x0000000400788947 */ /* 0x000fea0003800000 */
[----:B------:R-:W-:Y:S01]  /*1d90*/  LEA.HI R2, R6, 0x1, RZ, 0x18 ;  /* 0x0000000106027811 */ /* 0x000fe200078fc0ff */
[----:B------:R-:W-:Y:S01]  /*1da0*/  BSSY.RECONVERGENT B3, `(.L_x_198) ;  /* 0x000005b000037945 */ /* 0x000fe20003800200 */
[----:B------:R-:W-:Y:S02]  /*1db0*/  LOP3.LUT R10, R10, 0x800, RZ, 0xfc, !PT ;  /* 0x000008000a0a7812 */ /* 0x000fe400078efcff */
[----:B------:R-:W-:-:S05]  /*1dc0*/  LOP3.LUT R2, R2, 0x1fffff0, RZ, 0xc0, !PT ;  /* 0x01fffff002027812 */ /* 0x000fca00078ec0ff */
[----:B------:R-:W-:-:S07]  /*1dd0*/  IMAD.MOV R11, RZ, RZ, -R2 ;  /* 0x000000ffff0b7224 */ /* 0x000fce00078e0a02 */
.L_x_199:
[----:B------:R-:W-:-:S04]  /*1de0*/  VIADD R21, R0, 0xfffff800 ;  /* 0xfffff80000157836 */ /* 0x000fc80000000000 */
[----:B------:R-:W-:-:S04]  /*1df0*/  IMAD.WIDE.U32 R20, R21, 0x4, R12 ;  /* 0x0000000415147825 */ /* 0x000fc800078e000c */
[C---:B------:R-:W-:Y:S01]  /*1e00*/  VIADD R17, R0.reuse, 0xfffff900 ;  /* 0xfffff90000117836 */ /* 0x040fe20000000000 */
[----:B------:R0:W2:Y:S01]  /*1e10*/  LDG.E R2, desc[UR6][R20.64] ;  /* 0x0000000614027981 */ /* 0x0000a2000c1e1900 */
[----:B------:R-:W-:Y:S02]  /*1e20*/  VIADD R15, R0, 0xfffffa00 ;  /* 0xfffffa00000f7836 */ /* 0x000fe40000000000 */
[----:B------:R-:W-:-:S04]  /*1e30*/  IMAD.WIDE.U32 R16, R17, 0x4, R12 ;  /* 0x0000000411107825 */ /* 0x000fc800078e000c */
[--C-:B------:R-:W-:Y:S01]  /*1e40*/  IMAD.WIDE.U32 R14, R15, 0x4, R12.reuse ;  /* 0x000000040f0e7825 */ /* 0x100fe200078e000c */
[----:B------:R1:W3:Y:S04]  /*1e50*/  LDG.E R22, desc[UR6][R16.64] ;  /* 0x0000000610167981 */ /* 0x0002e8000c1e1900 */
[----:B------:R4:W5:Y:S01]  /*1e60*/  LDG.E R23, desc[UR6][R14.64] ;  /* 0x000000060e177981 */ /* 0x000962000c1e1900 */
[C---:B------:R-:W-:Y:S02]  /*1e70*/  VIADD R9, R0.reuse, 0xfffffb00 ;  /* 0xfffffb0000097836 */ /* 0x040fe40000000000 */
[----:B------:R-:W-:Y:S02]  /*1e80*/  VIADD R29, R0, 0xfffffc00 ;  /* 0xfffffc00001d7836 */ /* 0x000fe40000000000 */
[----:B0-----:R-:W-:-:S04]  /*1e90*/  IMAD.WIDE.U32 R20, R9, 0x4, R12 ;  /* 0x0000000409147825 */ /* 0x001fc800078e000c */
[----:B------:R-:W-:Y:S02]  /*1ea0*/  VIADD R19, R0, 0xfffffd00 ;  /* 0xfffffd0000137836 */ /* 0x000fe40000000000 */
[----:B------:R-:W-:-:S04]  /*1eb0*/  IMAD.WIDE.U32 R28, R29, 0x4, R12 ;  /* 0x000000041d1c7825 */ /* 0x000fc800078e000c */
[C-C-:B------:R-:W-:Y:S01]  /*1ec0*/  IMAD.WIDE.U32 R24, R0.reuse, 0x4, R12.reuse ;  /* 0x0000000400187825 */ /* 0x140fe200078e000c */
[----:B------:R0:W5:Y:S03]  /*1ed0*/  LDG.E R9, desc[UR6][R28.64] ;  /* 0x000000061c097981 */ /* 0x000166000c1e1900 */
[C---:B------:R-:W-:Y:S02]  /*1ee0*/  VIADD R27, R0.reuse, 0xfffffe00 ;  /* 0xfffffe00001b7836 */ /* 0x040fe40000000000 */
[--C-:B-1----:R-:W-:Y:S01]  /*1ef0*/  IMAD.WIDE.U32 R16, R19, 0x4, R12.reuse ;  /* 0x0000000413107825 */ /* 0x102fe200078e000c */
[----:B------:R1:W5:Y:S03]  /*1f00*/  LDG.E R24, desc[UR6][R24.64] ;  /* 0x0000000618187981 */ /* 0x000366000c1e1900 */
[----:B----4-:R-:W-:Y:S01]  /*1f10*/  IMAD.WIDE.U32 R14, R27, 0x4, R12 ;  /* 0x000000041b0e7825 */ /* 0x010fe200078e000c */
[----:B------:R-:W4:Y:S03]  /*1f20*/  LDG.E R19, desc[UR6][R16.64] ;  /* 0x0000000610137981 */ /* 0x000f26000c1e1900 */
[C---:B0-----:R-:W-:Y:S01]  /*1f30*/  VIADD R29, R0.reuse, 0x200 ;  /* 0x00000200001d7836 */ /* 0x041fe20000000000 */
[----:B------:R0:W4:Y:S01]  /*1f40*/  LDG.E R27, desc[UR6][R14.64] ;  /* 0x000000060e1b7981 */ /* 0x000122000c1e1900 */
[----:B-1----:R-:W-:-:S02]  /*1f50*/  VIADD R25, R0, 0xffffff00 ;  /* 0xffffff0000197836 */ /* 0x002fc40000000000 */
[----:B0-----:R-:W-:-:S04]  /*1f60*/  VIADD R15, R0, 0x300 ;  /* 0x00000300000f7836 */ /* 0x001fc80000000000 */
[----:B------:R-:W-:-:S04]  /*1f70*/  IMAD.WIDE.U32 R14, R15, 0x4, R12 ;  /* 0x000000040f0e7825 */ /* 0x000fc800078e000c */
[----:B------:R-:W-:Y:S01]  /*1f80*/  VIADD R16, R0, 0x500 ;  /* 0x0000050000107836 */ /* 0x000fe20000000000 */
[----:B--2---:R-:W-:Y:S02]  /*1f90*/  IABS R26, R2 ;  /* 0x00000002001a7213 */ /* 0x004fe40000000000 */
[----:B------:R0:W2:Y:S02]  /*1fa0*/  LDG.E R2, desc[UR6][R20.64] ;  /* 0x0000000614027981 */ /* 0x0000a4000c1e1900 */
[----:B------:R-:W-:Y:S02]  /*1fb0*/  VIMNMX R18, PT, PT, R18, R26, !PT ;  /* 0x0000001a12127248 */ /* 0x000fe40007fe0100 */
[----:B---3--:R-:W-:Y:S02]  /*1fc0*/  IABS R28, R22 ;  /* 0x00000016001c7213 */ /* 0x008fe40000000000 */
[----:B-----5:R-:W-:Y:S01]  /*1fd0*/  IABS R17, R23 ;  /* 0x0000001700117213 */ /* 0x020fe20000000000 */
[----:B------:R-:W-:-:S03]  /*1fe0*/  IMAD.WIDE.U32 R22, R25, 0x4, R12 ;  /* 0x0000000419167825 */ /* 0x000fc600078e000c */
[----:B------:R-:W-:Y:S01]  /*1ff0*/  VIMNMX3.U32 R18, R18, R28, R17, !PT ;  /* 0x0000001c1212720f */ /* 0x000fe20007800011 */
[----:B------:R-:W-:Y:S01]  /*2000*/  VIADD R26, R0, 0x100 ;  /* 0x00000100001a7836 */ /* 0x000fe20000000000 */
[----:B------:R1:W3:Y:S01]  /*2010*/  LDG.E R25, desc[UR6][R22.64] ;  /* 0x0000000616197981 */ /* 0x0002e2000c1e1900 */
[----:B------:R-:W-:-:S04]  /*2020*/  IMAD.WIDE.U32 R28, R29, 0x4, R12 ;  /* 0x000000041d1c7825 */ /* 0x000fc800078e000c */
[----:B0-----:R-:W-:Y:S02]  /*2030*/  IMAD.WIDE.U32 R20, R26, 0x4, R12 ;  /* 0x000000041a147825 */ /* 0x001fe400078e000c */
[----:B------:R-:W5:Y:S02]  /*2040*/  LDG.E R28, desc[UR6][R28.64] ;  /* 0x000000061c1c7981 */ /* 0x000f64000c1e1900 */
[C---:B------:R-:W-:Y:S02]  /*2050*/  VIADD R17, R0.reuse, 0x400 ;  /* 0x0000040000117836 */ /* 0x040fe40000000000 */
[----:B------:R-:W5:Y:S04]  /*2060*/  LDG.E R26, desc[UR6][R20.64] ;  /* 0x00000006141a7981 */ /* 0x000f68000c1e1900 */
[----:B------:R0:W5:Y:S01]  /*2070*/  LDG.E R29, desc[UR6][R14.64] ;  /* 0x000000060e1d7981 */ /* 0x000162000c1e1900 */
[----:B-1----:R-:W-:-:S02]  /*2080*/  VIADD R23, R0, 0x600 ;  /* 0x0000060000177836 */ /* 0x002fc40000000000 */
[----:B0-----:R-:W-:-:S06]  /*2090*/  IMAD.WIDE.U32 R14, R17, 0x4, R12 ;  /* 0x00000004110e7825 */ /* 0x001fcc00078e000c */
[----:B------:R0:W5:Y:S01]  /*20a0*/  LDG.E R14, desc[UR6][R14.64] ;  /* 0x000000060e0e7981 */ /* 0x000162000c1e1900 */
[----:B------:R-:W-:-:S04]  /*20b0*/  IMAD.WIDE.U32 R20, R23, 0x4, R12 ;  /* 0x0000000417147825 */ /* 0x000fc800078e000c */
[--C-:B------:R-:W-:Y:S02]  /*20c0*/  IMAD.WIDE.U32 R16, R16, 0x4, R12.reuse ;  /* 0x0000000410107825 */ /* 0x100fe400078e000c */
[----:B------:R-:W5:Y:S02]  /*20d0*/  LDG.E R20, desc[UR6][R20.64] ;  /* 0x0000000614147981 */ /* 0x000f64000c1e1900 */
[----:B------:R-:W-:Y:S02]  /*20e0*/  VIADD R23, R0, 0x700 ;  /* 0x0000070000177836 */ /* 0x000fe40000000000 */
[----:B------:R-:W5:Y:S02]  /*20f0*/  LDG.E R16, desc[UR6][R16.64] ;  /* 0x0000000610107981 */ /* 0x000f64000c1e1900 */
[----:B------:R-:W-:-:S06]  /*2100*/  IMAD.WIDE.U32 R22, R23, 0x4, R12 ;  /* 0x0000000417167825 */ /* 0x000fcc00078e000c */
[----:B------:R-:W5:Y:S01]  /*2110*/  LDG.E R22, desc[UR6][R22.64] ;  /* 0x0000000616167981 */ /* 0x000f62000c1e1900 */
[----:B0-----:R-:W-:Y:S02]  /*2120*/  IABS R15, R9 ;  /* 0x00000009000f7213 */ /* 0x001fe40000000000 */
[----:B----4-:R-:W-:Y:S02]  /*2130*/  IABS R19, R19 ;  /* 0x0000001300137213 */ /* 0x010fe40000000000 */
[----:B------:R-:W-:Y:S02]  /*2140*/  IABS R27, R27 ;  /* 0x0000001b001b7213 */ /* 0x000fe40000000000 */
[----:B------:R-:W-:Y:S01]  /*2150*/  IABS R24, R24 ;  /* 0x0000001800187213 */ /* 0x000fe20000000000 */
[----:B------:R-:W-:-:S05]  /*2160*/  VIADD R11, R11, 0x10 ;  /* 0x000000100b0b7836 */ /* 0x000fca0000000000 */
[----:B------:R-:W-:Y:S01]  /*2170*/  ISETP.NE.AND P0, PT, R11, RZ, PT ;  /* 0x000000ff0b00720c */ /* 0x000fe20003f05270 */
[----:B------:R-:W-:Y:S02]  /*2180*/  VIADD R10, R10, 0x1000 ;  /* 0x000010000a0a7836 */ /* 0x000fe40000000000 */
[----:B------:R-:W-:Y:S01]  /*2190*/  VIADD R0, R0, 0x1000 ;  /* 0x0000100000007836 */ /* 0x000fe20000000000 */
[----:B--2---:R-:W-:-:S05]  /*21a0*/  IABS R2, R2 ;  /* 0x0000000200027213 */ /* 0x004fca0000000000 */
[----:B------:R-:W-:Y:S02]  /*21b0*/  IMAD.MOV.U32 R9, RZ, RZ, R2 ;  /* 0x000000ffff097224 */ /* 0x000fe400078e0002 */
[----:B------:R-:W-:-:S05]  /*21c0*/  IMAD.MOV.U32 R2, RZ, RZ, R15 ;  /* 0x000000ffff027224 */ /* 0x000fca00078e000f */
[----:B------:R-:W-:Y:S01]  /*21d0*/  VIMNMX3.U32 R18, R18, R9, R2, !PT ;  /* 0x000000091212720f */ /* 0x000fe20007800002 */
[----:B------:R-:W-:Y:S02]  /*21e0*/  IMAD.MOV.U32 R9, RZ, RZ, R19 ;  /* 0x000000ffff097224 */ /* 0x000fe400078e0013 */
[----:B------:R-:W-:Y:S01]  /*21f0*/  IMAD.MOV.U32 R2, RZ, RZ, R27 ;  /* 0x000000ffff027224 */ /* 0x000fe200078e001b */
[----:B---3--:R-:W-:-:S04]  /*2200*/  IABS R25, R25 ;  /* 0x0000001900197213 */ /* 0x008fc80000000000 */
[----:B------:R-:W-:Y:S01]  /*2210*/  VIMNMX3.U32 R18, R18, R9, R2, !PT ;  /* 0x000000091212720f */ /* 0x000fe20007800002 */
[----:B------:R-:W-:Y:S02]  /*2220*/  IMAD.MOV.U32 R2, RZ, RZ, R24 ;  /* 0x000000ffff027224 */ /* 0x000fe400078e0018 */
[----:B------:R-:W-:Y:S01]  /*2230*/  IMAD.MOV.U32 R9, RZ, RZ, R25 ;  /* 0x000000ffff097224 */ /* 0x000fe200078e0019 */
[----:B-----5:R-:W-:Y:S02]  /*2240*/  IABS R28, R28 ;  /* 0x0000001c001c7213 */ /* 0x020fe40000000000 */
[----:B------:R-:W-:Y:S02]  /*2250*/  IABS R26, R26 ;  /* 0x0000001a001a7213 */ /* 0x000fe40000000000 */
[----:B------:R-:W-:Y:S01]  /*2260*/  VIMNMX3.U32 R18, R18, R9, R2, !PT ;  /* 0x000000091212720f */ /* 0x000fe20007800002 */
[----:B------:R-:W-:Y:S02]  /*2270*/  IMAD.MOV.U32 R2, RZ, RZ, R28 ;  /* 0x000000ffff027224 */ /* 0x000fe400078e001c */
[----:B------:R-:W-:Y:S01]  /*2280*/  IMAD.MOV.U32 R9, RZ, RZ, R26 ;  /* 0x000000ffff097224 */ /* 0x000fe200078e001a */
[----:B------:R-:W-:-:S04]  /*2290*/  IABS R29, R29 ;  /* 0x0000001d001d7213 */ /* 0x000fc80000000000 */
[----:B------:R-:W-:Y:S01]  /*22a0*/  VIMNMX3.U32 R18, R18, R9, R2, !PT ;  /* 0x000000091212720f */ /* 0x000fe20007800002 */
[----:B------:R-:W-:Y:S01]  /*22b0*/  IMAD.MOV.U32 R9, RZ, RZ, R29 ;  /* 0x000000ffff097224 */ /* 0x000fe200078e001d */
[----:B------:R-:W-:-:S05]  /*22c0*/  IABS R14, R14 ;  /* 0x0000000e000e7213 */ /* 0x000fca0000000000 */
[----:B------:R-:W-:-:S05]  /*22d0*/  IMAD.MOV.U32 R2, RZ, RZ, R14 ;  /* 0x000000ffff027224 */ /* 0x000fca00078e000e */
[----:B------:R-:W-:Y:S02]  /*22e0*/  VIMNMX3.U32 R18, R18, R9, R2, !PT ;  /* 0x000000091212720f */ /* 0x000fe40007800002 */
[----:B------:R-:W-:Y:S02]  /*22f0*/  IABS R9, R16 ;  /* 0x0000001000097213 */ /* 0x000fe40000000000 */
[----:B------:R-:W-:-:S04]  /*2300*/  IABS R2, R20 ;  /* 0x0000001400027213 */ /* 0x000fc80000000000 */
[----:B------:R-:W-:Y:S02]  /*2310*/  VIMNMX3.U32 R18, R18, R9, R2, !PT ;  /* 0x000000091212720f */ /* 0x000fe40007800002 */
[----:B------:R-:W-:-:S04]  /*2320*/  IABS R15, R22 ;  /* 0x00000016000f7213 */ /* 0x000fc80000000000 */
[----:B------:R-:W-:Y:S01]  /*2330*/  VIMNMX.U32 R18, PT, PT, R18, R15, !PT ;  /* 0x0000000f12127248 */ /* 0x000fe20007fe0000 */
[----:B------:R-:W-:Y:S06]  /*2340*/  @P0 BRA `(.L_x_199) ;  /* 0xfffffff800a40947 */ /* 0x000fec000383ffff */
[----:B------:R-:W-:Y:S05]  /*2350*/  BSYNC.RECONVERGENT B3 ;  /* 0x0000000000037941 */ /* 0x000fea0003800200 */
.L_x_198:
[----:B------:R-:W-:-:S07]  /*2360*/  VIADD R10, R10, 0xfffff800 ;  /* 0xfffff8000a0a7836 */ /* 0x000fce0000000000 */
.L_x_197:
[----:B------:R-:W-:Y:S05]  /*2370*/  BSYNC.RECONVERGENT B2 ;  /* 0x0000000000027941 */ /* 0x000fea0003800200 */
.L_x_196:
[----:B------:R-:W-:-:S13]  /*2380*/  ISETP.NE.AND P0, PT, R8, RZ, PT ;  /* 0x000000ff0800720c */ /* 0x000fda0003f05270 */
[----:B------:R-:W-:Y:S05]  /*2390*/  @!P0 BRA `(.L_x_195) ;  /* 0x00000004004c8947 */ /* 0x000fea0003800000 */
[----:B------:R-:W-:Y:S01]  /*23a0*/  ISETP.GE.U32.AND P0, PT, R8, 0x8, PT ;  /* 0x000000080800780c */ /* 0x000fe20003f06070 */
[----:B------:R-:W-:Y:S01]  /*23b0*/  BSSY.RECONVERGENT B2, `(.L_x_200) ;  /* 0x000002a000027945 */ /* 0x000fe20003800200 */
[----:B------:R-:W-:-:S04]  /*23c0*/  LOP3.LUT R11, R7, 0x7, RZ, 0xc0, !PT ;  /* 0x00000007070b7812 */ /* 0x000fc800078ec0ff */
[----:B------:R-:W-:-:S07]  /*23d0*/  ISETP.NE.AND P1, PT, R11, RZ, PT ;  /* 0x000000ff0b00720c */ /* 0x000fce0003f25270 */
[----:B------:R-:W-:Y:S06]  /*23e0*/  @!P0 BRA `(.L_x_201) ;  /* 0x0000000000988947 */ /* 0x000fec0003800000 */
[----:B------:R-:W-:-:S04]  /*23f0*/  IMAD.IADD R9, R10, 0x1, R5 ;  /* 0x000000010a097824 */ /* 0x000fc800078e0205 */
[C---:B------:R-:W-:Y:S02]  /*2400*/  VIADD R23, R9.reuse, 0x300 ;  /* 0x0000030009177836 */ /* 0x040fe40000000000 */
[C---:B------:R-:W-:Y:S02]  /*2410*/  VIADD R25, R9.reuse, 0x100 ;  /* 0x0000010009197836 */ /* 0x040fe40000000000 */
[----:B------:R-:W-:-:S04]  /*2420*/  IMAD.WIDE.U32 R14, R9, 0x4, R12 ;  /* 0x00000004090e7825 */ /* 0x000fc800078e000c */
[--C-:B------:R-:W-:Y:S01]  /*2430*/  IMAD.WIDE.U32 R22, R23, 0x4, R12.reuse ;  /* 0x0000000417167825 */ /* 0x100fe200078e000c */
[----:B------:R0:W2:Y:S03]  /*2440*/  LDG.E R0, desc[UR6][R14.64] ;  /* 0x000000060e007981 */ /* 0x0000a6000c1e1900 */
[----:B------:R-:W-:Y:S02]  /*2450*/  IMAD.WIDE.U32 R24, R25, 0x4, R12 ;  /* 0x0000000419187825 */ /* 0x000fe400078e000c */
[----:B------:R-:W3:Y:S02]  /*2460*/  LDG.E R22, desc[UR6][R22.64] ;  /* 0x0000000616167981 */ /* 0x000ee4000c1e1900 */
[C---:B------:R-:W-:Y:S02]  /*2470*/  VIADD R27, R9.reuse, 0x200 ;  /* 0x00000200091b7836 */ /* 0x040fe40000000000 */
[----:B------:R-:W4:Y:S01]  /*2480*/  LDG.E R2, desc[UR6][R24.64] ;  /* 0x0000000618027981 */ /* 0x000f22000c1e1900 */
[----:B------:R-:W-:-:S02]  /*2490*/  VIADD R17, R9, 0x400 ;  /* 0x0000040009117836 */ /* 0x000fc40000000000 */
[----:B------:R-:W-:-:S04]  /*24a0*/  IMAD.WIDE.U32 R26, R27, 0x4, R12 ;  /* 0x000000041b1a7825 */ /* 0x000fc800078e000c */
[C---:B------:R-:W-:Y:S02]  /*24b0*/  VIADD R19, R9.reuse, 0x500 ;  /* 0x0000050009137836 */ /* 0x040fe40000000000 */
[C---:B------:R-:W-:Y:S01]  /*24c0*/  VIADD R21, R9.reuse, 0x600 ;  /* 0x0000060009157836 */ /* 0x040fe20000000000 */
[----:B------:R-:W5:Y:S01]  /*24d0*/  LDG.E R26, desc[UR6][R26.64] ;  /* 0x000000061a1a7981 */ /* 0x000f62000c1e1900 */
[----:B------:R-:W-:Y:S02]  /*24e0*/  VIADD R29, R9, 0x700 ;  /* 0x00000700091d7836 */ /* 0x000fe40000000000 */
[----:B------:R-:W-:-:S04]  /*24f0*/  IMAD.WIDE.U32 R8, R17, 0x4, R12 ;  /* 0x0000000411087825 */ /* 0x000fc800078e000c */
[--C-:B0-----:R-:W-:Y:S02]  /*2500*/  IMAD.WIDE.U32 R14, R19, 0x4, R12.reuse ;  /* 0x00000004130e7825 */ /* 0x101fe400078e000c */
[----:B------:R5:W5:Y:S02]  /*2510*/  LDG.E R8, desc[UR6][R8.64] ;  /* 0x0000000608087981 */ /* 0x000b64000c1e1900 */
[--C-:B------:R-:W-:Y:S02]  /*2520*/  IMAD.WIDE.U32 R16, R21, 0x4, R12.reuse ;  /* 0x0000000415107825 */ /* 0x100fe400078e000c */
[----:B------:R-:W5:Y:S02]  /*2530*/  LDG.E R14, desc[UR6][R14.64] ;  /* 0x000000060e0e7981 */ /* 0x000f64000c1e1900 */
[----:B------:R-:W-:Y:S02]  /*2540*/  IMAD.WIDE.U32 R20, R29, 0x4, R12 ;  /* 0x000000041d147825 */ /* 0x000fe400078e000c */
[----:B------:R-:W5:Y:S04]  /*2550*/  LDG.E R16, desc[UR6][R16.64] ;  /* 0x0000000610107981 */ /* 0x000f68000c1e1900 */
[----:B------:R-:W5:Y:S01]  /*2560*/  LDG.E R20, desc[UR6][R20.64] ;  /* 0x0000000614147981 */ /* 0x000f62000c1e1900 */
[----:B------:R-:W-:Y:S01]  /*2570*/  VIADD R10, R10, 0x800 ;  /* 0x000008000a0a7836 */ /* 0x000fe20000000000 */
[----:B--2---:R-:W-:-:S02]  /*2580*/  IABS R19, R0 ;  /* 0x0000000000137213 */ /* 0x004fc40000000000 */
[----:B---3--:R-:W-:Y:S02]  /*2590*/  IABS R22, R22 ;  /* 0x0000001600167213 */ /* 0x008fe40000000000 */
[----:B----4-:R-:W-:-:S04]  /*25a0*/  IABS R0, R2 ;  /* 0x0000000200007213 */ /* 0x010fc80000000000 */
[----:B------:R-:W-:Y:S01]  /*25b0*/  VIMNMX3.U32 R18, R18, R19, R0, !PT ;  /* 0x000000131212720f */ /* 0x000fe20007800000 */
[----:B------:R-:W-:Y:S01]  /*25c0*/  IMAD.MOV.U32 R0, RZ, RZ, R22 ;  /* 0x000000ffff007224 */ /* 0x000fe200078e0016 */
[----:B-----5:R-:W-:-:S04]  /*25d0*/  IABS R9, R26 ;  /* 0x0000001a00097213 */ /* 0x020fc80000000000 */
[----:B------:R-:W-:Y:S02]  /*25e0*/  VIMNMX3.U32 R18, R18, R9, R0, !PT ;  /* 0x000000091212720f */ /* 0x000fe40007800000 */
[----:B------:R-:W-:Y:S02]  /*25f0*/  IABS R9, R8 ;  /* 0x0000000800097213 */ /* 0x000fe40000000000 */
[----:B------:R-:W-:Y:S02]  /*2600*/  IABS R0, R14 ;  /* 0x0000000e00007213 */ /* 0x000fe40000000000 */
[----:B------:R-:W-:Y:S02]  /*2610*/  IABS R15, R16 ;  /* 0x00000010000f7213 */ /* 0x000fe40000000000 */
[----:B------:R-:W-:Y:S02]  /*2620*/  VIMNMX3.U32 R18, R18, R9, R0, !PT ;  /* 0x000000091212720f */ /* 0x000fe40007800000 */
[----:B------:R-:W-:-:S04]  /*2630*/  IABS R2, R20 ;  /* 0x0000001400027213 */ /* 0x000fc80000000000 */
[----:B------:R-:W-:-:S07]  /*2640*/  VIMNMX3.U32 R18, R18, R15, R2, !PT ;  /* 0x0000000f1212720f */ /* 0x000fce0007800002 */
.L_x_201:
[----:B------:R-:W-:Y:S05]  /*2650*/  BSYNC.RECONVERGENT B2 ;  /* 0x0000000000027941 */ /* 0x000fea0003800200 */
.L_x_200:
[----:B------:R-:W-:Y:S05]  /*2660*/  @!P1 BRA `(.L_x_195) ;  /* 0x0000000000989947 */ /* 0x000fea0003800000 */
[----:B------:R-:W-:Y:S01]  /*2670*/  ISETP.GE.U32.AND P0, PT, R11, 0x4, PT ;  /* 0x000000040b00780c */ /* 0x000fe20003f06070 */
[----:B------:R-:W-:Y:S01]  /*2680*/  BSSY.RECONVERGENT B2, `(.L_x_202) ;  /* 0x0000016000027945 */ /* 0x000fe20003800200 */
[----:B------:R-:W-:-:S11]  /*2690*/  LOP3.LUT P1, RZ, R7, 0x3, RZ, 0xc0, !PT ;  /* 0x0000000307ff7812 */ /* 0x000fd6000782c0ff */
[----:B------:R-:W-:Y:S05]  /*26a0*/  @!P0 BRA `(.L_x_203) ;  /* 0x00000000004c8947 */ /* 0x000fea0003800000 */
[----:B------:R-:W-:-:S04]  /*26b0*/  IMAD.IADD R5, R10, 0x1, R5 ;  /* 0x000000010a057824 */ /* 0x000fc800078e0205 */
[C---:B------:R-:W-:Y:S02]  /*26c0*/  VIADD R15, R5.reuse, 0x100 ;  /* 0x00000100050f7836 */ /* 0x040fe40000000000 */
[----:B------:R-:W-:-:S04]  /*26d0*/  IMAD.WIDE.U32 R8, R5, 0x4, R12 ;  /* 0x0000000405087825 */ /* 0x000fc800078e000c */
[C---:B------:R-:W-:Y:S02]  /*26e0*/  VIADD R17, R5.reuse, 0x200 ;  /* 0x0000020005117836 */ /* 0x040fe40000000000 */
[----:B------:R-:W-:Y:S01]  /*26f0*/  VIADD R21, R5, 0x300 ;  /* 0x0000030005157836 */ /* 0x000fe20000000000 */
[----:B------:R-:W2:Y:S01]  /*2700*/  LDG.E R8, desc[UR6][R8.64] ;  /* 0x0000000608087981 */ /* 0x000ea2000c1e1900 */
[----:B------:R-:W-:-:S04]  /*2710*/  IMAD.WIDE.U32 R14, R15, 0x4, R12 ;  /* 0x000000040f0e7825 */ /* 0x000fc800078e000c */
        /* <DEDUP_REMOVED lines=12> */
.L_x_203:
[----:B------:R-:W-:Y:S05]  /*27e0*/  BSYNC.RECONVERGENT B2 ;  /* 0x0000000000027941 */ /* 0x000fea0003800200 */
.L_x_202:
[----:B------:R-:W-:Y:S05]  /*27f0*/  @!P1 BRA `(.L_x_195) ;  /* 0x0000000000349947 */ /* 0x000fea0003800000 */
[----:B------:R-:W-:Y:S01]  /*2800*/  LOP3.LUT R0, R6, 0xffff, RZ, 0xc0, !PT ;  /* 0x0000ffff06007812 */ /* 0x000fe200078ec0ff */
[----:B------:R-:W-:-:S03]  /*2810*/  IMAD.IADD R7, R10, 0x1, R4 ;  /* 0x000000010a077824 */ /* 0x000fc600078e0204 */
[----:B------:R-:W-:-:S04]  /*2820*/  LEA.HI R0, R0, 0x1, RZ, 0x18 ;  /* 0x0000000100007811 */ /* 0x000fc800078fc0ff */
[----:B------:R-:W-:-:S05]  /*2830*/  LOP3.LUT R0, R0, 0x3, RZ, 0xc0, !PT ;  /* 0x0000000300007812 */ /* 0x000fca00078ec0ff */
[----:B------:R-:W-:-:S07]  /*2840*/  IMAD.MOV R0, RZ, RZ, -R0 ;  /* 0x000000ffff007224 */ /* 0x000fce00078e0a00 */
.L_x_204:
[----:B------:R-:W-:-:S06]  /*2850*/  IMAD.WIDE.U32 R4, R7, 0x4, R12 ;  /* 0x0000000407047825 */ /* 0x000fcc00078e000c */
[----:B------:R-:W2:Y:S01]  /*2860*/  LDG.E R4, desc[UR6][R4.64] ;  /* 0x0000000604047981 */ /* 0x000ea2000c1e1900 */
[----:B------:R-:W-:Y:S02]  /*2870*/  VIADD R0, R0, 0x1 ;  /* 0x0000000100007836 */ /* 0x000fe40000000000 */
[----:B------:R-:W-:-:S03]  /*2880*/  VIADD R7, R7, 0x100 ;  /* 0x0000010007077836 */ /* 0x000fc60000000000 */
[----:B------:R-:W-:Y:S02]  /*2890*/  ISETP.NE.AND P0, PT, R0, RZ, PT ;  /* 0x000000ff0000720c */ /* 0x000fe40003f05270 */
[----:B--2---:R-:W-:-:S04]  /*28a0*/  IABS R9, R4 ;  /* 0x0000000400097213 */ /* 0x004fc80000000000 */
[----:B------:R-:W-:-:S07]  /*28b0*/  VIMNMX R18, PT, PT, R18, R9, !PT ;  /* 0x0000000912127248 */ /* 0x000fce0007fe0100 */
[----:B------:R-:W-:Y:S05]  /*28c0*/  @P0 BRA `(.L_x_204) ;  /* 0xfffffffc00e00947 */ /* 0x000fea000383ffff */
.L_x_195:
[----:B------:R-:W-:Y:S05]  /*28d0*/  BSYNC.RECONVERGENT B1 ;  /* 0x0000000000017941 */ /* 0x000fea0003800200 */
.L_x_192:
        /* <DEDUP_REMOVED lines=33> */
[----:B--2---:R-:W-:Y:S04]  /*2af0*/  LDS R0, [UR4+0xc] ;  /* 0x00000c04ff007984 */ /* 0x004fe80008000800 */
[----:B------:R-:W0:Y:S04]  /*2b00*/  LDS.128 R4, [UR4+0x10] ;  /* 0x00001004ff047984 */ /* 0x000e280008000c00 */
[----:B------:R-:W1:Y:S01]  /*2b10*/  LDS.64 R10, [UR4+0x20] ;  /* 0x00002004ff0a7984 */ /* 0x000e620008000a00 */
[----:B0-----:R-:W-:-:S04]  /*2b20*/  VIMNMX3 R0, R9, R0, R4, !PT ;  /* 0x000000000900720f */ /* 0x001fc80007800104 */
[----:B------:R-:W-:-:S04]  /*2b30*/  VIMNMX3 R0, R0, R5, R6, !PT ;  /* 0x000000050000720f */ /* 0x000fc80007800106 */
[----:B-1----:R-:W-:-:S04]  /*2b40*/  VIMNMX3 R0, R0, R7, R10, !PT ;  /* 0x000000070000720f */ /* 0x002fc8000780010a */
[----:B------:R-:W-:-:S07]  /*2b50*/  VIMNMX R9, PT, PT, R0, R11, !PT ;  /* 0x0000000b00097248 */ /* 0x000fce0007fe0100 */
.L_x_191:
[----:B------:R-:W-:Y:S05]  /*2b60*/  BSYNC.RECONVERGENT B0 ;  /* 0x0000000000007941 */ /* 0x000fea0003800200 */
.L_x_175:
[----:B------:R-:W-:Y:S05]  /*2b70*/  @P0 EXIT ;  /* 0x000000000000094d */ /* 0x000fea0003800000 */
[----:B-12---:R-:W1:Y:S02]  /*2b80*/  LDC.64 R4, c[0x0][0x388] ;  /* 0x0000e200ff047b82 */ /* 0x006e640000000a00 */
[----:B-1----:R-:W-:-:S05]  /*2b90*/  IMAD.WIDE.U32 R2, R3, 0x4, R4 ;  /* 0x0000000403027825 */ /* 0x002fca00078e0004 */
[----:B------:R-:W-:Y:S01]  /*2ba0*/  STG.E desc[UR6][R2.64], R9 ;  /* 0x0000000902007986 */ /* 0x000fe2000c101906 */
[----:B------:R-:W-:Y:S05]  /*2bb0*/  EXIT ;  /* 0x000000000000794d */ /* 0x000fea0003800000 */
.L_x_205:
        /* <DEDUP_REMOVED lines=12> */
.L_x_243:


//--------------------- .text._ZN3cub18CUB_300001_SM_10006detail6reduce28DeviceReduceSingleTileKernelINS2_10policy_hubIijN4cuda3__47maximumIiEEE10Policy1000EN6thrust24THRUST_300001_SM_1000_NS10device_ptrIiEEPijS8_ii14absolute_valueIiEEEvT0_T1_T2_T3_T4_T6_ --------------------------
	.section	.text._ZN3cub18CUB_300001_SM_10006detail6reduce28DeviceReduceSingleTileKernelINS2_10policy_hubIijN4cuda3__47maximumIiEEE10Policy1000EN6thrust24THRUST_300001_SM_1000_NS10device_ptrIiEEPijS8_ii14absolute_valueIiEEEvT0_T1_T2_T3_T4_T6_,"ax",@progbits
	.align	128
        .global         _ZN3cub18CUB_300001_SM_10006detail6reduce28DeviceReduceSingleTileKernelINS2_10policy_hubIijN4cuda3__47maximumIiEEE10Policy1000EN6thrust24THRUST_300001_SM_1000_NS10device_ptrIiEEPijS8_ii14absolute_valueIiEEEvT0_T1_T2_T3_T4_T6_
        .type           _ZN3cub18CUB_300001_SM_10006detail6reduce28DeviceReduceSingleTileKernelINS2_10policy_hubIijN4cuda3__47maximumIiEEE10Policy1000EN6thrust24THRUST_300001_SM_1000_NS10device_ptrIiEEPijS8_ii14absolute_valueIiEEEvT0_T1_T2_T3_T4_T6_,@function
        .size           _ZN3cub18CUB_300001_SM_10006detail6reduce28DeviceReduceSingleTileKernelINS2_10policy_hubIijN4cuda3__47maximumIiEEE10Policy1000EN6thrust24THRUST_300001_SM_1000_NS10device_ptrIiEEPijS8_ii14absolute_valueIiEEEvT0_T1_T2_T3_T4_T6_,(.L_x_244 - _ZN3cub18CUB_300001_SM_10006detail6reduce28DeviceReduceSingleTileKernelINS2_10policy_hubIijN4cuda3__47maximumIiEEE10Policy1000EN6thrust24THRUST_300001_SM_1000_NS10device_ptrIiEEPijS8_ii14absolute_valueIiEEEvT0_T1_T2_T3_T4_T6_)
        .other          _ZN3cub18CUB_300001_SM_10006detail6reduce28DeviceReduceSingleTileKernelINS2_10policy_hubIijN4cuda3__47maximumIiEEE10Policy1000EN6thrust24THRUST_300001_SM_1000_NS10device_ptrIiEEPijS8_ii14absolute_valueIiEEEvT0_T1_T2_T3_T4_T6_,@"STO_CUDA_ENTRY STV_DEFAULT"
_ZN3cub18CUB_300001_SM_10006detail6reduce28DeviceReduceSingleTileKernelINS2_10policy_hubIijN4cuda3__47maximumIiEEE10Policy1000EN6thrust24THRUST_300001_SM_1000_NS10device_ptrIiEEPijS8_ii14absolute_valueIiEEEvT0_T1_T2_T3_T4_T6_:
.text._ZN3cub18CUB_300001_SM_10006detail6reduce28DeviceReduceSingleTileKernelINS2_10policy_hubIijN4cuda3__47maximumIiEEE10Policy1000EN6thrust24THRUST_300001_SM_1000_NS10device_ptrIiEEPijS8_ii14absolute_valueIiEEEvT0_T1_T2_T3_T4_T6_:
        /* <DEDUP_REMOVED lines=13> */
.L_x_206:
[----:B------:R-:W-:Y:S01]  /*00d0*/  ISETP.GT.U32.AND P0, PT, R4, 0xfff, PT ;  /* 0x00000fff0400780c */ /* 0x000fe20003f04070 */
[----:B------:R-:W-:-:S12]  /*00e0*/  BSSY.RECONVERGENT B0, `(.L_x_207) ;  /* 0x0000265000007945 */ /* 0x000fd80003800200 */
        /* <DEDUP_REMOVED lines=12> */
.L_x_210:
[----:B------:R-:W-:Y:S05]  /*01b0*/  BSYNC.RECONVERGENT B1 ;  /* 0x0000000000017941 */ /* 0x000fea0003800200 */
.L_x_209:
        /* <DEDUP_REMOVED lines=17> */
.L_x_215:
        /* <DEDUP_REMOVED lines=23> */
[----:B----4-:R-:W-:Y:S01]  /*0440*/  IABS R22, R25 ;  /* 0x0000001900167213 */ /* 0x010fe20000000000 */
[----:B------:R-:W-:Y:S01]  /*0450*/  IMAD.MOV.U32 R25, RZ, RZ, R24 ;  /* 0x000000ffff197224 */ /* 0x000fe200078e0018 */
[----:B------:R-:W-:Y:S02]  /*0460*/  VIMNMX R0, PT, PT, R0, R27, !PT ;  /* 0x0000001b00007248 */ /* 0x000fe40007fe0100 */
        /* <DEDUP_REMOVED lines=19> */
[----:B------:R-:W-:-:S04]  /*05a0*/  VIMNMX3.U32 R0, R0, R11, R10, !PT ;  /* 0x0000000b0000720f */ /* 0x000fc8000780000a */
[----:B------:R-:W-:Y:S01]  /*05b0*/  VIMNMX.U32 R0, PT, PT, R0, R9, !PT ;  /* 0x0000000900007248 */ /* 0x000fe20007fe0000 */
[----:B------:R-:W-:Y:S06]  /*05c0*/  @P0 BRA `(.L_x_215) ;  /* 0xfffffffc00400947 */ /* 0x000fec000383ffff */
.L_x_214:
[----:B------:R-:W-:Y:S05]  /*05d0*/  BSYNC.RECONVERGENT B2 ;  /* 0x0000000000027941 */ /* 0x000fea0003800200 */
.L_x_213:
[----:B------:R-:W-:Y:S05]  /*05e0*/  @!P1 BRA `(.L_x_212) ;  /* 0x00000004001c9947 */ /* 0x000fea0003800000 */
[----:B------:R-:W-:Y:S01]  /*05f0*/  ISETP.GE.U32.AND P0, PT, R23, 0x8, PT ;  /* 0x000000081700780c */ /* 0x000fe20003f06070 */
[----:B------:R-:W-:Y:S01]  /*0600*/  BSSY.RECONVERGENT B2, `(.L_x_216) ;  /* 0x000001f000027945 */ /* 0x000fe20003800200 */
[----:B------:R-:W-:-:S04]  /*0610*/  LOP3.LUT R16, R6, 0x7, RZ, 0xc0, !PT ;  /* 0x0000000706107812 */ /* 0x000fc800078ec0ff */
[----:B------:R-:W-:-:S07]  /*0620*/  ISETP.NE.AND P1, PT, R16, RZ, PT ;  /* 0x000000ff1000720c */ /* 0x000fce0003f25270 */
[----:B------:R-:W-:Y:S06]  /*0630*/  @!P0 BRA `(.L_x_217) ;  /* 0x00000000006c8947 */ /* 0x000fec0003800000 */
        /* <DEDUP_REMOVED lines=27> */
.L_x_217:
[----:B------:R-:W-:Y:S05]  /*07f0*/  BSYNC.RECONVERGENT B2 ;  /* 0x0000000000027941 */ /* 0x000fea0003800200 */
.L_x_216:
        /* <DEDUP_REMOVED lines=23> */
.L_x_219:
[----:B------:R-:W-:Y:S05]  /*0970*/  BSYNC.RECONVERGENT B2 ;  /* 0x0000000000027941 */ /* 0x000fea0003800200 */
.L_x_218:
[----:B------:R-:W-:Y:S05]  /*0980*/  @!P1 BRA `(.L_x_212) ;  /* 0x0000000000349947 */ /* 0x000fea0003800000 */
[----:B------:R-:W0:Y:S01]  /*0990*/  LDC.64 R2, c[0x0][0x380] ;  /* 0x0000e000ff027b82 */ /* 0x000e220000000a00 */
[----:B------:R-:W-:Y:S02]  /*09a0*/  IMAD.MOV R6, RZ, RZ, -R6 ;  /* 0x000000ffff067224 */ /* 0x000fe400078e0a06 */
[----:B0-----:R-:W-:-:S04]  /*09b0*/  IMAD.WIDE.U32 R2, R7, 0x4, R2 ;  /* 0x0000000407027825 */ /* 0x001fc800078e0002 */
[----:B------:R-:W-:-:S07]  /*09c0*/  IMAD.MOV.U32 R7, RZ, RZ, R2 ;  /* 0x000000ffff077224 */ /* 0x000fce00078e0002 */
.L_x_220:
[----:B------:R-:W-:-:S06]  /*09d0*/  IMAD.MOV.U32 R2, RZ, RZ, R7 ;  /* 0x000000ffff027224 */ /* 0x000fcc00078e0007 */
[----:B------:R0:W2:Y:S01]  /*09e0*/  LDG.E R2, desc[UR6][R2.64] ;  /* 0x0000000602027981 */ /* 0x0000a2000c1e1900 */
[----:B------:R-:W-:Y:S01]  /*09f0*/  VIADD R6, R6, 0x1 ;  /* 0x0000000106067836 */ /* 0x000fe20000000000 */
[----:B------:R-:W-:-:S04]  /*0a00*/  IADD3 R7, P1, PT, R7, 0x400, RZ ;  /* 0x0000040007077810 */ /* 0x000fc80007f3e0ff */
[----:B------:R-:W-:Y:S01]  /*0a10*/  ISETP.NE.AND P0, PT, R6, RZ, PT ;  /* 0x000000ff0600720c */ /* 0x000fe20003f05270 */
[----:B0-----:R-:W-:Y:S01]  /*0a20*/  IMAD.X R3, RZ, RZ, R3, P1 ;  /* 0x000000ffff037224 */ /* 0x001fe200008e0603 */
[----:B--2---:R-:W-:-:S04]  /*0a30*/  IABS R9, R2 ;  /* 0x0000000200097213 */ /* 0x004fc80000000000 */
[----:B------:R-:W-:-:S07]  /*0a40*/  VIMNMX R0, PT, PT, R0, R9, !PT ;  /* 0x0000000900007248 */ /* 0x000fce0007fe0100 */
[----:B------:R-:W-:Y:S05]  /*0a50*/  @P0 BRA `(.L_x_220) ;  /* 0xfffffffc00dc0947 */ /* 0x000fea000383ffff */
.L_x_212:
[----:B------:R-:W-:Y:S05]  /*0a60*/  BSYNC.RECONVERGENT B1 ;  /* 0x0000000000017941 */ /* 0x000fea0003800200 */
.L_x_211:
[----:B------:R-:W-:Y:S01]  /*0a70*/  ISETP.GE.U32.AND P0, PT, R4, 0x100, PT ;  /* 0x000001000400780c */ /* 0x000fe20003f06070 */
[----:B------:R-:W-:-:S12]  /*0a80*/  IMAD.MOV.U32 R9, RZ, RZ, R0 ;  /* 0x000000ffff097224 */ /* 0x000fd800078e0000 */
        /* <DEDUP_REMOVED lines=41> */
.L_x_221:
        /* <DEDUP_REMOVED lines=45> */
[----:B------:R-:W0:Y:S04]  /*0ff0*/  LDS R0, [UR4+0xc] ;  /* 0x00000c04ff007984 */ /* 0x000e280008000800 */
[----:B------:R-:W1:Y:S04]  /*1000*/  LDS.128 R8, [UR4+0x10] ;  /* 0x00001004ff087984 */ /* 0x000e680008000c00 */
[----:B------:R-:W2:Y:S01]  /*1010*/  LDS.64 R2, [UR4+0x20] ;  /* 0x00002004ff027984 */ /* 0x000ea20008000a00 */
[----:B0-----:R-:W-:Y:S02]  /*1020*/  @P2 VIMNMX R7, PT, PT, R7, R0, !PT ;  /* 0x0000000007072248 */ /* 0x001fe40007fe0100 */
[----:B------:R-:W-:-:S02]  /*1030*/  ISETP.GT.U32.AND P2, PT, R4, 0xa0, PT ;  /* 0x000000a00400780c */ /* 0x000fc40003f44070 */
[----:B-1----:R-:W-:Y:S02]  /*1040*/  @P4 VIMNMX R7, PT, PT, R7, R8, !PT ;  /* 0x0000000807074248 */ /* 0x002fe40007fe0100 */
        /* <DEDUP_REMOVED lines=8> */
.L_x_208:
[----:B------:R-:W0:Y:S01]  /*10d0*/  S2R R0, SR_TID.X ;  /* 0x0000000000007919 */ /* 0x000e220000002100 */
[----:B------:R-:W1:Y:S02]  /*10e0*/  LDCU.64 UR4, c[0x0][0x380] ;  /* 0x00007000ff0477ac */ /* 0x000e640008000a00 */
[----:B-1----:R-:W-:Y:S02]  /*10f0*/  IMAD.U32 R12, RZ, RZ, UR4 ;  /* 0x00000004ff0c7e24 */ /* 0x002fe4000f8e00ff */
[----:B------:R-:W-:Y:S02]  /*1100*/  IMAD.U32 R13, RZ, RZ, UR5 ;  /* 0x00000005ff0d7e24 */ /* 0x000fe4000f8e00ff */
        /* <DEDUP_REMOVED lines=17> */
[----:B------:R-:W-:Y:S01]  /*1220*/  UMOV UR4, 0x1000 ;  /* 0x0000100000047882 */ /* 0x000fe20000000000 */
[----:B--2---:R-:W-:-:S02]  /*1230*/  IABS R15, R15 ;  /* 0x0000000f000f7213 */ /* 0x004fc40000000000 */
[----:B---3--:R-:W-:Y:S02]  /*1240*/  IABS R16, R16 ;  /* 0x0000001000107213 */ /* 0x008fe40000000000 */
[----:B----4-:R-:W-:Y:S01]  /*1250*/  IABS R17, R17 ;  /* 0x0000001100117213 */ /* 0x010fe20000000000 */
[----:B0-----:R-:W-:Y:S01]  /*1260*/  IMAD.MOV.U32 R3, RZ, RZ, R15 ;  /* 0x000000ffff037224 */ /* 0x001fe200078e000f */
[----:B-----5:R-:W-:Y:S02]  /*1270*/  IABS R23, R21 ;  /* 0x0000001500177213 */ /* 0x020fe40000000000 */
[----:B------:R-:W-:Y:S02]  /*1280*/  IABS R24, R22 ;  /* 0x0000001600187213 */ /* 0x000fe40000000000 */
[----:B------:R-:W-:Y:S01]  /*1290*/  IABS R18, R18 ;  /* 0x0000001200127213 */ /* 0x000fe20000000000 */
[----:B------:R-:W-:Y:S01]  /*12a0*/  IMAD.MOV.U32 R15, RZ, RZ, R17 ;  /* 0x000000ffff0f7224 */ /* 0x000fe200078e0011 */
[----:B------:R-:W-:-:S02]  /*12b0*/  IABS R21, R19 ;  /* 0x0000001300157213 */ /* 0x000fc40000000000 */
[----:B------:R-:W-:Y:S01]  /*12c0*/  IABS R22, R14 ;  /* 0x0000000e00167213 */ /* 0x000fe20000000000 */
[----:B------:R-:W-:Y:S02]  /*12d0*/  IMAD.MOV.U32 R14, RZ, RZ, R16 ;  /* 0x000000ffff0e7224 */ /* 0x000fe400078e0010 */
[----:B------:R-:W-:Y:S02]  /*12e0*/  IMAD.MOV.U32 R16, RZ, RZ, R18 ;  /* 0x000000ffff107224 */ /* 0x000fe400078e0012 */
[----:B------:R-:W-:Y:S02]  /*12f0*/  IMAD.MOV.U32 R17, RZ, RZ, R21 ;  /* 0x000000ffff117224 */ /* 0x000fe400078e0015 */
[----:B------:R-:W-:Y:S01]  /*1300*/  IMAD.MOV.U32 R18, RZ, RZ, R22 ;  /* 0x000000ffff127224 */ /* 0x000fe200078e0016 */
[----:B------:R-:W-:Y:S01]  /*1310*/  VIMNMX3.U32 R3, R3, R14, R15, !PT ;  /* 0x0000000e0303720f */ /* 0x000fe2000780000f */
[----:B------:R-:W-:Y:S01]  /*1320*/  VIADD R22, R4, 0xfffff000 ;  /* 0xfffff00004167836 */ /* 0x000fe20000000000 */
[----:B------:R-:W-:-:S02]  /*1330*/  IABS R7, R7 ;  /* 0x0000000700077213 */ /* 0x000fc40000000000 */
[----:B------:R-:W-:Y:S02]  /*1340*/  IABS R15, R5 ;  /* 0x00000005000f7213 */ /* 0x000fe40000000000 */
[----:B------:R-:W-:Y:S02]  /*1350*/  IABS R9, R9 ;  /* 0x0000000900097213 */ /* 0x000fe40000000000 */
[----:B------:R-:W-:Y:S02]  /*1360*/  IABS R20, R20 ;  /* 0x0000001400147213 */ /* 0x000fe40000000000 */
[----:B------:R-:W-:Y:S02]  /*1370*/  VIMNMX3.U32 R14, R16, R17, R18, !PT ;  /* 0x00000011100e720f */ /* 0x000fe40007800012 */
[----:B------:R-:W-:Y:S01]  /*1380*/  IABS R10, R10 ;  /* 0x0000000a000a7213 */ /* 0x000fe20000000000 */
[----:B------:R-:W-:Y:S01]  /*1390*/  IMAD.MOV.U32 R5, RZ, RZ, R7 ;  /* 0x000000ffff057224 */ /* 0x000fe200078e0007 */
[----:B------:R-:W-:Y:S01]  /*13a0*/  IABS R16, R6 ;  /* 0x0000000600107213 */ /* 0x000fe20000000000 */
[----:B------:R-:W-:Y:S01]  /*13b0*/  IMAD.MOV.U32 R6, RZ, RZ, R15 ;  /* 0x000000ffff067224 */ /* 0x000fe200078e000f */
[----:B------:R-:W-:Y:S01]  /*13c0*/  IABS R17, R8 ;  /* 0x0000000800117213 */ /* 0x000fe20000000000 */
[----:B------:R-:W-:Y:S01]  /*13d0*/  IMAD.MOV.U32 R7, RZ, RZ, R9 ;  /* 0x000000ffff077224 */ /* 0x000fe200078e0009 */
[----:B------:R-:W-:Y:S01]  /*13e0*/  ISETP.GE.U32.AND P0, PT, R22, 0x1000, PT ;  /* 0x000010001600780c */ /* 0x000fe20003f06070 */
[----:B------:R-:W-:Y:S01]  /*13f0*/  IMAD.MOV.U32 R19, RZ, RZ, R20 ;  /* 0x000000ffff137224 */ /* 0x000fe200078e0014 */
[----:B------:R-:W-:Y:S01]  /*1400*/  IABS R11, R11 ;  /* 0x0000000b000b7213 */ /* 0x000fe20000000000 */
[----:B------:R-:W-:-:S02]  /*1410*/  IMAD.MOV.U32 R8, RZ, RZ, R10 ;  /* 0x000000ffff087224 */ /* 0x000fc400078e000a */
[----:B------:R-:W-:Y:S02]  /*1420*/  IMAD.MOV.U32 R2, RZ, RZ, R23 ;  /* 0x000000ffff027224 */ /* 0x000fe400078e0017 */
[----:B------:R-:W-:Y:S02]  /*1430*/  IMAD.MOV.U32 R20, RZ, RZ, R24 ;  /* 0x000000ffff147224 */ /* 0x000fe400078e0018 */
[----:B------:R-:W-:Y:S02]  /*1440*/  IMAD.MOV.U32 R9, RZ, RZ, R16 ;  /* 0x000000ffff097224 */ /* 0x000fe400078e0010 */
[----:B------:R-:W-:Y:S01]  /*1450*/  IMAD.MOV.U32 R10, RZ, RZ, R17 ;  /* 0x000000ffff0a7224 */ /* 0x000fe200078e0011 */
[----:B------:R-:W-:Y:S01]  /*1460*/  VIMNMX3.U32 R5, R5, R6, R7, !PT ;  /* 0x000000060505720f */ /* 0x000fe20007800007 */
[----:B------:R-:W-:Y:S01]  /*1470*/  IMAD.MOV.U32 R6, RZ, RZ, R11 ;  /* 0x000000ffff067224 */ /* 0x000fe200078e000b */
[----:B------:R-:W-:Y:S02]  /*1480*/  VIMNMX3.U32 R2, R19, R2, R20, !PT ;  /* 0x000000021302720f */ /* 0x000fe40007800014 */
[----:B------:R-:W-:-:S02]  /*1490*/  VIMNMX3.U32 R7, R8, R9, R10, !PT ;  /* 0x000000090807720f */ /* 0x000fc4000780000a */
[----:B------:R-:W-:Y:S02]  /*14a0*/  VIMNMX3.U32 R5, R3, R14, R5, !PT ;  /* 0x0000000e0305720f */ /* 0x000fe40007800005 */
[----:B------:R-:W-:-:S04]  /*14b0*/  VIMNMX3.U32 R2, R2, R7, R6, !PT ;  /* 0x000000070202720f */ /* 0x000fc80007800006 */
[----:B------:R-:W-:Y:S01]  /*14c0*/  VIMNMX.U32 R5, PT, PT, R5, R2, !PT ;  /* 0x0000000205057248 */ /* 0x000fe20007fe0000 */
[----:B------:R-:W-:Y:S06]  /*14d0*/  @!P0 BRA `(.L_x_223) ;  /* 0x0000000000f08947 */ /* 0x000fec0003800000 */
[----:B------:R-:W0:Y:S01]  /*14e0*/  LDC R4, c[0x0][0x390] ;  /* 0x0000e400ff047b82 */ /* 0x000e220000000800 */
[----:B------:R-:W-:-:S07]  /*14f0*/  UMOV UR4, 0x1000 ;  /* 0x0000100000047882 */ /* 0x000fce0000000000 */
[----:B------:R-:W1:Y:S02]  /*1500*/  LDC.64 R12, c[0x0][0x380] ;  /* 0x0000e000ff0c7b82 */ /* 0x000e640000000a00 */
.L_x_225:
[----:B------:R-:W-:-:S04]  /*1510*/  VIADD R3, R0, UR4 ;  /* 0x0000000400037c36 */ /* 0x000fc80008000000 */
        /* <DEDUP_REMOVED lines=18> */
[----:B---3--:R-:W-:-:S03]  /*1640*/  IABS R25, R24 ;  /* 0x0000001800197213 */ /* 0x008fc60000000000 */
[----:B------:R-:W-:Y:S01]  /*1650*/  IMAD.MOV.U32 R24, RZ, RZ, R23 ;  /* 0x000000ffff187224 */ /* 0x000fe200078e0017 */
[----:B----4-:R-:W-:Y:S01]  /*1660*/  IABS R21, R21 ;  /* 0x0000001500157213 */ /* 0x010fe20000000000 */
[----:B------:R-:W-:Y:S01]  /*1670*/  IMAD.MOV.U32 R23, RZ, RZ, R25 ;  /* 0x000000ffff177224 */ /* 0x000fe200078e0019 */
[----:B-----5:R-:W-:-:S04]  /*1680*/  IABS R18, R18 ;  /* 0x0000001200127213 */ /* 0x020fc80000000000 */
[----:B------:R-:W-:Y:S02]  /*1690*/  VIMNMX3.U32 R21, R21, R24, R23, !PT ;  /* 0x000000181515720f */ /* 0x000fe40007800017 */
[----:B------:R-:W-:Y:S01]  /*16a0*/  IABS R19, R19 ;  /* 0x0000001300137213 */ /* 0x000fe20000000000 */
[----:B-1----:R-:W-:Y:S01]  /*16b0*/  IMAD.MOV.U32 R3, RZ, RZ, R18 ;  /* 0x000000ffff037224 */ /* 0x002fe200078e0012 */
[----:B------:R-:W-:Y:S02]  /*16c0*/  IABS R24, R16 ;  /* 0x0000001000187213 */ /* 0x000fe40000000000 */
[----:B------:R-:W-:Y:S02]  /*16d0*/  IABS R16, R20 ;  /* 0x0000001400107213 */ /* 0x000fe40000000000 */
[----:B------:R-:W-:Y:S01]  /*16e0*/  IABS R20, R15 ;  /* 0x0000000f00147213 */ /* 0x000fe20000000000 */
[----:B------:R-:W-:Y:S01]  /*16f0*/  IMAD.MOV.U32 R15, RZ, RZ, R19 ;  /* 0x000000ffff0f7224 */ /* 0x000fe200078e0013 */
[----:B------:R-:W-:Y:S01]  /*1700*/  IABS R14, R14 ;  /* 0x0000000e000e7213 */ /* 0x000fe20000000000 */
[----:B------:R-:W-:-:S03]  /*1710*/  IMAD.MOV.U32 R2, RZ, RZ, R24 ;  /* 0x000000ffff027224 */ /* 0x000fc600078e0018 */
[----:B------:R-:W-:Y:S01]  /*1720*/  VIMNMX3.U32 R3, R3, R14, R15, !PT ;  /* 0x0000000e0303720f */ /* 0x000fe2000780000f */
[----:B0-----:R-:W-:Y:S01]  /*1730*/  VIADD R15, R4, -UR4 ;  /* 0x80000004040f7c36 */ /* 0x001fe20008000000 */
[----:B------:R-:W-:Y:S02]  /*1740*/  IABS R23, R17 ;  /* 0x0000001100177213 */ /* 0x000fe40000000000 */
[----:B------:R-:W-:Y:S02]  /*1750*/  IABS R10, R10 ;  /* 0x0000000a000a7213 */ /* 0x000fe40000000000 */
[----:B------:R-:W-:Y:S02]  /*1760*/  VIMNMX R2, PT, PT, R5, R2, !PT ;  /* 0x0000000205027248 */ /* 0x000fe40007fe0100 */
[----:B------:R-:W-:Y:S02]  /*1770*/  IABS R5, R6 ;  /* 0x0000000600057213 */ /* 0x000fe40000000000 */
[----:B------:R-:W-:-:S02]  /*1780*/  ISETP.GE.U32.AND P0, PT, R15, 0x1000, PT ;  /* 0x000010000f00780c */ /* 0x000fc40003f06070 */
[----:B------:R-:W-:Y:S01]  /*1790*/  IABS R6, R9 ;  /* 0x0000000900067213 */ /* 0x000fe20000000000 */
[----:B------:R-:W-:Y:S02]  /*17a0*/  IMAD.MOV.U32 R17, RZ, RZ, R20 ;  /* 0x000000ffff117224 */ /* 0x000fe400078e0014 */
[----:B------:R-:W-:Y:S01]  /*17b0*/  IMAD.MOV.U32 R18, RZ, RZ, R23 ;  /* 0x000000ffff127224 */ /* 0x000fe200078e0017 */
[----:B------:R-:W-:Y:S01]  /*17c0*/  IABS R9, R11 ;  /* 0x0000000b00097213 */ /* 0x000fe20000000000 */
[----:B------:R-:W-:-:S03]  /*17d0*/  IMAD.MOV.U32 R11, RZ, RZ, R10 ;  /* 0x000000ffff0b7224 */ /* 0x000fc600078e000a */
[----:B------:R-:W-:Y:S02]  /*17e0*/  VIMNMX3.U32 R14, R16, R17, R18, !PT ;  /* 0x00000011100e720f */ /* 0x000fe40007800012 */
[----:B------:R-:W-:Y:S02]  /*17f0*/  IABS R7, R7 ;  /* 0x0000000700077213 */ /* 0x000fe40000000000 */
[----:B------:R-:W-:Y:S02]  /*1800*/  IABS R8, R8 ;  /* 0x0000000800087213 */ /* 0x000fe40000000000 */
[----:B------:R-:W-:Y:S02]  /*1810*/  VIMNMX.U32 R6, PT, PT, R6, R11, !PT ;  /* 0x0000000b06067248 */ /* 0x000fe40007fe0000 */
[----:B------:R-:W-:Y:S02]  /*1820*/  VIMNMX3.U32 R2, R2, R5, R21, !PT ;  /* 0x000000050202720f */ /* 0x000fe40007800015 */
[----:B------:R-:W-:-:S02]  /*1830*/  VIMNMX3.U32 R5, R7, R8, R9, !PT ;  /* 0x000000080705720f */ /* 0x000fc40007800009 */
[----:B------:R-:W-:-:S04]  /*1840*/  VIMNMX3.U32 R3, R3, R14, R6, !PT ;  /* 0x0000000e0303720f */ /* 0x000fc80007800006 */
[----:B------:R-:W-:Y:S01]  /*1850*/  VIMNMX3.U32 R5, R2, R5, R3, !PT ;  /* 0x000000050205720f */ /* 0x000fe20007800003 */
[----:B------:R-:W-:Y:S06]  /*1860*/  @!P0 BRA `(.L_x_224) ;  /* 0x0000000c00188947 */ /* 0x000fec0003800000 */
[----:B------:R-:W-:-:S06]  /*1870*/  UIADD3 UR4, UPT, UPT, UR4, 0x1000, URZ ;  /* 0x0000100004047890 */ /* 0x000fcc000fffe0ff */
[----:B------:R-:W-:-:S13]  /*1880*/  ISETP.LT.U32.AND P0, PT, R22, UR4, PT ;  /* 0x0000000416007c0c */ /* 0x000fda000bf01070 */
[----:B------:R-:W-:Y:S05]  /*1890*/  @!P0 BRA `(.L_x_225) ;  /* 0xfffffffc001c8947 */ /* 0x000fea000383ffff */
.L_x_223:
[----:B------:R-:W-:Y:S01]  /*18a0*/  VIADD R3, R4, -UR4 ;  /* 0x8000000404037c36 */ /* 0x000fe20008000000 */
[----:B------:R-:W-:Y:S04]  /*18b0*/  BSSY.RECONVERGENT B1, `(.L_x_224) ;  /* 0x00000c1000017945 */ /* 0x000fe80003800200 */
[----:B------:R-:W-:-:S04]  /*18c0*/  ISETP.GE.AND P0, PT, R0, R3, PT ;  /* 0x000000030000720c */ /* 0x000fc80003f06270 */
[----:B------:R-:W-:-:S13]  /*18d0*/  ISETP.LE.U32.OR P0, PT, R4, UR4, P0 ;  /* 0x0000000404007c0c */ /* 0x000fda0008703470 */
[----:B------:R-:W-:Y:S05]  /*18e0*/  @P0 BRA `(.L_x_226) ;  /* 0x0000000800f40947 */ /* 0x000fea0003800000 */
[----:B------:R-:W-:Y:S01]  /*18f0*/  LOP3.LUT R3, RZ, R0, RZ, 0x33, !PT ;  /* 0x00000000ff037212 */ /* 0x000fe200078e33ff */
[----:B------:R-:W-:Y:S01]  /*1900*/  BSSY.RECONVERGENT B2, `(.L_x_227) ;  /* 0x0000067000027945 */ /* 0x000fe20003800200 */
[----:B------:R-:W-:Y:S02]  /*1910*/  IMAD.MOV.U32 R2, RZ, RZ, R0 ;  /* 0x000000ffff027224 */ /* 0x000fe400078e0000 */
[----:B------:R-:W-:-:S04]  /*1920*/  IADD3 R3, PT, PT, R4, -UR4, R3 ;  /* 0x8000000404037c10 */ /* 0x000fc8000fffe003 */
[C---:B------:R-:W-:Y:S02]  /*1930*/  ISETP.GE.U32.AND P0, PT, R3.reuse, 0xf00, PT ;  /* 0x00000f000300780c */ /* 0x040fe40003f06070 */
[----:B------:R-:W-:-:S04]  /*1940*/  LEA.HI R3, R3, 0x1, RZ, 0x18 ;  /* 0x0000000103037811 */ /* 0x000fc800078fc0ff */
[----:B------:R-:W-:-:S07]  /*1950*/  LOP3.LUT R4, R3, 0xf, RZ, 0xc0, !PT ;  /* 0x0000000f03047812 */ /* 0x000fce00078ec0ff */
[----:B------:R-:W-:Y:S05]  /*1960*/  @!P0 BRA `(.L_x_228) ;  /* 0x0000000400808947 */ /* 0x000fea0003800000 */
[----:B------:R-:W-:Y:S01]  /*1970*/  LOP3.LUT R9, R3, 0x1fffff0, RZ, 0xc0, !PT ;  /* 0x01fffff003097812 */ /* 0x000fe200078ec0ff */
[----:B------:R-:W-:Y:S01]  /*1980*/  BSSY.RECONVERGENT B3, `(.L_x_229) ;  /* 0x000005d000037945 */ /* 0x000fe20003800200 */
[C---:B------:R-:W-:Y:S01]  /*1990*/  LOP3.LUT R7, R0.reuse, 0x800, RZ, 0xfc, !PT ;  /* 0x0000080000077812 */ /* 0x040fe200078efcff */
[----:B------:R-:W-:Y:S02]  /*19a0*/  VIADD R2, R0, UR4 ;  /* 0x0000000400027c36 */ /* 0x000fe40008000000 */
[----:B------:R-:W-:-:S07]  /*19b0*/  IMAD.MOV R9, RZ, RZ, -R9 ;  /* 0x000000ffff097224 */ /* 0x000fce00078e0a09 */
.L_x_230:
[C---:B------:R-:W-:Y:S02]  /*19c0*/  VIADD R15, R2.reuse, 0x100 ;  /* 0x00000100020f7836 */ /* 0x040fe40000000000 */
[C---:B------:R-:W-:Y:S02]  /*19d0*/  VIADD R11, R2.reuse, 0x200 ;  /* 0x00000200020b7836 */ /* 0x040fe40000000000 */
[----:B------:R-:W-:-:S04]  /*19e0*/  IMAD.WIDE.U32 R16, R2, 0x4, R12 ;  /* 0x0000000402107825 */ /* 0x000fc800078e000c */
[--C-:B------:R-:W-:Y:S01]  /*19f0*/  IMAD.WIDE.U32 R14, R15, 0x4, R12.reuse ;  /* 0x000000040f0e7825 */ /* 0x100fe200078e000c */
[----:B------:R0:W2:Y:S03]  /*1a00*/  LDG.E R6, desc[UR6][R16.64] ;  /* 0x0000000610067981 */ /* 0x0000a6000c1e1900 */
[--C-:B------:R-:W-:Y:S01]  /*1a10*/  IMAD.WIDE.U32 R10, R11, 0x4, R12.reuse ;  /* 0x000000040b0a7825 */ /* 0x100fe200078e000c */
[----:B------:R1:W3:Y:S03]  /*1a20*/  LDG.E R8, desc[UR6][R14.64] ;  /* 0x000000060e087981 */ /* 0x0002e6000c1e1900 */
[C---:B------:R-:W-:Y:S02]  /*1a30*/  VIADD R21, R2.reuse, 0x300 ;  /* 0x0000030002157836 */ /* 0x040fe40000000000 */
[----:B------:R-:W-:Y:S01]  /*1a40*/  VIADD R29, R2, 0x400 ;  /* 0x00000400021d7836 */ /* 0x000fe20000000000 */
[----:B------:R-:W4:Y:S01]  /*1a50*/  LDG.E R10, desc[UR6][R10.64] ;  /* 0x000000060a0a7981 */ /* 0x000f22000c1e1900 */
[----:B------:R-:W-:-:S04]  /*1a60*/  IMAD.WIDE.U32 R20, R21, 0x4, R12 ;  /* 0x0000000415147825 */ /* 0x000fc800078e000c */
[--C-:B------:R-:W-:Y:S01]  /*1a70*/  IMAD.WIDE.U32 R28, R29, 0x4, R12.reuse ;  /* 0x000000041d1c7825 */ /* 0x100fe200078e000c */
[----:B------:R-:W5:Y:S03]  /*1a80*/  LDG.E R27, desc[UR6][R20.64] ;  /* 0x00000006141b7981 */ /* 0x000f66000c1e1900 */
[C---:B------:R-:W-:Y:S01]  /*1a90*/  VIADD R23, R2.reuse, 0x500 ;  /* 0x0000050002177836 */ /* 0x040fe20000000000 */
[----:B------:R1:W5:Y:S01]  /*1aa0*/  LDG.E R26, desc[UR6][R28.64] ;  /* 0x000000061c1a7981 */ /* 0x000362000c1e1900 */
[C---:B------:R-:W-:Y:S02]  /*1ab0*/  VIADD R19, R2.reuse, 0x600 ;  /* 0x0000060002137836 */ /* 0x040fe40000000000 */
[----:B------:R-:W-:Y:S02]  /*1ac0*/  VIADD R25, R2, 0x700 ;  /* 0x0000070002197836 */ /* 0x000fe40000000000 */
[----:B------:R-:W-:-:S04]  /*1ad0*/  IMAD.WIDE.U32 R22, R23, 0x4, R12 ;  /* 0x0000000417167825 */ /* 0x000fc800078e000c */
[----:B------:R-:W-:-:S04]  /*1ae0*/  IMAD.WIDE.U32 R18, R19, 0x4, R12 ;  /* 0x0000000413127825 */ /* 0x000fc800078e000c */
[----:B0-----:R-:W-:Y:S01]  /*1af0*/  VIADD R17, R2, 0x800 ;  /* 0x0000080002117836 */ /* 0x001fe20000000000 */
[----:B------:R0:W5:Y:S01]  /*1b00*/  LDG.E R24, desc[UR6][R18.64] ;  /* 0x0000000612187981 */ /* 0x000162000c1e1900 */
[----:B-1----:R-:W-:-:S03]  /*1b10*/  IMAD.WIDE.U32 R14, R25, 0x4, R12 ;  /* 0x00000004190e7825 */ /* 0x002fc600078e000c */
[----:B------:R1:W5:Y:S01]  /*1b20*/  LDG.E R25, desc[UR6][R22.64] ;  /* 0x0000000616197981 */ /* 0x000362000c1e1900 */
[----:B------:R-:W-:-:S03]  /*1b30*/  IMAD.WIDE.U32 R16, R17, 0x4, R12 ;  /* 0x0000000411107825 */ /* 0x000fc600078e000c */
[----:B------:R1:W5:Y:S01]  /*1b40*/  LDG.E R21, desc[UR6][R14.64] ;  /* 0x000000060e157981 */ /* 0x000362000c1e1900 */
[C---:B------:R-:W-:Y:S02]  /*1b50*/  VIADD R29, R2.reuse, 0xa00 ;  /* 0x00000a00021d7836 */ /* 0x040fe40000000000 */
[----:B------:R-:W-:Y:S01]  /*1b60*/  VIADD R11, R2, 0x900 ;  /* 0x00000900020b7836 */ /* 0x000fe20000000000 */
[----:B------:R1:W5:Y:S01]  /*1b70*/  LDG.E R20, desc[UR6][R16.64] ;  /* 0x0000000610147981 */ /* 0x000362000c1e1900 */
[----:B------:R-:W-:-:S04]  /*1b80*/  IMAD.WIDE.U32 R28, R29, 0x4, R12 ;  /* 0x000000041d1c7825 */ /* 0x000fc800078e000c */
[--C-:B0-----:R-:W-:Y:S02]  /*1b90*/  IMAD.WIDE.U32 R18, R11, 0x4, R12.reuse ;  /* 0x000000040b127825 */ /* 0x101fe400078e000c */
[----:B------:R-:W5:Y:S02]  /*1ba0*/  LDG.E R28, desc[UR6][R28.64] ;  /* 0x000000061c1c7981 */ /* 0x000f64000c1e1900 */
[C---:B-1----:R-:W-:Y:S02]  /*1bb0*/  VIADD R23, R2.reuse, 0xc00 ;  /* 0x00000c0002177836 */ /* 0x042fe40000000000 */
[----:B------:R-:W-:Y:S01]  /*1bc0*/  VIADD R15, R2, 0xb00 ;  /* 0x00000b00020f7836 */ /* 0x000fe20000000000 */
[----:B------:R0:W5:Y:S01]  /*1bd0*/  LDG.E R11, desc[UR6][R18.64] ;  /* 0x00000006120b7981 */ /* 0x000162000c1e1900 */
[----:B------:R-:W-:-:S04]  /*1be0*/  IMAD.WIDE.U32 R22, R23, 0x4, R12 ;  /* 0x0000000417167825 */ /* 0x000fc800078e000c */
[--C-:B------:R-:W-:Y:S02]  /*1bf0*/  IMAD.WIDE.U32 R14, R15, 0x4, R12.reuse ;  /* 0x000000040f0e7825 */ /* 0x100fe400078e000c */
[----:B------:R-:W5:Y:S02]  /*1c00*/  LDG.E R22, desc[UR6][R22.64] ;  /* 0x0000000616167981 */ /* 0x000f64000c1e1900 */
[C---:B------:R-:W-:Y:S02]  /*1c10*/  VIADD R17, R2.reuse, 0xd00 ;  /* 0x00000d0002117836 */ /* 0x040fe40000000000 */
[----:B------:R1:W5:Y:S01]  /*1c20*/  LDG.E R29, desc[UR6][R14.64] ;  /* 0x000000060e1d7981 */ /* 0x000362000c1e1900 */
[C---:B------:R-:W-:Y:S02]  /*1c30*/  VIADD R16, R2.reuse, 0xe00 ;  /* 0x00000e0002107836 */ /* 0x040fe40000000000 */
[----:B0-----:R-:W-:Y:S02]  /*1c40*/  VIADD R19, R2, 0xf00 ;  /* 0x00000f0002137836 */ /* 0x001fe40000000000 */
[----:B-1----:R-:W-:-:S04]  /*1c50*/  IMAD.WIDE.U32 R14, R17, 0x4, R12 ;  /* 0x00000004110e7825 */ /* 0x002fc800078e000c */
[--C-:B------:R-:W-:Y:S02]  /*1c60*/  IMAD.WIDE.U32 R16, R16, 0x4, R12.reuse ;  /* 0x0000000410107825 */ /* 0x100fe400078e000c */
[----:B------:R-:W5:Y:S02]  /*1c70*/  LDG.E R14, desc[UR6][R14.64] ;  /* 0x000000060e0e7981 */ /* 0x000f64000c1e1900 */
[----:B------:R-:W-:Y:S02]  /*1c80*/  IMAD.WIDE.U32 R18, R19, 0x4, R12 ;  /* 0x0000000413127825 */ /* 0x000fe400078e000c */
[----:B------:R-:W5:Y:S04]  /*1c90*/  LDG.E R16, desc[UR6][R16.64] ;  /* 0x0000000610107981 */ /* 0x000f68000c1e1900 */
[----:B------:R-:W5:Y:S01]  /*1ca0*/  LDG.E R18, desc[UR6][R18.64] ;  /* 0x0000000612127981 */ /* 0x000f62000c1e1900 */
[----:B------:R-:W-:-:S05]  /*1cb0*/  VIADD R9, R9, 0x10 ;  /* 0x0000001009097836 */ /* 0x000fca0000000000 */
[----:B------:R-:W-:Y:S01]  /*1cc0*/  ISETP.NE.AND P0, PT, R9, RZ, PT ;  /* 0x000000ff0900720c */ /* 0x000fe20003f05270 */
[----:B------:R-:W-:Y:S02]  /*1cd0*/  VIADD R7, R7, 0x1000 ;  /* 0x0000100007077836 */ /* 0x000fe40000000000 */
[----:B------:R-:W-:Y:S01]  /*1ce0*/  VIADD R2, R2, 0x1000 ;  /* 0x0000100002027836 */ /* 0x000fe20000000000 */
[----:B--2---:R-:W-:Y:S02]  /*1cf0*/  IABS R6, R6 ;  /* 0x0000000600067213 */ /* 0x004fe40000000000 */
[----:B---3--:R-:W-:Y:S02]  /*1d00*/  IABS R8, R8 ;  /* 0x0000000800087213 */ /* 0x008fe40000000000 */
[----:B------:R-:W-:Y:S02]  /*1d10*/  VIMNMX R5, PT, PT, R5, R6, !PT ;  /* 0x0000000605057248 */ /* 0x000fe40007fe0100 */
[----:B----4-:R-:W-:Y:S01]  /*1d20*/  IABS R10, R10 ;  /* 0x0000000a000a7213 */ /* 0x010fe20000000000 */
[----:B------:R-:W-:-:S04]  /*1d30*/  IMAD.MOV.U32 R6, RZ, RZ, R8 ;  /* 0x000000ffff067224 */ /* 0x000fc800078e0008 */
[----:B------:R-:W-:Y:S01]  /*1d40*/  IMAD.MOV.U32 R8, RZ, RZ, R10 ;  /* 0x000000ffff087224 */ /* 0x000fe200078e000a */
[----:B-----5:R-:W-:Y:S02]  /*1d50*/  IABS R27, R27 ;  /* 0x0000001b001b7213 */ /* 0x020fe40000000000 */
[----:B------:R-:W-:Y:S02]  /*1d60*/  IABS R26, R26 ;  /* 0x0000001a001a7213 */ /* 0x000fe40000000000 */
[----:B------:R-:W-:Y:S01]  /*1d70*/  VIMNMX3.U32 R5, R5, R6, R8, !PT ;  /* 0x000000060505720f */ /* 0x000fe20007800008 */
[----:B------:R-:W-:Y:S02]  /*1d80*/  IMAD.MOV.U32 R6, RZ, RZ, R27 ;  /* 0x000000ffff067224 */ /* 0x000fe400078e001b */
[----:B------:R-:W-:-:S05]  /*1d90*/  IMAD.MOV.U32 R8, RZ, RZ, R26 ;  /* 0x000000ffff087224 */ /* 0x000fca00078e001a */
[----:B------:R-:W-:Y:S02]  /*1da0*/  VIMNMX3.U32 R5, R5, R6, R8, !PT ;  /* 0x000000060505720f */ /* 0x000fe40007800008 */
[----:B------:R-:W-:Y:S02]  /*1db0*/  IABS R24, R24 ;  /* 0x0000001800187213 */ /* 0x000fe40000000000 */
[----:B------:R-:W-:-:S03]  /*1dc0*/  IABS R25, R25 ;  /* 0x0000001900197213 */ /* 0x000fc60000000000 */
[----:B------:R-:W-:Y:S01]  /*1dd0*/  IMAD.MOV.U32 R8, RZ, RZ, R24 ;  /* 0x000000ffff087224 */ /* 0x000fe200078e0018 */
[----:B------:R-:W-:Y:S01]  /*1de0*/  IABS R21, R21 ;  /* 0x0000001500157213 */ /* 0x000fe20000000000 */
[----:B------:R-:W-:Y:S01]  /*1df0*/  IMAD.MOV.U32 R6, RZ, RZ, R25 ;  /* 0x000000ffff067224 */ /* 0x000fe200078e0019 */
[----:B------:R-:W-:-:S04]  /*1e00*/  IABS R20, R20 ;  /* 0x0000001400147213 */ /* 0x000fc80000000000 */
[----:B------:R-:W-:Y:S01]  /*1e10*/  VIMNMX3.U32 R5, R5, R6, R8, !PT ;  /* 0x000000060505720f */ /* 0x000fe20007800008 */
[----:B------:R-:W-:Y:S02]  /*1e20*/  IMAD.MOV.U32 R6, RZ, RZ, R21 ;  /* 0x000000ffff067224 */ /* 0x000fe400078e0015 */
[----:B------:R-:W-:Y:S01]  /*1e30*/  IMAD.MOV.U32 R8, RZ, RZ, R20 ;  /* 0x000000ffff087224 */ /* 0x000fe200078e0014 */
[----:B------:R-:W-:Y:S02]  /*1e40*/  IABS R28, R28 ;  /* 0x0000001c001c7213 */ /* 0x000fe40000000000 */
[----:B------:R-:W-:Y:S02]  /*1e50*/  IABS R11, R11 ;  /* 0x0000000b000b7213 */ /* 0x000fe40000000000 */
[----:B------:R-:W-:Y:S01]  /*1e60*/  VIMNMX3.U32 R5, R5, R6, R8, !PT ;  /* 0x000000060505720f */ /* 0x000fe20007800008 */
[----:B------:R-:W-:Y:S02]  /*1e70*/  IMAD.MOV.U32 R8, RZ, RZ, R28 ;  /* 0x000000ffff087224 */ /* 0x000fe400078e001c */
[----:B------:R-:W-:Y:S01]  /*1e80*/  IMAD.MOV.U32 R6, RZ, RZ, R11 ;  /* 0x000000ffff067224 */ /* 0x000fe200078e000b */
[----:B------:R-:W-:-:S02]  /*1e90*/  IABS R22, R22 ;  /* 0x0000001600167213 */ /* 0x000fc40000000000 */
[----:B------:R-:W-:Y:S02]  /*1ea0*/  IABS R29, R29 ;  /* 0x0000001d001d7213 */ /* 0x000fe40000000000 */
[----:B------:R-:W-:Y:S01]  /*1eb0*/  VIMNMX3.U32 R5, R5, R6, R8, !PT ;  /* 0x000000060505720f */ /* 0x000fe20007800008 */
[----:B------:R-:W-:Y:S02]  /*1ec0*/  IMAD.MOV.U32 R8, RZ, RZ, R22 ;  /* 0x000000ffff087224 */ /* 0x000fe400078e0016 */
[----:B------:R-:W-:-:S05]  /*1ed0*/  IMAD.MOV.U32 R6, RZ, RZ, R29 ;  /* 0x000000ffff067224 */ /* 0x000fca00078e001d */
[----:B------:R-:W-:Y:S02]  /*1ee0*/  VIMNMX3.U32 R5, R5, R6, R8, !PT ;  /* 0x000000060505720f */ /* 0x000fe40007800008 */
[----:B------:R-:W-:Y:S02]  /*1ef0*/  IABS R6, R14 ;  /* 0x0000000e00067213 */ /* 0x000fe40000000000 */
[----:B------:R-:W-:Y:S02]  /*1f00*/  IABS R8, R16 ;  /* 0x0000001000087213 */ /* 0x000fe40000000000 */
[----:B------:R-:W-:Y:S02]  /*1f10*/  IABS R10, R18 ;  /* 0x00000012000a7213 */ /* 0x000fe40000000000 */
[----:B------:R-:W-:-:S04]  /*1f20*/  VIMNMX3.U32 R5, R5, R6, R8, !PT ;  /* 0x000000060505720f */ /* 0x000fc80007800008 */
[----:B------:R-:W-:Y:S01]  /*1f30*/  VIMNMX.U32 R5, PT, PT, R5, R10, !PT ;  /* 0x0000000a05057248 */ /* 0x000fe20007fe0000 */
[----:B------:R-:W-:Y:S06]  /*1f40*/  @P0 BRA `(.L_x_230) ;  /* 0xfffffff8009c0947 */ /* 0x000fec000383ffff */
[----:B------:R-:W-:Y:S05]  /*1f50*/  BSYNC.RECONVERGENT B3 ;  /* 0x0000000000037941 */ /* 0x000fea0003800200 */
.L_x_229:
[----:B------:R-:W-:-:S07]  /*1f60*/  VIADD R2, R7, 0xfffff800 ;  /* 0xfffff80007027836 */ /* 0x000fce0000000000 */
.L_x_228:
[----:B------:R-:W-:Y:S05]  /*1f70*/  BSYNC.RECONVERGENT B2 ;  /* 0x0000000000027941 */ /* 0x000fea0003800200 */
.L_x_227:
[----:B------:R-:W-:-:S13]  /*1f80*/  ISETP.NE.AND P0, PT, R4, RZ, PT ;  /* 0x000000ff0400720c */ /* 0x000fda0003f05270 */
[----:B------:R-:W-:Y:S05]  /*1f90*/  @!P0 BRA `(.L_x_226) ;  /* 0x0000000400488947 */ /* 0x000fea0003800000 */
[----:B------:R-:W-:Y:S01]  /*1fa0*/  ISETP.GE.U32.AND P0, PT, R4, 0x8, PT ;  /* 0x000000080400780c */ /* 0x000fe20003f06070 */
[----:B------:R-:W-:Y:S01]  /*1fb0*/  BSSY.RECONVERGENT B2, `(.L_x_231) ;  /* 0x000002b000027945 */ /* 0x000fe20003800200 */
[----:B------:R-:W-:-:S04]  /*1fc0*/  LOP3.LUT R19, R3, 0x7, RZ, 0xc0, !PT ;  /* 0x0000000703137812 */ /* 0x000fc800078ec0ff */
[----:B------:R-:W-:-:S07]  /*1fd0*/  ISETP.NE.AND P1, PT, R19, RZ, PT ;  /* 0x000000ff1300720c */ /* 0x000fce0003f25270 */
[----:B------:R-:W-:Y:S06]  /*1fe0*/  @!P0 BRA `(.L_x_232) ;  /* 0x00000000009c8947 */ /* 0x000fec0003800000 */
[----:B------:R-:W-:-:S04]  /*1ff0*/  VIADD R9, R2, UR4 ;  /* 0x0000000402097c36 */ /* 0x000fc80008000000 */
[C---:B------:R-:W-:Y:S02]  /*2000*/  VIADD R21, R9.reuse, 0x100 ;  /* 0x0000010009157836 */ /* 0x040fe40000000000 */
[C---:B------:R-:W-:Y:S02]  /*2010*/  VIADD R23, R9.reuse, 0x200 ;  /* 0x0000020009177836 */ /* 0x040fe40000000000 */
[----:B------:R-:W-:-:S04]  /*2020*/  IMAD.WIDE.U32 R6, R9, 0x4, R12 ;  /* 0x0000000409067825 */ /* 0x000fc800078e000c */
[--C-:B------:R-:W-:Y:S01]  /*2030*/  IMAD.WIDE.U32 R20, R21, 0x4, R12.reuse ;  /* 0x0000000415147825 */ /* 0x100fe200078e000c */
[----:B------:R0:W2:Y:S03]  /*2040*/  LDG.E R4, desc[UR6][R6.64] ;  /* 0x0000000606047981 */ /* 0x0000a6000c1e1900 */
[----:B------:R-:W-:Y:S01]  /*2050*/  IMAD.WIDE.U32 R22, R23, 0x4, R12 ;  /* 0x0000000417167825 */ /* 0x000fe200078e000c */
[----:B------:R-:W3:Y:S03]  /*2060*/  LDG.E R16, desc[UR6][R20.64] ;  /* 0x0000000614107981 */ /* 0x000ee6000c1e1900 */
[C---:B------:R-:W-:Y:S01]  /*2070*/  VIADD R11, R9.reuse, 0x500 ;  /* 0x00000500090b7836 */ /* 0x040fe20000000000 */
[----:B------:R-:W4:Y:S01]  /*2080*/  LDG.E R17, desc[UR6][R22.64] ;  /* 0x0000000616117981 */ /* 0x000f22000c1e1900 */
[----:B------:R-:W-:-:S02]  /*2090*/  VIADD R25, R9, 0x300 ;  /* 0x0000030009197836 */ /* 0x000fc40000000000 */
[----:B------:R-:W-:Y:S02]  /*20a0*/  VIADD R29, R9, 0x700 ;  /* 0x00000700091d7836 */ /* 0x000fe40000000000 */
[----:B------:R-:W-:-:S04]  /*20b0*/  IMAD.WIDE.U32 R10, R11, 0x4, R12 ;  /* 0x000000040b0a7825 */ /* 0x000fc800078e000c */
[--C-:B------:R-:W-:Y:S02]  /*20c0*/  IMAD.WIDE.U32 R24, R25, 0x4, R12.reuse ;  /* 0x0000000419187825 */ /* 0x100fe400078e000c */
[----:B------:R-:W5:Y:S02]  /*20d0*/  LDG.E R10, desc[UR6][R10.64] ;  /* 0x000000060a0a7981 */ /* 0x000f64000c1e1900 */
[----:B------:R-:W-:Y:S02]  /*20e0*/  VIADD R15, R9, 0x400 ;  /* 0x00000400090f7836 */ /* 0x000fe40000000000 */
[----:B0-----:R-:W-:Y:S01]  /*20f0*/  IMAD.WIDE.U32 R6, R29, 0x4, R12 ;  /* 0x000000041d067825 */ /* 0x001fe200078e000c */
[----:B------:R-:W5:Y:S03]  /*2100*/  LDG.E R18, desc[UR6][R24.64] ;  /* 0x0000000618127981 */ /* 0x000f66000c1e1900 */
[----:B------:R-:W-:-:S02]  /*2110*/  VIADD R27, R9, 0x600 ;  /* 0x00000600091b7836 */ /* 0x000fc40000000000 */
[--C-:B------:R-:W-:Y:S01]  /*2120*/  IMAD.WIDE.U32 R14, R15, 0x4, R12.reuse ;  /* 0x000000040f0e7825 */ /* 0x100fe200078e000c */
[----:B------:R-:W5:Y:S03]  /*2130*/  LDG.E R6, desc[UR6][R6.64] ;  /* 0x0000000606067981 */ /* 0x000f66000c1e1900 */
[----:B------:R-:W-:Y:S02]  /*2140*/  IMAD.WIDE.U32 R8, R27, 0x4, R12 ;  /* 0x000000041b087825 */ /* 0x000fe400078e000c */
[----:B------:R-:W5:Y:S04]  /*2150*/  LDG.E R14, desc[UR6][R14.64] ;  /* 0x000000060e0e7981 */ /* 0x000f68000c1e1900 */
[----:B------:R-:W5:Y:S01]  /*2160*/  LDG.E R8, desc[UR6][R8.64] ;  /* 0x0000000608087981 */ /* 0x000f62000c1e1900 */
[----:B------:R-:W-:Y:S01]  /*2170*/  VIADD R2, R2, 0x800 ;  /* 0x0000080002027836 */ /* 0x000fe20000000000 */
[----:B--2---:R-:W-:-:S02]  /*2180*/  IABS R4, R4 ;  /* 0x0000000400047213 */ /* 0x004fc40000000000 */
[----:B---3--:R-:W-:Y:S02]  /*2190*/  IABS R16, R16 ;  /* 0x0000001000107213 */ /* 0x008fe40000000000 */
[----:B----4-:R-:W-:Y:S02]  /*21a0*/  IABS R17, R17 ;  /* 0x0000001100117213 */ /* 0x010fe40000000000 */
[----:B------:R-:W-:-:S03]  /*21b0*/  VIMNMX3.U32 R5, R5, R4, R16, !PT ;  /* 0x000000040505720f */ /* 0x000fc60007800010 */
[----:B------:R-:W-:Y:S01]  /*21c0*/  IMAD.MOV.U32 R4, RZ, RZ, R17 ;  /* 0x000000ffff047224 */ /* 0x000fe200078e0011 */
[----:B-----5:R-:W-:Y:S02]  /*21d0*/  IABS R10, R10 ;  /* 0x0000000a000a7213 */ /* 0x020fe40000000000 */
[----:B------:R-:W-:-:S04]  /*21e0*/  IABS R11, R18 ;  /* 0x00000012000b7213 */ /* 0x000fc80000000000 */
[----:B------:R-:W-:Y:S02]  /*21f0*/  VIMNMX3.U32 R5, R5, R4, R11, !PT ;  /* 0x000000040505720f */ /* 0x000fe4000780000b */
[----:B------:R-:W-:Y:S01]  /*2200*/  IABS R7, R6 ;  /* 0x0000000600077213 */ /* 0x000fe20000000000 */
[----:B------:R-:W-:Y:S01]  /*2210*/  IMAD.MOV.U32 R6, RZ, RZ, R10 ;  /* 0x000000ffff067224 */ /* 0x000fe200078e000a */
[----:B------:R-:W-:Y:S02]  /*2220*/  IABS R4, R14 ;  /* 0x0000000e00047213 */ /* 0x000fe40000000000 */
[----:B------:R-:W-:Y:S02]  /*2230*/  IABS R8, R8 ;  /* 0x0000000800087213 */ /* 0x000fe40000000000 */
[----:B------:R-:W-:-:S04]  /*2240*/  VIMNMX3.U32 R5, R5, R4, R6, !PT ;  /* 0x000000040505720f */ /* 0x000fc80007800006 */
[----:B------:R-:W-:-:S07]  /*2250*/  VIMNMX3.U32 R5, R5, R8, R7, !PT ;  /* 0x000000080505720f */ /* 0x000fce0007800007 */
.L_x_232:
[----:B------:R-:W-:Y:S05]  /*2260*/  BSYNC.RECONVERGENT B2 ;  /* 0x0000000000027941 */ /* 0x000fea0003800200 */
.L_x_231:
        /* <DEDUP_REMOVED lines=25> */
.L_x_234:
[----:B------:R-:W-:Y:S05]  /*2400*/  BSYNC.RECONVERGENT B2 ;  /* 0x0000000000027941 */ /* 0x000fea0003800200 */
.L_x_233:
[----:B------:R-:W-:Y:S05]  /*2410*/  @!P1 BRA `(.L_x_226) ;  /* 0x0000000000289947 */ /* 0x000fea0003800000 */
[----:B------:R-:W-:Y:S02]  /*2420*/  VIADD R7, R2, UR4 ;  /* 0x0000000402077c36 */ /* 0x000fe40008000000 */
[----:B------:R-:W-:-:S07]  /*2430*/  IMAD.MOV R4, RZ, RZ, -R3 ;  /* 0x000000ffff047224 */ /* 0x000fce00078e0a03 */
.L_x_235:
        /* <DEDUP_REMOVED lines=8> */
.L_x_226:
[----:B------:R-:W-:Y:S05]  /*24c0*/  BSYNC.RECONVERGENT B1 ;  /* 0x0000000000017941 */ /* 0x000fea0003800200 */
.L_x_224:
        /* <DEDUP_REMOVED lines=38> */
.L_x_222:
[----:B------:R-:W-:Y:S05]  /*2730*/  BSYNC.RECONVERGENT B0 ;  /* 0x0000000000007941 */ /* 0x000fea0003800200 */
.L_x_207:
[----:B------:R-:W-:Y:S05]  /*2740*/  @P0 EXIT ;  /* 0x000000000000094d */ /* 0x000fea0003800000 */
[----:B-12---:R-:W1:Y:S01]  /*2750*/  LDC.64 R2, c[0x0][0x388] ;  /* 0x0000e200ff027b82 */ /* 0x006e620000000a00 */
[----:B------:R-:W0:Y:S02]  /*2760*/  LDCU UR4, c[0x0][0x398] ;  /* 0x00007300ff0477ac */ /* 0x000e240008000800 */
[----:B0-----:R-:W-:-:S05]  /*2770*/  VIMNMX R7, PT, PT, R7, UR4, !PT ;  /* 0x0000000407077c48 */ /* 0x001fca000ffe0100 */
[----:B-1----:R-:W-:Y:S01]  /*2780*/  STG.E desc[UR6][R2.64], R7 ;  /* 0x0000000702007986 */ /* 0x002fe2000c101906 */
[----:B------:R-:W-:Y:S05]  /*2790*/  EXIT ;  /* 0x000000000000794d */ /* 0x000fea0003800000 */
.L_x_236:
        /* <DEDUP_REMOVED lines=14> */
.L_x_244:


//--------------------- .text._ZN3cub18CUB_300001_SM_10006detail11EmptyKernelIvEEvv --------------------------
	.section	.text._ZN3cub18CUB_300001_SM_10006detail11EmptyKernelIvEEvv,"ax",@progbits
	.align	128
        .global         _ZN3cub18CUB_300001_SM_10006detail11EmptyKernelIvEEvv
        .type           _ZN3cub18CUB_300001_SM_10006detail11EmptyKernelIvEEvv,@function
        .size           _ZN3cub18CUB_300001_SM_10006detail11EmptyKernelIvEEvv,(.L_x_245 - _ZN3cub18CUB_300001_SM_10006detail11EmptyKernelIvEEvv)
        .other          _ZN3cub18CUB_300001_SM_10006detail11EmptyKernelIvEEvv,@"STO_CUDA_ENTRY STV_DEFAULT"
_ZN3cub18CUB_300001_SM_10006detail11EmptyKernelIvEEvv:
.text._ZN3cub18CUB_300001_SM_10006detail11EmptyKernelIvEEvv:
[----:B------:R-:W-:Y:S01]  /*0000*/  LDC R1, c[0x0][0x37c] ;  /* 0x0000df00ff017b82 */ /* 0x000fe20000000800 */
[----:B------:R-:W-:Y:S05]  /*0010*/  EXIT ;  /* 0x000000000000794d */ /* 0x000fea0003800000 */
.L_x_237:
        /* <DEDUP_REMOVED lines=14> */
.L_x_245:


//--------------------- .nv.shared.reserved.0     --------------------------
	.section	.nv.shared.reserved.0,"aw",@nobits
	.weak		__nv_reservedSMEM_offset_0_alias
	.size		__nv_reservedSMEM_offset_0_alias, 0, 64
	.other		__nv_reservedSMEM_offset_0_alias,@"STO_CUDA_RESERVED_SHARED STV_DEFAULT"
__nv_reservedSMEM_offset_0_alias:
	.zero		0
	.zero		64


//--------------------- .nv.global                --------------------------
	.section	.nv.global,"aw",@nobits
.nv.global:
	.type		_ZN30_INTERNAL_34eacbe2_4_k_cu_main6thrust24THRUST_300001_SM_1000_NS12placeholders2_8E,@object
	.size		_ZN30_INTERNAL_34eacbe2_4_k_cu_main6thrust24THRUST_300001_SM_1000_NS12placeholders2_8E,(_ZN30_INTERNAL_34eacbe2_4_k_cu_main4cuda3std3__432_GLOBAL__N__34eacbe2_4_k_cu_main6ignoreE - _ZN30_INTERNAL_34eacbe2_4_k_cu_main6thrust24THRUST_300001_SM_1000_NS12placeholders2_8E)
_ZN30_INTERNAL_34eacbe2_4_k_cu_main6thrust24THRUST_300001_SM_1000_NS12placeholders2_8E:
	.zero		1
	.type		_ZN30_INTERNAL_34eacbe2_4_k_cu_main4cuda3std3__432_GLOBAL__N__34eacbe2_4_k_cu_main6ignoreE,@object
	.size		_ZN30_INTERNAL_34eacbe2_4_k_cu_main4cuda3std3__432_GLOBAL__N__34eacbe2_4_k_cu_main6ignoreE,(_ZN30_INTERNAL_34eacbe2_4_k_cu_main4cuda3std6ranges3__45__cpo4dataE - _ZN30_INTERNAL_34eacbe2_4_k_cu_main4cuda3std3__432_GLOBAL__N__34eacbe2_4_k_cu_main6ignoreE)
_ZN30_INTERNAL_34eacbe2_4_k_cu_main4cuda3std3__432_GLOBAL__N__34eacbe2_4_k_cu_main6ignoreE:
	.zero		1
	.type		_ZN30_INTERNAL_34eacbe2_4_k_cu_main4cuda3std6ranges3__45__cpo4dataE,@object
	.size		_ZN30_INTERNAL_34eacbe2_4_k_cu_main4cuda3std6ranges3__45__cpo4dataE,(_ZN30_INTERNAL_34eacbe2_4_k_cu_main6thrust24THRUST_300001_SM_1000_NS6system3cpp3parE - _ZN30_INTERNAL_34eacbe2_4_k_cu_main4cuda3std6ranges3__45__cpo4dataE)
_ZN30_INTERNAL_34eacbe2_4_k_cu_main4cuda3std6ranges3__45__cpo4dataE:
	.zero		1
	.type		_ZN30_INTERNAL_34eacbe2_4_k_cu_main6thrust24THRUST_300001_SM_1000_NS6system3cpp3parE,@object
	.size		_ZN30_INTERNAL_34eacbe2_4_k_cu_main6thrust24THRUST_300001_SM_1000_NS6system3cpp3parE,(_ZN30_INTERNAL_34eacbe2_4_k_cu_main4cuda3std3__45__cpo5beginE - _ZN30_INTERNAL_34eacbe2_4_k_cu_main6thrust24THRUST_300001_SM_1000_NS6system3cpp3parE)
_ZN30_INTERNAL_34eacbe2_4_k_cu_main6thrust24THRUST_300001_SM_1000_NS6system3cpp3parE:
	.zero		1
	.type		_ZN30_INTERNAL_34eacbe2_4_k_cu_main4cuda3std3__45__cpo5beginE,@object
	.size		_ZN30_INTERNAL_34eacbe2_4_k_cu_main4cuda3std3__45__cpo5beginE,(_ZN30_INTERNAL_34eacbe2_4_k_cu_main4cuda3std6ranges3__45__cpo5beginE - _ZN30_INTERNAL_34eacbe2_4_k_cu_main4cuda3std3__45__cpo5beginE)
_ZN30_INTERNAL_34eacbe2_4_k_cu_main4cuda3std3__45__cpo5beginE:
	.zero		1
	.type		_ZN30_INTERNAL_34eacbe2_4_k_cu_main4cuda3std6ranges3__45__cpo5beginE,@object
	.size		_ZN30_INTERNAL_34eacbe2_4_k_cu_main4cuda3std6ranges3__45__cpo5beginE,(_ZN30_INTERNAL_34eacbe2_4_k_cu_main6thrust24THRUST_300001_SM_1000_NS6deviceE - _ZN30_INTERNAL_34eacbe2_4_k_cu_main4cuda3std6ranges3__45__cpo5beginE)
_ZN30_INTERNAL_34eacbe2_4_k_cu_main4cuda3std6ranges3__45__cpo5beginE:
	.zero		1
	.type		_ZN30_INTERNAL_34eacbe2_4_k_cu_main6thrust24THRUST_300001_SM_1000_NS6deviceE,@object
	.size		_ZN30_INTERNAL_34eacbe2_4_k_cu_main6thrust24THRUST_300001_SM_1000_NS6deviceE,(_ZN30_INTERNAL_34eacbe2_4_k_cu_main4cuda3std3__47nulloptE - _ZN30_INTERNAL_34eacbe2_4_k_cu_main6thrust24THRUST_300001_SM_1000_NS6deviceE)
_ZN30_INTERNAL_34eacbe2_4_k_cu_main6thrust24THRUST_300001_SM_1000_NS6deviceE:
	.zero		1
	.type		_ZN30_INTERNAL_34eacbe2_4_k_cu_main4cuda3std3__47nulloptE,@object
	.size		_ZN30_INTERNAL_34eacbe2_4_k_cu_main4cuda3std3__47nulloptE,(_ZN30_INTERNAL_34eacbe2_4_k_cu_main4cuda3std6ranges3__45__cpo8distanceE - _ZN30_INTERNAL_34eacbe2_4_k_cu_main4cuda3std3__47nulloptE)
_ZN30_INTERNAL_34eacbe2_4_k_cu_main4cuda3std3__47nulloptE:
	.zero		1
	.type		_ZN30_INTERNAL_34eacbe2_4_k_cu_main4cuda3std6ranges3__45__cpo8distanceE,@object
	.size		_ZN30_INTERNAL_34eacbe2_4_k_cu_main4cuda3std6ranges3__45__cpo8distanceE,(_ZN30_INTERNAL_34eacbe2_4_k_cu_main6thrust24THRUST_300001_SM_1000_NS12placeholders2_4E - _ZN30_INTERNAL_34eacbe2_4_k_cu_main4cuda3std6ranges3__45__cpo8distanceE)
_ZN30_INTERNAL_34eacbe2_4_k_cu_main4cuda3std6ranges3__45__cpo8distanceE:
	.zero		1
	.type		_ZN30_INTERNAL_34eacbe2_4_k_cu_main6thrust24THRUST_300001_SM_1000_NS12placeholders2_4E,@object
	.size		_ZN30_INTERNAL_34eacbe2_4_k_cu_main6thrust24THRUST_300001_SM_1000_NS12placeholders2_4E,(_ZN30_INTERNAL_34eacbe2_4_k_cu_main4cuda3std3__45__cpo6rbeginE - _ZN30_INTERNAL_34eacbe2_4_k_cu_main6thrust24THRUST_300001_SM_1000_NS12placeholders2_4E)
_ZN30_INTERNAL_34eacbe2_4_k_cu_main6thrust24THRUST_300001_SM_1000_NS12placeholders2_4E:
	.zero		1
	.type		_ZN30_INTERNAL_34eacbe2_4_k_cu_main4cuda3std3__45__cpo6rbeginE,@object
	.size		_ZN30_INTERNAL_34eacbe2_4_k_cu_main4cuda3std3__45__cpo6rbeginE,(_ZN30_INTERNAL_34eacbe2_4_k_cu_main4cuda3std6ranges3__45__cpo7advanceE - _ZN30_INTERNAL_34eacbe2_4_k_cu_main4cuda3std3__45__cpo6rbeginE)
_ZN30_INTERNAL_34eacbe2_4_k_cu_main4cuda3std3__45__cpo6rbeginE:
	.zero		1
	.type		_ZN30_INTERNAL_34eacbe2_4_k_cu_main4cuda3std6ranges3__45__cpo7advanceE,@object
	.size		_ZN30_INTERNAL_34eacbe2_4_k_cu_main4cuda3std6ranges3__45__cpo7advanceE,(_ZN30_INTERNAL_34eacbe2_4_k_cu_main6thrust24THRUST_300001_SM_1000_NS12placeholders3_10E - _ZN30_INTERNAL_34eacbe2_4_k_cu_main4cuda3std6ranges3__45__cpo7advanceE)
_ZN30_INTERNAL_34eacbe2_4_k_cu_main4cuda3std6ranges3__45__cpo7advanceE:
	.zero		1
	.type		_ZN30_INTERNAL_34eacbe2_4_k_cu_main6thrust24THRUST_300001_SM_1000_NS12placeholders3_10E,@object
	.size		_ZN30_INTERNAL_34eacbe2_4_k_cu_main6thrust24THRUST_300001_SM_1000_NS12placeholders3_10E,(_ZN30_INTERNAL_34eacbe2_4_k_cu_main4cuda3std3__48in_placeE - _ZN30_INTERNAL_34eacbe2_4_k_cu_main6thrust24THRUST_300001_SM_1000_NS12placeholders3_10E)
_ZN30_INTERNAL_34eacbe2_4_k_cu_main6thrust24THRUST_300001_SM_1000_NS12placeholders3_10E:
	.zero		1
	.type		_ZN30_INTERNAL_34eacbe2_4_k_cu_main4cuda3std3__48in_placeE,@object
	.size		_ZN30_INTERNAL_34eacbe2_4_k_cu_main4cuda3std3__48in_placeE,(_ZN30_INTERNAL_34eacbe2_4_k_cu_main4cuda3std6ranges3__45__cpo4sizeE - _ZN30_INTERNAL_34eacbe2_4_k_cu_main4cuda3std3__48in_placeE)
_ZN30_INTERNAL_34eacbe2_4_k_cu_main4cuda3std3__48in_placeE:
	.zero		1
	.type		_ZN30_INTERNAL_34eacbe2_4_k_cu_main4cuda3std6ranges3__45__cpo4sizeE,@object
	.size		_ZN30_INTERNAL_34eacbe2_4_k_cu_main4cuda3std6ranges3__45__cpo4sizeE,(_ZN30_INTERNAL_34eacbe2_4_k_cu_main6thrust24THRUST_300001_SM_1000_NS12placeholders2_2E - _ZN30_INTERNAL_34eacbe2_4_k_cu_main4cuda3std6ranges3__45__cpo4sizeE)
_ZN30_INTERNAL_34eacbe2_4_k_cu_main4cuda3std6ranges3__45__cpo4sizeE:
	.zero		1
	.type		_ZN30_INTERNAL_34eacbe2_4_k_cu_main6thrust24THRUST_300001_SM_1000_NS12placeholders2_2E,@object
	.size		_ZN30_INTERNAL_34eacbe2_4_k_cu_main6thrust24THRUST_300001_SM_1000_NS12placeholders2_2E,(_ZN30_INTERNAL_34eacbe2_4_k_cu_main4cuda3std3__45__cpo6cbeginE - _ZN30_INTERNAL_34eacbe2_4_k_cu_main6thrust24THRUST_300001_SM_1000_NS12placeholders2_2E)
_ZN30_INTERNAL_34eacbe2_4_k_cu_main6thrust24THRUST_300001_SM_1000_NS12placeholders2_2E:
	.zero		1
	.type		_ZN30_INTERNAL_34eacbe2_4_k_cu_main4cuda3std3__45__cpo6cbeginE,@object
	.size		_ZN30_INTERNAL_34eacbe2_4_k_cu_main4cuda3std3__45__cpo6cbeginE,(_ZN30_INTERNAL_34eacbe2_4_k_cu_main4cuda3std6ranges3__45__cpo6cbeginE - _ZN30_INTERNAL_34eacbe2_4_k_cu_main4cuda3std3__45__cpo6cbeginE)
_ZN30_INTERNAL_34eacbe2_4_k_cu_main4cuda3std3__45__cpo6cbeginE:
	.zero		1
	.type		_ZN30_INTERNAL_34eacbe2_4_k_cu_main4cuda3std6ranges3__45__cpo6cbeginE,@object
	.size		_ZN30_INTERNAL_34eacbe2_4_k_cu_main4cuda3std6ranges3__45__cpo6cbeginE,(_ZN30_INTERNAL_34eacbe2_4_k_cu_main6thrust24THRUST_300001_SM_1000_NS12placeholders2_6E - _ZN30_INTERNAL_34eacbe2_4_k_cu_main4cuda3std6ranges3__45__cpo6cbeginE)
_ZN30_INTERNAL_34eacbe2_4_k_cu_main4cuda3std6ranges3__45__cpo6cbeginE:
	.zero		1
	.type		_ZN30_INTERNAL_34eacbe2_4_k_cu_main6thrust24THRUST_300001_SM_1000_NS12placeholders2_6E,@object
	.size		_ZN30_INTERNAL_34eacbe2_4_k_cu_main6thrust24THRUST_300001_SM_1000_NS12placeholders2_6E,(_ZN30_INTERNAL_34eacbe2_4_k_cu_main4cuda3std3__45__cpo7crbeginE - _ZN30_INTERNAL_34eacbe2_4_k_cu_main6thrust24THRUST_300001_SM_1000_NS12placeholders2_6E)
_ZN30_INTERNAL_34eacbe2_4_k_cu_main6thrust24THRUST_300001_SM_1000_NS12placeholders2_6E:
	.zero		1
	.type		_ZN30_INTERNAL_34eacbe2_4_k_cu_main4cuda3std3__45__cpo7crbeginE,@object
	.size		_ZN30_INTERNAL_34eacbe2_4_k_cu_main4cuda3std3__45__cpo7crbeginE,(_ZN30_INTERNAL_34eacbe2_4_k_cu_main4cuda3std6ranges3__45__cpo4nextE - _ZN30_INTERNAL_34eacbe2_4_k_cu_main4cuda3std3__45__cpo7crbeginE)
_ZN30_INTERNAL_34eacbe2_4_k_cu_main4cuda3std3__45__cpo7crbeginE:
	.zero		1
	.type		_ZN30_INTERNAL_34eacbe2_4_k_cu_main4cuda3std6ranges3__45__cpo4nextE,@object
	.size		_ZN30_INTERNAL_34eacbe2_4_k_cu_main4cuda3std6ranges3__45__cpo4nextE,(_ZN30_INTERNAL_34eacbe2_4_k_cu_main4cuda3std6ranges3__45__cpo4swapE - _ZN30_INTERNAL_34eacbe2_4_k_cu_main4cuda3std6ranges3__45__cpo4nextE)
_ZN30_INTERNAL_34eacbe2_4_k_cu_main4cuda3std6ranges3__45__cpo4nextE:
	.zero		1
	.type		_ZN30_INTERNAL_34eacbe2_4_k_cu_main4cuda3std6ranges3__45__cpo4swapE,@object
	.size		_ZN30_INTERNAL_34eacbe2_4_k_cu_main4cuda3std6ranges3__45__cpo4swapE,(_ZN30_INTERNAL_34eacbe2_4_k_cu_main6thrust24THRUST_300001_SM_1000_NS8cuda_cub10par_nosyncE - _ZN30_INTERNAL_34eacbe2_4_k_cu_main4cuda3std6ranges3__45__cpo4swapE)
_ZN30_INTERNAL_34eacbe2_4_k_cu_main4cuda3std6ranges3__45__cpo4swapE:
	.zero		1
	.type		_ZN30_INTERNAL_34eacbe2_4_k_cu_main6thrust24THRUST_300001_SM_1000_NS8cuda_cub10par_nosyncE,@object
	.size		_ZN30_INTERNAL_34eacbe2_4_k_cu_main6thrust24THRUST_300001_SM_1000_NS8cuda_cub10par_nosyncE,(_ZN30_INTERNAL_34eacbe2_4_k_cu_main6thrust24THRUST_300001_SM_1000_NS3seqE - _ZN30_INTERNAL_34eacbe2_4_k_cu_main6thrust24THRUST_300001_SM_1000_NS8cuda_cub10par_nosyncE)
_ZN30_INTERNAL_34eacbe2_4_k_cu_main6thrust24THRUST_300001_SM_1000_NS8cuda_cub10par_nosyncE:
	.zero		1
	.type		_ZN30_INTERNAL_34eacbe2_4_k_cu_main6thrust24THRUST_300001_SM_1000_NS3seqE,@object
	.size		_ZN30_INTERNAL_34eacbe2_4_k_cu_main6thrust24THRUST_300001_SM_1000_NS3seqE,(_ZN30_INTERNAL_34eacbe2_4_k_cu_main4cuda3std3__420unreachable_sentinelE - _ZN30_INTERNAL_34eacbe2_4_k_cu_main6thrust24THRUST_300001_SM_1000_NS3seqE)
_ZN30_INTERNAL_34eacbe2_4_k_cu_main6thrust24THRUST_300001_SM_1000_NS3seqE:
	.zero		1
	.type		_ZN30_INTERNAL_34eacbe2_4_k_cu_main4cuda3std3__420unreachable_sentinelE,@object
	.size		_ZN30_INTERNAL_34eacbe2_4_k_cu_main4cuda3std3__420unreachable_sentinelE,(_ZN30_INTERNAL_34eacbe2_4_k_cu_main4cuda3std6ranges3__45__cpo5ssizeE - _ZN30_INTERNAL_34eacbe2_4_k_cu_main4cuda3std3__420unreachable_sentinelE)
_ZN30_INTERNAL_34eacbe2_4_k_cu_main4cuda3std3__420unreachable_sentinelE:
	.zero		1
	.type		_ZN30_INTERNAL_34eacbe2_4_k_cu_main4cuda3std6ranges3__45__cpo5ssizeE,@object
	.size		_ZN30_INTERNAL_34eacbe2_4_k_cu_main4cuda3std6ranges3__45__cpo5ssizeE,(_ZN30_INTERNAL_34eacbe2_4_k_cu_main6thrust24THRUST_300001_SM_1000_NS12placeholders2_3E - _ZN30_INTERNAL_34eacbe2_4_k_cu_main4cuda3std6ranges3__45__cpo5ssizeE)
_ZN30_INTERNAL_34eacbe2_4_k_cu_main4cuda3std6ranges3__45__cpo5ssizeE:
	.zero		1
	.type		_ZN30_INTERNAL_34eacbe2_4_k_cu_main6thrust24THRUST_300001_SM_1000_NS12placeholders2_3E,@object
	.size		_ZN30_INTERNAL_34eacbe2_4_k_cu_main6thrust24THRUST_300001_SM_1000_NS12placeholders2_3E,(_ZN30_INTERNAL_34eacbe2_4_k_cu_main4cuda3std3__45__cpo4cendE - _ZN30_INTERNAL_34eacbe2_4_k_cu_main6thrust24THRUST_300001_SM_1000_NS12placeholders2_3E)
_ZN30_INTERNAL_34eacbe2_4_k_cu_main6thrust24THRUST_300001_SM_1000_NS12placeholders2_3E:
	.zero		1
	.type		_ZN30_INTERNAL_34eacbe2_4_k_cu_main4cuda3std3__45__cpo4cendE,@object
	.size		_ZN30_INTERNAL_34eacbe2_4_k_cu_main4cuda3std3__45__cpo4cendE,(_ZN30_INTERNAL_34eacbe2_4_k_cu_main4cuda3std6ranges3__45__cpo4cendE - _ZN30_INTERNAL_34eacbe2_4_k_cu_main4cuda3std3__45__cpo4cendE)
_ZN30_INTERNAL_34eacbe2_4_k_cu_main4cuda3std3__45__cpo4cendE:
	.zero		1
	.type		_ZN30_INTERNAL_34eacbe2_4_k_cu_main4cuda3std6ranges3__45__cpo4cendE,@object
	.size		_ZN30_INTERNAL_34eacbe2_4_k_cu_main4cuda3std6ranges3__45__cpo4cendE,(_ZN30_INTERNAL_34eacbe2_4_k_cu_main6thrust24THRUST_300001_SM_1000_NS12placeholders2_7E - _ZN30_INTERNAL_34eacbe2_4_k_cu_main4cuda3std6ranges3__45__cpo4cendE)
_ZN30_INTERNAL_34eacbe2_4_k_cu_main4cuda3std6ranges3__45__cpo4cendE:
	.zero		1
	.type		_ZN30_INTERNAL_34eacbe2_4_k_cu_main6thrust24THRUST_300001_SM_1000_NS12placeholders2_7E,@object
	.size		_ZN30_INTERNAL_34eacbe2_4_k_cu_main6thrust24THRUST_300001_SM_1000_NS12placeholders2_7E,(_ZN30_INTERNAL_34eacbe2_4_k_cu_main4cuda3std3__45__cpo5crendE - _ZN30_INTERNAL_34eacbe2_4_k_cu_main6thrust24THRUST_300001_SM_1000_NS12placeholders2_7E)
_ZN30_INTERNAL_34eacbe2_4_k_cu_main6thrust24THRUST_300001_SM_1000_NS12placeholders2_7E:
	.zero		1
	.type		_ZN30_INTERNAL_34eacbe2_4_k_cu_main4cuda3std3__45__cpo5crendE,@object
	.size		_ZN30_INTERNAL_34eacbe2_4_k_cu_main4cuda3std3__45__cpo5crendE,(_ZN30_INTERNAL_34eacbe2_4_k_cu_main4cuda3std6ranges3__45__cpo4prevE - _ZN30_INTERNAL_34eacbe2_4_k_cu_main4cuda3std3__45__cpo5crendE)
_ZN30_INTERNAL_34eacbe2_4_k_cu_main4cuda3std3__45__cpo5crendE:
	.zero		1
	.type		_ZN30_INTERNAL_34eacbe2_4_k_cu_main4cuda3std6ranges3__45__cpo4prevE,@object
	.size		_ZN30_INTERNAL_34eacbe2_4_k_cu_main4cuda3std6ranges3__45__cpo4prevE,(_ZN30_INTERNAL_34eacbe2_4_k_cu_main4cuda3std6ranges3__45__cpo9iter_moveE - _ZN30_INTERNAL_34eacbe2_4_k_cu_main4cuda3std6ranges3__45__cpo4prevE)
_ZN30_INTERNAL_34eacbe2_4_k_cu_main4cuda3std6ranges3__45__cpo4prevE:
	.zero		1
	.type		_ZN30_INTERNAL_34eacbe2_4_k_cu_main4cuda3std6ranges3__45__cpo9iter_moveE,@object
	.size		_ZN30_INTERNAL_34eacbe2_4_k_cu_main4cuda3std6ranges3__45__cpo9iter_moveE,(_ZN30_INTERNAL_34eacbe2_4_k_cu_main6thrust24THRUST_300001_SM_1000_NS6system6detail10sequential3seqE - _ZN30_INTERNAL_34eacbe2_4_k_cu_main4cuda3std6ranges3__45__cpo9iter_moveE)
_ZN30_INTERNAL_34eacbe2_4_k_cu_main4cuda3std6ranges3__45__cpo9iter_moveE:
	.zero		1
	.type		_ZN30_INTERNAL_34eacbe2_4_k_cu_main6thrust24THRUST_300001_SM_1000_NS6system6detail10sequential3seqE,@object
	.size		_ZN30_INTERNAL_34eacbe2_4_k_cu_main6thrust24THRUST_300001_SM_1000_NS6system6detail10sequential3seqE,(_ZN30_INTERNAL_34eacbe2_4_k_cu_main6thrust24THRUST_300001_SM_1000_NS12placeholders2_9E - _ZN30_INTERNAL_34eacbe2_4_k_cu_main6thrust24THRUST_300001_SM_1000_NS6system6detail10sequential3seqE)
_ZN30_INTERNAL_34eacbe2_4_k_cu_main6thrust24THRUST_300001_SM_1000_NS6system6detail10sequential3seqE:
	.zero		1
	.type		_ZN30_INTERNAL_34eacbe2_4_k_cu_main6thrust24THRUST_300001_SM_1000_NS12placeholders2_9E,@object
	.size		_ZN30_INTERNAL_34eacbe2_4_k_cu_main6thrust24THRUST_300001_SM_1000_NS12placeholders2_9E,(_ZN30_INTERNAL_34eacbe2_4_k_cu_main4cuda3std3__419piecewise_constructE - _ZN30_INTERNAL_34eacbe2_4_k_cu_main6thrust24THRUST_300001_SM_1000_NS12placeholders2_9E)
_ZN30_INTERNAL_34eacbe2_4_k_cu_main6thrust24THRUST_300001_SM_1000_NS12placeholders2_9E:
	.zero		1
	.type		_ZN30_INTERNAL_34eacbe2_4_k_cu_main4cuda3std3__419piecewise_constructE,@object
	.size		_ZN30_INTERNAL_34eacbe2_4_k_cu_main4cuda3std3__419piecewise_constructE,(_ZN30_INTERNAL_34eacbe2_4_k_cu_main4cuda3std6ranges3__45__cpo5cdataE - _ZN30_INTERNAL_34eacbe2_4_k_cu_main4cuda3std3__419piecewise_constructE)
_ZN30_INTERNAL_34eacbe2_4_k_cu_main4cuda3std3__419piecewise_constructE:
	.zero		1
	.type		_ZN30_INTERNAL_34eacbe2_4_k_cu_main4cuda3std6ranges3__45__cpo5cdataE,@object
	.size		_ZN30_INTERNAL_34eacbe2_4_k_cu_main4cuda3std6ranges3__45__cpo5cdataE,(_ZN30_INTERNAL_34eacbe2_4_k_cu_main6thrust24THRUST_300001_SM_1000_NS12placeholders2_1E - _ZN30_INTERNAL_34eacbe2_4_k_cu_main4cuda3std6ranges3__45__cpo5cdataE)
_ZN30_INTERNAL_34eacbe2_4_k_cu_main4cuda3std6ranges3__45__cpo5cdataE:
	.zero		1
	.type		_ZN30_INTERNAL_34eacbe2_4_k_cu_main6thrust24THRUST_300001_SM_1000_NS12placeholders2_1E,@object
	.size		_ZN30_INTERNAL_34eacbe2_4_k_cu_main6thrust24THRUST_300001_SM_1000_NS12placeholders2_1E,(_ZN30_INTERNAL_34eacbe2_4_k_cu_main4cuda3std3__45__cpo3endE - _ZN30_INTERNAL_34eacbe2_4_k_cu_main6thrust24THRUST_300001_SM_1000_NS12placeholders2_1E)
_ZN30_INTERNAL_34eacbe2_4_k_cu_main6thrust24THRUST_300001_SM_1000_NS12placeholders2_1E:
	.zero		1
	.type		_ZN30_INTERNAL_34eacbe2_4_k_cu_main4cuda3std3__45__cpo3endE,@object
	.size		_ZN30_INTERNAL_34eacbe2_4_k_cu_main4cuda3std3__45__cpo3endE,(_ZN30_INTERNAL_34eacbe2_4_k_cu_main4cuda3std6ranges3__45__cpo3endE - _ZN30_INTERNAL_34eacbe2_4_k_cu_main4cuda3std3__45__cpo3endE)
_ZN30_INTERNAL_34eacbe2_4_k_cu_main4cuda3std3__45__cpo3endE:
	.zero		1
	.type		_ZN30_INTERNAL_34eacbe2_4_k_cu_main4cuda3std6ranges3__45__cpo3endE,@object
	.size		_ZN30_INTERNAL_34eacbe2_4_k_cu_main4cuda3std6ranges3__45__cpo3endE,(_ZN30_INTERNAL_34eacbe2_4_k_cu_main6thrust24THRUST_300001_SM_1000_NS12placeholders2_5E - _ZN30_INTERNAL_34eacbe2_4_k_cu_main4cuda3std6ranges3__45__cpo3endE)
_ZN30_INTERNAL_34eacbe2_4_k_cu_main4cuda3std6ranges3__45__cpo3endE:
	.zero		1
	.type		_ZN30_INTERNAL_34eacbe2_4_k_cu_main6thrust24THRUST_300001_SM_1000_NS12placeholders2_5E,@object
	.size		_ZN30_INTERNAL_34eacbe2_4_k_cu_main6thrust24THRUST_300001_SM_1000_NS12placeholders2_5E,(_ZN30_INTERNAL_34eacbe2_4_k_cu_main4cuda3std3__45__cpo4rendE - _ZN30_INTERNAL_34eacbe2_4_k_cu_main6thrust24THRUST_300001_SM_1000_NS12placeholders2_5E)
_ZN30_INTERNAL_34eacbe2_4_k_cu_main6thrust24THRUST_300001_SM_1000_NS12placeholders2_5E:
	.zero		1
	.type		_ZN30_INTERNAL_34eacbe2_4_k_cu_main4cuda3std3__45__cpo4rendE,@object
	.size		_ZN30_INTERNAL_34eacbe2_4_k_cu_main4cuda3std3__45__cpo4rendE,(_ZN30_INTERNAL_34eacbe2_4_k_cu_main4cuda3std6ranges3__45__cpo9iter_swapE - _ZN30_INTERNAL_34eacbe2_4_k_cu_main4cuda3std3__45__cpo4rendE)
_ZN30_INTERNAL_34eacbe2_4_k_cu_main4cuda3std3__45__cpo4rendE:
	.zero		1
	.type		_ZN30_INTERNAL_34eacbe2_4_k_cu_main4cuda3std6ranges3__45__cpo9iter_swapE,@object
	.size		_ZN30_INTERNAL_34eacbe2_4_k_cu_main4cuda3std6ranges3__45__cpo9iter_swapE,(_ZN30_INTERNAL_34eacbe2_4_k_cu_main4cuda3std3__48unexpectE - _ZN30_INTERNAL_34eacbe2_4_k_cu_main4cuda3std6ranges3__45__cpo9iter_swapE)
_ZN30_INTERNAL_34eacbe2_4_k_cu_main4cuda3std6ranges3__45__cpo9iter_swapE:
	.zero		1
	.type		_ZN30_INTERNAL_34eacbe2_4_k_cu_main4cuda3std3__48unexpectE,@object
	.size		_ZN30_INTERNAL_34eacbe2_4_k_cu_main4cuda3std3__48unexpectE,(_ZN30_INTERNAL_34eacbe2_4_k_cu_main6thrust24THRUST_300001_SM_1000_NS8cuda_cub3parE - _ZN30_INTERNAL_34eacbe2_4_k_cu_main4cuda3std3__48unexpectE)
_ZN30_INTERNAL_34eacbe2_4_k_cu_main4cuda3std3__48unexpectE:
	.zero		1
	.type		_ZN30_INTERNAL_34eacbe2_4_k_cu_main6thrust24THRUST_300001_SM_1000_NS8cuda_cub3parE,@object
	.size		_ZN30_INTERNAL_34eacbe2_4_k_cu_main6thrust24THRUST_300001_SM_1000_NS8cuda_cub3parE,(.L_29 - _ZN30_INTERNAL_34eacbe2_4_k_cu_main6thrust24THRUST_300001_SM_1000_NS8cuda_cub3parE)
_ZN30_INTERNAL_34eacbe2_4_k_cu_main6thrust24THRUST_300001_SM_1000_NS8cuda_cub3parE:
	.zero		1
.L_29:


//--------------------- .nv.shared._ZN3cub18CUB_300001_SM_10006detail6reduce28DeviceReduceSingleTileKernelINS2_10policy_hubIiyN4cuda3__47maximumIiEEE10Policy1000EPiSB_iS8_iiNS5_3std3__410__identityEEEvT0_T1_T2_T3_T4_T6_ --------------------------
	.section	.nv.shared._ZN3cub18CUB_300001_SM_10006detail6reduce28DeviceReduceSingleTileKernelINS2_10policy_hubIiyN4cuda3__47maximumIiEEE10Policy1000EPiSB_iS8_iiNS5_3std3__410__identityEEEvT0_T1_T2_T3_T4_T6_,"aw",@nobits
	.sectionflags	@""
	.align	4
.nv.shared._ZN3cub18CUB_300001_SM_10006detail6reduce28DeviceReduceSingleTileKernelINS2_10policy_hubIiyN4cuda3__47maximumIiEEE10Policy1000EPiSB_iS8_iiNS5_3std3__410__identityEEEvT0_T1_T2_T3_T4_T6_:
	.zero		1068


//--------------------- .nv.shared._ZN3cub18CUB_300001_SM_10006detail6reduce18DeviceReduceKernelINS2_10policy_hubIiyN4cuda3__47maximumIiEEE10Policy1000EN6thrust24THRUST_300001_SM_1000_NS10device_ptrIiEEyS8_i14absolute_valueIiEEEvT0_PT3_T1_NS0_13GridEvenShareISK_EET2_T4_ --------------------------
	.section	.nv.shared._ZN3cub18CUB_300001_SM_10006detail6reduce18DeviceReduceKernelINS2_10policy_hubIiyN4cuda3__47maximumIiEEE10Policy1000EN6thrust24THRUST_300001_SM_1000_NS10device_ptrIiEEyS8_i14absolute_valueIiEEEvT0_PT3_T1_NS0_13GridEvenShareISK_EET2_T4_,"aw",@nobits
	.sectionflags	@""
	.align	4
.nv.shared._ZN3cub18CUB_300001_SM_10006detail6reduce18DeviceReduceKernelINS2_10policy_hubIiyN4cuda3__47maximumIiEEE10Policy1000EN6thrust24THRUST_300001_SM_1000_NS10device_ptrIiEEyS8_i14absolute_valueIiEEEvT0_PT3_T1_NS0_13GridEvenShareISK_EET2_T4_:
	.zero		1068


//--------------------- .nv.shared._ZN3cub18CUB_300001_SM_10006detail6reduce28DeviceReduceSingleTileKernelINS2_10policy_hubIiyN4cuda3__47maximumIiEEE10Policy1000EN6thrust24THRUST_300001_SM_1000_NS10device_ptrIiEEPiyS8_ii14absolute_valueIiEEEvT0_T1_T2_T3_T4_T6_ --------------------------
	.section	.nv.shared._ZN3cub18CUB_300001_SM_10006detail6reduce28DeviceReduceSingleTileKernelINS2_10policy_hubIiyN4cuda3__47maximumIiEEE10Policy1000EN6thrust24THRUST_300001_SM_1000_NS10device_ptrIiEEPiyS8_ii14absolute_valueIiEEEvT0_T1_T2_T3_T4_T6_,"aw",@nobits
	.sectionflags	@""
	.align	4
.nv.shared._ZN3cub18CUB_300001_SM_10006detail6reduce28DeviceReduceSingleTileKernelINS2_10policy_hubIiyN4cuda3__47maximumIiEEE10Policy1000EN6thrust24THRUST_300001_SM_1000_NS10device_ptrIiEEPiyS8_ii14absolute_valueIiEEEvT0_T1_T2_T3_T4_T6_:
	.zero		1068


//--------------------- .nv.shared._ZN3cub18CUB_300001_SM_10006detail6reduce28DeviceReduceSingleTileKernelINS2_10policy_hubIijN4cuda3__47maximumIiEEE10Policy1000EPiSB_iS8_iiNS5_3std3__410__identityEEEvT0_T1_T2_T3_T4_T6_ --------------------------
	.section	.nv.shared._ZN3cub18CUB_300001_SM_10006detail6reduce28DeviceReduceSingleTileKernelINS2_10policy_hubIijN4cuda3__47maximumIiEEE10Policy1000EPiSB_iS8_iiNS5_3std3__410__identityEEEvT0_T1_T2_T3_T4_T6_,"aw",@nobits
	.sectionflags	@""
	.align	4
.nv.shared._ZN3cub18CUB_300001_SM_10006detail6reduce28DeviceReduceSingleTileKernelINS2_10policy_hubIijN4cuda3__47maximumIiEEE10Policy1000EPiSB_iS8_iiNS5_3std3__410__identityEEEvT0_T1_T2_T3_T4_T6_:
	.zero		1068


//--------------------- .nv.shared._ZN3cub18CUB_300001_SM_10006detail6reduce18DeviceReduceKernelINS2_10policy_hubIijN4cuda3__47maximumIiEEE10Policy1000EN6thrust24THRUST_300001_SM_1000_NS10device_ptrIiEEjS8_i14absolute_valueIiEEEvT0_PT3_T1_NS0_13GridEvenShareISK_EET2_T4_ --------------------------
	.section	.nv.shared._ZN3cub18CUB_300001_SM_10006detail6reduce18DeviceReduceKernelINS2_10policy_hubIijN4cuda3__47maximumIiEEE10Policy1000EN6thrust24THRUST_300001_SM_1000_NS10device_ptrIiEEjS8_i14absolute_valueIiEEEvT0_PT3_T1_NS0_13GridEvenShareISK_EET2_T4_,"aw",@nobits
	.sectionflags	@""
	.align	4
.nv.shared._ZN3cub18CUB_300001_SM_10006detail6reduce18DeviceReduceKernelINS2_10policy_hubIijN4cuda3__47maximumIiEEE10Policy1000EN6thrust24THRUST_300001_SM_1000_NS10device_ptrIiEEjS8_i14absolute_valueIiEEEvT0_PT3_T1_NS0_13GridEvenShareISK_EET2_T4_:
	.zero		1068


//--------------------- .nv.shared._ZN3cub18CUB_300001_SM_10006detail6reduce28DeviceReduceSingleTileKernelINS2_10policy_hubIijN4cuda3__47maximumIiEEE10Policy1000EN6thrust24THRUST_300001_SM_1000_NS10device_ptrIiEEPijS8_ii14absolute_valueIiEEEvT0_T1_T2_T3_T4_T6_ --------------------------
	.section	.nv.shared._ZN3cub18CUB_300001_SM_10006detail6reduce28DeviceReduceSingleTileKernelINS2_10policy_hubIijN4cuda3__47maximumIiEEE10Policy1000EN6thrust24THRUST_300001_SM_1000_NS10device_ptrIiEEPijS8_ii14absolute_valueIiEEEvT0_T1_T2_T3_T4_T6_,"aw",@nobits
	.sectionflags	@""
	.align	4
.nv.shared._ZN3cub18CUB_300001_SM_10006detail6reduce28DeviceReduceSingleTileKernelINS2_10policy_hubIijN4cuda3__47maximumIiEEE10Policy1000EN6thrust24THRUST_300001_SM_1000_NS10device_ptrIiEEPijS8_ii14absolute_valueIiEEEvT0_T1_T2_T3_T4_T6_:
	.zero		1068


//--------------------- .nv.constant0._ZN3cub18CUB_300001_SM_10006detail8for_each13static_kernelINS2_12policy_hub_t12policy_500_tElN6thrust24THRUST_300001_SM_1000_NS8cuda_cub6__fill7functorINS7_10device_ptrIiEEiEEEEvT0_T1_ --------------------------
	.section	.nv.constant0._ZN3cub18CUB_300001_SM_10006detail8for_each13static_kernelINS2_12policy_hub_t12policy_500_tElN6thrust24THRUST_300001_SM_1000_NS8cuda_cub6__fill7functorINS7_10device_ptrIiEEiEEEEvT0_T1_,"a",@progbits
	.sectionflags	@""
	.align	4
.nv.constant0._ZN3cub18CUB_300001_SM_10006detail8for_each13static_kernelINS2_12policy_hub_t12policy_500_tElN6thrust24THRUST_300001_SM_1000_NS8cuda_cub6__fill7functorINS7_10device_ptrIiEEiEEEEvT0_T1_:
	.zero		920


//--------------------- .nv.constant0._ZN3cub18CUB_300001_SM_10006detail6reduce28DeviceReduceSingleTileKernelINS2_10policy_hubIiyN4cuda3__47maximumIiEEE10Policy1000EPiSB_iS8_iiNS5_3std3__410__identityEEEvT0_T1_T2_T3_T4_T6_ --------------------------
	.section	.nv.constant0._ZN3cub18CUB_300001_SM_10006detail6reduce28DeviceReduceSingleTileKernelINS2_10policy_hubIiyN4cuda3__47maximumIiEEE10Policy1000EPiSB_iS8_iiNS5_3std3__410__identityEEEvT0_T1_T2_T3_T4_T6_,"a",@progbits
	.sectionflags	@""
	.align	4
.nv.constant0._ZN3cub18CUB_300001_SM_10006detail6reduce28DeviceReduceSingleTileKernelINS2_10policy_hubIiyN4cuda3__47maximumIiEEE10Policy1000EPiSB_iS8_iiNS5_3std3__410__identityEEEvT0_T1_T2_T3_T4_T6_:
	.zero		925


//--------------------- .nv.constant0._ZN3cub18CUB_300001_SM_10006detail6reduce18DeviceReduceKernelINS2_10policy_hubIiyN4cuda3__47maximumIiEEE10Policy1000EN6thrust24THRUST_300001_SM_1000_NS10device_ptrIiEEyS8_i14absolute_valueIiEEEvT0_PT3_T1_NS0_13GridEvenShareISK_EET2_T4_ --------------------------
	.section	.nv.constant0._ZN3cub18CUB_300001_SM_10006detail6reduce18DeviceReduceKernelINS2_10policy_hubIiyN4cuda3__47maximumIiEEE10Policy1000EN6thrust24THRUST_300001_SM_1000_NS10device_ptrIiEEyS8_i14absolute_valueIiEEEvT0_PT3_T1_NS0_13GridEvenShareISK_EET2_T4_,"a",@progbits
	.sectionflags	@""
	.align	4
.nv.constant0._ZN3cub18CUB_300001_SM_10006detail6reduce18DeviceReduceKernelINS2_10policy_hubIiyN4cuda3__47maximumIiEEE10Policy1000EN6thrust24THRUST_300001_SM_1000_NS10device_ptrIiEEyS8_i14absolute_valueIiEEEvT0_PT3_T1_NS0_13GridEvenShareISK_EET2_T4_:
	.zero		994


//--------------------- .nv.constant0._ZN3cub18CUB_300001_SM_10006detail6reduce28DeviceReduceSingleTileKernelINS2_10policy_hubIiyN4cuda3__47maximumIiEEE10Policy1000EN6thrust24THRUST_300001_SM_1000_NS10device_ptrIiEEPiyS8_ii14absolute_valueIiEEEvT0_T1_T2_T3_T4_T6_ --------------------------
	.section	.nv.constant0._ZN3cub18CUB_300001_SM_10006detail6reduce28DeviceReduceSingleTileKernelINS2_10policy_hubIiyN4cuda3__47maximumIiEEE10Policy1000EN6thrust24THRUST_300001_SM_1000_NS10device_ptrIiEEPiyS8_ii14absolute_valueIiEEEvT0_T1_T2_T3_T4_T6_,"a",@progbits
	.sectionflags	@""
	.align	4
.nv.constant0._ZN3cub18CUB_300001_SM_10006detail6reduce28DeviceReduceSingleTileKernelINS2_10policy_hubIiyN4cuda3__47maximumIiEEE10Policy1000EN6thrust24THRUST_300001_SM_1000_NS10device_ptrIiEEPiyS8_ii14absolute_valueIiEEEvT0_T1_T2_T3_T4_T6_:
	.zero		929


//--------------------- .nv.constant0._ZN3cub18CUB_300001_SM_10006detail6reduce28DeviceReduceSingleTileKernelINS2_10policy_hubIijN4cuda3__47maximumIiEEE10Policy1000EPiSB_iS8_iiNS5_3std3__410__identityEEEvT0_T1_T2_T3_T4_T6_ --------------------------
	.section	.nv.constant0._ZN3cub18CUB_300001_SM_10006detail6reduce28DeviceReduceSingleTileKernelINS2_10policy_hubIijN4cuda3__47maximumIiEEE10Policy1000EPiSB_iS8_iiNS5_3std3__410__identityEEEvT0_T1_T2_T3_T4_T6_,"a",@progbits
	.sectionflags	@""
	.align	4
.nv.constant0._ZN3cub18CUB_300001_SM_10006detail6reduce28DeviceReduceSingleTileKernelINS2_10policy_hubIijN4cuda3__47maximumIiEEE10Policy1000EPiSB_iS8_iiNS5_3std3__410__identityEEEvT0_T1_T2_T3_T4_T6_:
	.zero		925


//--------------------- .nv.constant0._ZN3cub18CUB_300001_SM_10006detail6reduce18DeviceReduceKernelINS2_10policy_hubIijN4cuda3__47maximumIiEEE10Policy1000EN6thrust24THRUST_300001_SM_1000_NS10device_ptrIiEEjS8_i14absolute_valueIiEEEvT0_PT3_T1_NS0_13GridEvenShareISK_EET2_T4_ --------------------------
	.section	.nv.constant0._ZN3cub18CUB_300001_SM_10006detail6reduce18DeviceReduceKernelINS2_10policy_hubIijN4cuda3__47maximumIiEEE10Policy1000EN6thrust24THRUST_300001_SM_1000_NS10device_ptrIiEEjS8_i14absolute_valueIiEEEvT0_PT3_T1_NS0_13GridEvenShareISK_EET2_T4_,"a",@progbits
	.sectionflags	@""
	.align	4
.nv.constant0._ZN3cub18CUB_300001_SM_10006detail6reduce18DeviceReduceKernelINS2_10policy_hubIijN4cuda3__47maximumIiEEE10Policy1000EN6thrust24THRUST_300001_SM_1000_NS10device_ptrIiEEjS8_i14absolute_valueIiEEEvT0_PT3_T1_NS0_13GridEvenShareISK_EET2_T4_:
	.zero		958


//--------------------- .nv.constant0._ZN3cub18CUB_300001_SM_10006detail6reduce28DeviceReduceSingleTileKernelINS2_10policy_hubIijN4cuda3__47maximumIiEEE10Policy1000EN6thrust24THRUST_300001_SM_1000_NS10device_ptrIiEEPijS8_ii14absolute_valueIiEEEvT0_T1_T2_T3_T4_T6_ --------------------------
	.section	.nv.constant0._ZN3cub18CUB_300001_SM_10006detail6reduce28DeviceReduceSingleTileKernelINS2_10policy_hubIijN4cuda3__47maximumIiEEE10Policy1000EN6thrust24THRUST_300001_SM_1000_NS10device_ptrIiEEPijS8_ii14absolute_valueIiEEEvT0_T1_T2_T3_T4_T6_,"a",@progbits
	.sectionflags	@""
	.align	4
.nv.constant0._ZN3cub18CUB_300001_SM_10006detail6reduce28DeviceReduceSingleTileKernelINS2_10policy_hubIijN4cuda3__47maximumIiEEE10Policy1000EN6thrust24THRUST_300001_SM_1000_NS10device_ptrIiEEPijS8_ii14absolute_valueIiEEEvT0_T1_T2_T3_T4_T6_:
	.zero		925


//--------------------- .nv.constant0._ZN3cub18CUB_300001_SM_10006detail11EmptyKernelIvEEvv --------------------------
	.section	.nv.constant0._ZN3cub18CUB_300001_SM_10006detail11EmptyKernelIvEEvv,"a",@progbits
	.sectionflags	@""
	.align	4
.nv.constant0._ZN3cub18CUB_300001_SM_10006detail11EmptyKernelIvEEvv:
	.zero		896


//--------------------- SYMBOLS --------------------------

	.type		.nv.reservedSmem.offset0,@object
	.size		.nv.reservedSmem.offset0,0x4
	.type		.nv.reservedSmem.cap,@object
	.size		.nv.reservedSmem.cap,0x4
